// auto-generated by cutlass_sweep.gemm — config: {"arch": "sm_100", "cluster_m": 4, "cluster_n": 4, "dtype": "int8", "dtype_b": "int8", "layout": "nt", "stages": 0, "tile_k": 32, "tile_m": 256, "tile_n": 256}
#include "cutlass/cutlass.h"
#include "cutlass/gemm/collective/collective_builder.hpp"
#include "cutlass/gemm/device/gemm_universal_adapter.h"
#include "cutlass/gemm/kernel/gemm_universal.hpp"
#include "cutlass/epilogue/collective/collective_builder.hpp"

using ElemA = int8_t;
using ElemB = int8_t;
using ElemCD = int8_t;
using Acc  = int32_t;
using TileShape    = cute::Shape<cute::_256, cute::_256, cute::_32>;
using ClusterShape = cute::Shape<cute::_4, cute::_4, cute::_1>;

using CollectiveEpilogue = typename cutlass::epilogue::collective::CollectiveBuilder<
    cutlass::arch::Sm100, cutlass::arch::OpClassTensorOp,
    TileShape, ClusterShape,
    cutlass::epilogue::collective::EpilogueTileAuto,
    Acc, Acc,
    ElemCD, cutlass::layout::RowMajor, 128 / cutlass::sizeof_bits<ElemCD>::value,
    ElemCD, cutlass::layout::RowMajor, 128 / cutlass::sizeof_bits<ElemCD>::value,
    cutlass::epilogue::collective::EpilogueScheduleAuto
  >::CollectiveOp;

using CollectiveMainloop = typename cutlass::gemm::collective::CollectiveBuilder<
    cutlass::arch::Sm100, cutlass::arch::OpClassTensorOp,
    ElemA, cutlass::layout::RowMajor, 128 / cutlass::sizeof_bits<ElemA>::value,
    ElemB, cutlass::layout::ColumnMajor, 128 / cutlass::sizeof_bits<ElemB>::value,
    Acc,
    TileShape, ClusterShape,
    cutlass::gemm::collective::StageCountAutoCarveout<static_cast<int>(sizeof(typename CollectiveEpilogue::SharedStorage))>,
    cutlass::gemm::collective::KernelScheduleAuto
  >::CollectiveOp;

using GemmKernel = cutlass::gemm::kernel::GemmUniversal<
    cute::Shape<int,int,int,int>,
    CollectiveMainloop,
    CollectiveEpilogue
>;
using Gemm = cutlass::gemm::device::GemmUniversalAdapter<GemmKernel>;

// Force the device kernel symbol into the cubin without needing a host main.
auto* _anchor = &cutlass::device_kernel<GemmKernel>;


// ===== COMPILED SASS (sm_100a) =====

	.target	sm_100a

	.elftype	@"ET_EXEC"


//--------------------- .note.nv.tkinfo           --------------------------
	.section	.note.nv.tkinfo,"",@"SHT_NOTE"
	.sectionflags	@"SHF_NOTE_NV_TKINFO"
	.tkinfo
        /*0018*/ 	.word	0x00000002
        /*0030*/ 	.string	""
        /*0030*/ 	.string	"ptxas"
        /*0030*/ 	.string	"Cuda compilation tools, release 13.0, V13.0.88"
        /*0030*/ 	.string	"Build cuda_13.0.r13.0/compiler.36424714_0"
        /*0030*/ 	.string	"-arch sm_100a -m 64 "



//--------------------- .note.nv.cuinfo           --------------------------
	.section	.note.nv.cuinfo,"",@"SHT_NOTE"
	.sectionflags	@"SHF_NOTE_NV_CUINFO"
        /*0018*/ 	.short	0x0002
        /*001a*/ 	.short	0x0064
        /*001c*/ 	.short	0x0082
	.zero		2


//--------------------- .nv.info                  --------------------------
	.section	.nv.info,"",@"SHT_CUDA_INFO"
	.align	4


	//----- nvinfo : EIATTR_REGCOUNT
	.align		4
        /*0000*/ 	.byte	0x04, 0x2f
        /*0002*/ 	.short	(.L_20 - .L_19)
	.align		4
.L_19:
        /*0004*/ 	.word	index@(_ZN7cutlass13device_kernelINS_4gemm6kernel13GemmUniversalIN4cute5tupleIJiiiiEEENS1_10collective13CollectiveMmaINS1_35MainloopSm100TmaUmmaWarpSpecializedILi22ELi2ELi2ENS5_IJNS4_1CILi4EEESB_NSA_ILi1EEEEEEEENS5_IJNSA_ILi256EEESF_NSA_ILi32EEEEEEaNS5_IJlSC_lEEEaSI_NS4_8TiledMMAINS4_8MMA_AtomIJNS4_21SM100_MMA_S8_2x1SM_SSIaaiLi256ELi256ELNS4_4UMMA5MajorE0ELSN_0ELNSM_8SaturateE0EEEEEENS4_6LayoutINS5_IJSC_SC_SC_EEENS5_IJNSA_ILi0EEEST_ST_EEEEENS5_IJNS4_10UnderscoreESW_SW_EEEEENS4_28SM100_TMA_2SM_LOAD_MULTICASTENS4_14ComposedLayoutINS4_7SwizzleILi1ELi4ELi3EEENS4_18smem_ptr_flag_bitsILi8EEENSR_INS5_IJNSA_ILi8EEESG_EEENS5_IJSG_SC_EEEEEEEvNS4_8identityESZ_S19_vS1A_EENS_8epilogue10collective18CollectiveEpilogueINS1C_23Sm100TmaWarpSpecializedILi4ELi2ELi64ELb0ELb0EEEJNS5_IJNSA_ILi128EEESF_SG_EEENS5_IJNSR_IS1H_SC_EENSR_INSA_ILi64EEESC_EEEEEaSI_aSI_NS1C_6fusion15FusionCallbacksIS1G_NS1N_17LinearCombinationIaiaiLNS_15FloatRoundStyleE2EEES1I_S1M_JEEENS4_5SM1004TMEM4LOAD26SM100_TMEM_LOAD_32dp32b64xENS4_13SM90_TMA_LOADENS10_INS11_ILi2ELi4ELi3EEES14_NSR_INS5_IJS15_S1K_EEENS5_IJS1K_SC_EEEEEEENS4_39AutoVectorizingCopyWithAssumedAlignmentILi128EEENS4_14SM90_TMA_STOREES22_S24_S24_EEEvvEEEEvNT_6ParamsE)
        /*0008*/ 	.word	0x000000a4


	//----- nvinfo : EIATTR_FRAME_SIZE
	.align		4
.L_20:
        /*000c*/ 	.byte	0x04, 0x11
        /*000e*/ 	.short	(.L_22 - .L_21)
	.align		4
.L_21:
        /*0010*/ 	.word	index@($__internal_2_$__cuda_sm10x_tcgen05_guardrail_trap_unallocated_columns_being_dealloced)
        /*0014*/ 	.word	0x00000000


	//----- nvinfo : EIATTR_FRAME_SIZE
	.align		4
.L_22:
        /*0018*/ 	.byte	0x04, 0x11
        /*001a*/ 	.short	(.L_24 - .L_23)
	.align		4
.L_23:
        /*001c*/ 	.word	index@($__internal_1_$__cuda_sm10x_tcgen05_guardrail_trap_phase_invalid_during_alloc)
        /*0020*/ 	.word	0x00000000


	//----- nvinfo : EIATTR_FRAME_SIZE
	.align		4
.L_24:
        /*0024*/ 	.byte	0x04, 0x11
        /*0026*/ 	.short	(.L_26 - .L_25)
	.align		4
.L_25:
        /*0028*/ 	.word	index@($__internal_0_$__cuda_sm10x_tcgen05_guardrail_trap_col_being_dealloced_not_returned_by_alloc)
        /*002c*/ 	.word	0x00000000


	//----- nvinfo : EIATTR_FRAME_SIZE
	.align		4
.L_26:
        /*0030*/ 	.byte	0x04, 0x11
        /*0032*/ 	.short	(.L_28 - .L_27)
	.align		4
.L_27:
        /*0034*/ 	.word	index@(_ZN7cutlass13device_kernelINS_4gemm6kernel13GemmUniversalIN4cute5tupleIJiiiiEEENS1_10collective13CollectiveMmaINS1_35MainloopSm100TmaUmmaWarpSpecializedILi22ELi2ELi2ENS5_IJNS4_1CILi4EEESB_NSA_ILi1EEEEEEEENS5_IJNSA_ILi256EEESF_NSA_ILi32EEEEEEaNS5_IJlSC_lEEEaSI_NS4_8TiledMMAINS4_8MMA_AtomIJNS4_21SM100_MMA_S8_2x1SM_SSIaaiLi256ELi256ELNS4_4UMMA5MajorE0ELSN_0ELNSM_8SaturateE0EEEEEENS4_6LayoutINS5_IJSC_SC_SC_EEENS5_IJNSA_ILi0EEEST_ST_EEEEENS5_IJNS4_10UnderscoreESW_SW_EEEEENS4_28SM100_TMA_2SM_LOAD_MULTICASTENS4_14ComposedLayoutINS4_7SwizzleILi1ELi4ELi3EEENS4_18smem_ptr_flag_bitsILi8EEENSR_INS5_IJNSA_ILi8EEESG_EEENS5_IJSG_SC_EEEEEEEvNS4_8identityESZ_S19_vS1A_EENS_8epilogue10collective18CollectiveEpilogueINS1C_23Sm100TmaWarpSpecializedILi4ELi2ELi64ELb0ELb0EEEJNS5_IJNSA_ILi128EEESF_SG_EEENS5_IJNSR_IS1H_SC_EENSR_INSA_ILi64EEESC_EEEEEaSI_aSI_NS1C_6fusion15FusionCallbacksIS1G_NS1N_17LinearCombinationIaiaiLNS_15FloatRoundStyleE2EEES1I_S1M_JEEENS4_5SM1004TMEM4LOAD26SM100_TMEM_LOAD_32dp32b64xENS4_13SM90_TMA_LOADENS10_INS11_ILi2ELi4ELi3EEES14_NSR_INS5_IJS15_S1K_EEENS5_IJS1K_SC_EEEEEEENS4_39AutoVectorizingCopyWithAssumedAlignmentILi128EEENS4_14SM90_TMA_STOREES22_S24_S24_EEEvvEEEEvNT_6ParamsE)
        /*0038*/ 	.word	0x00000000


	//----- nvinfo : EIATTR_MIN_STACK_SIZE
	.align		4
.L_28:
        /*003c*/ 	.byte	0x04, 0x12
        /*003e*/ 	.short	(.L_30 - .L_29)
	.align		4
.L_29:
        /*0040*/ 	.word	index@(_ZN7cutlass13device_kernelINS_4gemm6kernel13GemmUniversalIN4cute5tupleIJiiiiEEENS1_10collective13CollectiveMmaINS1_35MainloopSm100TmaUmmaWarpSpecializedILi22ELi2ELi2ENS5_IJNS4_1CILi4EEESB_NSA_ILi1EEEEEEEENS5_IJNSA_ILi256EEESF_NSA_ILi32EEEEEEaNS5_IJlSC_lEEEaSI_NS4_8TiledMMAINS4_8MMA_AtomIJNS4_21SM100_MMA_S8_2x1SM_SSIaaiLi256ELi256ELNS4_4UMMA5MajorE0ELSN_0ELNSM_8SaturateE0EEEEEENS4_6LayoutINS5_IJSC_SC_SC_EEENS5_IJNSA_ILi0EEEST_ST_EEEEENS5_IJNS4_10UnderscoreESW_SW_EEEEENS4_28SM100_TMA_2SM_LOAD_MULTICASTENS4_14ComposedLayoutINS4_7SwizzleILi1ELi4ELi3EEENS4_18smem_ptr_flag_bitsILi8EEENSR_INS5_IJNSA_ILi8EEESG_EEENS5_IJSG_SC_EEEEEEEvNS4_8identityESZ_S19_vS1A_EENS_8epilogue10collective18CollectiveEpilogueINS1C_23Sm100TmaWarpSpecializedILi4ELi2ELi64ELb0ELb0EEEJNS5_IJNSA_ILi128EEESF_SG_EEENS5_IJNSR_IS1H_SC_EENSR_INSA_ILi64EEESC_EEEEEaSI_aSI_NS1C_6fusion15FusionCallbacksIS1G_NS1N_17LinearCombinationIaiaiLNS_15FloatRoundStyleE2EEES1I_S1M_JEEENS4_5SM1004TMEM4LOAD26SM100_TMEM_LOAD_32dp32b64xENS4_13SM90_TMA_LOADENS10_INS11_ILi2ELi4ELi3EEES14_NSR_INS5_IJS15_S1K_EEENS5_IJS1K_SC_EEEEEEENS4_39AutoVectorizingCopyWithAssumedAlignmentILi128EEENS4_14SM90_TMA_STOREES22_S24_S24_EEEvvEEEEvNT_6ParamsE)
        /*0044*/ 	.word	0x00000000
.L_30:


//--------------------- .nv.compat                --------------------------
	.section	.nv.compat,"",@"SHT_CUDA_COMPAT_INFO"
	.align	4
        /*0000*/ 	.byte	0x02, 0x09, 0x01, 0x00, 0x02, 0x02, 0x03, 0x00, 0x02, 0x05, 0x06, 0x00, 0x03, 0x07, 0x01, 0x01
        /*0010*/ 	.byte	0x02, 0x03, 0x01, 0x00, 0x02, 0x06, 0x01, 0x00, 0x04, 0x0b, 0x08, 0x00, 0x01, 0x00, 0x00, 0x00
        /*0020*/ 	.byte	0x00, 0x00, 0x00, 0x00


//--------------------- .nv.info._ZN7cutlass13device_kernelINS_4gemm6kernel13GemmUniversalIN4cute5tupleIJiiiiEEENS1_10collective13CollectiveMmaINS1_35MainloopSm100TmaUmmaWarpSpecializedILi22ELi2ELi2ENS5_IJNS4_1CILi4EEESB_NSA_ILi1EEEEEEEENS5_IJNSA_ILi256EEESF_NSA_ILi32EEEEEEaNS5_IJlSC_lEEEaSI_NS4_8TiledMMAINS4_8MMA_AtomIJNS4_21SM100_MMA_S8_2x1SM_SSIaaiLi256ELi256ELNS4_4UMMA5MajorE0ELSN_0ELNSM_8SaturateE0EEEEEENS4_6LayoutINS5_IJSC_SC_SC_EEENS5_IJNSA_ILi0EEEST_ST_EEEEENS5_IJNS4_10UnderscoreESW_SW_EEEEENS4_28SM100_TMA_2SM_LOAD_MULTICASTENS4_14ComposedLayoutINS4_7SwizzleILi1ELi4ELi3EEENS4_18smem_ptr_flag_bitsILi8EEENSR_INS5_IJNSA_ILi8EEESG_EEENS5_IJSG_SC_EEEEEEEvNS4_8identityESZ_S19_vS1A_EENS_8epilogue10collective18CollectiveEpilogueINS1C_23Sm100TmaWarpSpecializedILi4ELi2ELi64ELb0ELb0EEEJNS5_IJNSA_ILi128EEESF_SG_EEENS5_IJNSR_IS1H_SC_EENSR_INSA_ILi64EEESC_EEEEEaSI_aSI_NS1C_6fusion15FusionCallbacksIS1G_NS1N_17LinearCombinationIaiaiLNS_15FloatRoundStyleE2EEES1I_S1M_JEEENS4_5SM1004TMEM4LOAD26SM100_TMEM_LOAD_32dp32b64xENS4_13SM90_TMA_LOADENS10_INS11_ILi2ELi4ELi3EEES14_NSR_INS5_IJS15_S1K_EEENS5_IJS1K_SC_EEEEEEENS4_39AutoVectorizingCopyWithAssumedAlignmentILi128EEENS4_14SM90_TMA_STOREES22_S24_S24_EEEvvEEEEvNT_6ParamsE --------------------------
	.section	.nv.info._ZN7cutlass13device_kernelINS_4gemm6kernel13GemmUniversalIN4cute5tupleIJiiiiEEENS1_10collective13CollectiveMmaINS1_35MainloopSm100TmaUmmaWarpSpecializedILi22ELi2ELi2ENS5_IJNS4_1CILi4EEESB_NSA_ILi1EEEEEEEENS5_IJNSA_ILi256EEESF_NSA_ILi32EEEEEEaNS5_IJlSC_lEEEaSI_NS4_8TiledMMAINS4_8MMA_AtomIJNS4_21SM100_MMA_S8_2x1SM_SSIaaiLi256ELi256ELNS4_4UMMA5MajorE0ELSN_0ELNSM_8SaturateE0EEEEEENS4_6LayoutINS5_IJSC_SC_SC_EEENS5_IJNSA_ILi0EEEST_ST_EEEEENS5_IJNS4_10UnderscoreESW_SW_EEEEENS4_28SM100_TMA_2SM_LOAD_MULTICASTENS4_14ComposedLayoutINS4_7SwizzleILi1ELi4ELi3EEENS4_18smem_ptr_flag_bitsILi8EEENSR_INS5_IJNSA_ILi8EEESG_EEENS5_IJSG_SC_EEEEEEEvNS4_8identityESZ_S19_vS1A_EENS_8epilogue10collective18CollectiveEpilogueINS1C_23Sm100TmaWarpSpecializedILi4ELi2ELi64ELb0ELb0EEEJNS5_IJNSA_ILi128EEESF_SG_EEENS5_IJNSR_IS1H_SC_EENSR_INSA_ILi64EEESC_EEEEEaSI_aSI_NS1C_6fusion15FusionCallbacksIS1G_NS1N_17LinearCombinationIaiaiLNS_15FloatRoundStyleE2EEES1I_S1M_JEEENS4_5SM1004TMEM4LOAD26SM100_TMEM_LOAD_32dp32b64xENS4_13SM90_TMA_LOADENS10_INS11_ILi2ELi4ELi3EEES14_NSR_INS5_IJS15_S1K_EEENS5_IJS1K_SC_EEEEEEENS4_39AutoVectorizingCopyWithAssumedAlignmentILi128EEENS4_14SM90_TMA_STOREES22_S24_S24_EEEvvEEEEvNT_6ParamsE,"",@"SHT_CUDA_INFO"
	.sectionflags	@""
	.align	4


	//----- nvinfo : EIATTR_CUDA_API_VERSION
	.align		4
        /*0000*/ 	.byte	0x04, 0x37
        /*0002*/ 	.short	(.L_32 - .L_31)
.L_31:
        /*0004*/ 	.word	0x00000082


	//----- nvinfo : EIATTR_KPARAM_INFO
	.align		4
.L_32:
        /*0008*/ 	.byte	0x04, 0x17
        /*000a*/ 	.short	(.L_34 - .L_33)
.L_33:
        /*000c*/ 	.word	0x00000000
        /*0010*/ 	.short	0x0000
        /*0012*/ 	.short	0x0000
        /*0014*/ 	.byte	0x00, 0xf0, 0x01, 0x20


	//----- nvinfo : EIATTR_AT_ENTRY_FRAGMENTS
	.align		4
.L_34:
        /*0018*/ 	.byte	0x04, 0x4f
        /*001a*/ 	.short	(.L_36 - .L_35)


	//   ....[0]....
.L_35:
        /*001c*/ 	.word	0x00000007


	//----- nvinfo : EIATTR_RESERVED_SMEM_USED
	.align		4
.L_36:
        /*0020*/ 	.byte	0x01, 0x41
	.zero		2


	//----- nvinfo : EIATTR_SPARSE_MMA_MASK
	.align		4
        /*0024*/ 	.byte	0x03, 0x50
        /*0026*/ 	.short	0x0000


	//----- nvinfo : EIATTR_TCGEN05_2CTA_USED
	.align		4
        /*0028*/ 	.byte	0x01, 0x52
	.zero		2


	//----- nvinfo : EIATTR_MAXREG_COUNT
	.align		4
        /*002c*/ 	.byte	0x03, 0x1b
        /*002e*/ 	.short	0x00ff


	//----- nvinfo : EIATTR_NUM_BARRIERS
	.align		4
        /*0030*/ 	.byte	0x02, 0x4c
        /*0032*/ 	.byte	0x07
	.zero		1


	//----- nvinfo : EIATTR_EXTERNS
	.align		4
        /*0034*/ 	.byte	0x04, 0x0f
        /*0036*/ 	.short	(.L_38 - .L_37)


	//   ....[0]....
	.align		4
.L_37:
        /*0038*/ 	.word	index@(__assertfail)


	//----- nvinfo : EIATTR_MERCURY_ISA_VERSION
	.align		4
.L_38:
        /*003c*/ 	.byte	0x03, 0x5f
        /*003e*/ 	.short	0x0101


	//----- nvinfo : EIATTR_INT_WARP_WIDE_INSTR_OFFSETS
	.align		4
        /*0040*/ 	.byte	0x04, 0x31
        /*0042*/ 	.short	(.L_40 - .L_39)


	//   ....[0]....
.L_39:
        /*0044*/ 	.word	0x00000f90


	//   ....[1]....
        /*0048*/ 	.word	0x00001030


	//   ....[2]....
        /*004c*/ 	.word	0x00004f80


	//   ....[3]....
        /*0050*/ 	.word	0x00004fa0


	//   ....[4]....
        /*0054*/ 	.word	0x00004fd0


	//   ....[5]....
        /*0058*/ 	.word	0x00005b10


	//   ....[6]....
        /*005c*/ 	.word	0x00005b80


	//   ....[7]....
        /*0060*/ 	.word	0x00005c60


	//   ....[8]....
        /*0064*/ 	.word	0x00005ce0


	//   ....[9]....
        /*0068*/ 	.word	0x00005de0


	//   ....[10]....
        /*006c*/ 	.word	0x00005e60


	//   ....[11]....
        /*0070*/ 	.word	0x00005f50


	//   ....[12]....
        /*0074*/ 	.word	0x00006000


	//----- nvinfo : EIATTR_COOP_GROUP_MASK_REGIDS
	.align		4
.L_40:
        /*0078*/ 	.byte	0x04, 0x29
        /*007a*/ 	.short	(.L_42 - .L_41)


	//   ....[0]....
.L_41:
        /*007c*/ 	.word	0xffffffff


	//   ....[1]....
        /*0080*/ 	.word	0xffffffff


	//   ....[2]....
        /*0084*/ 	.word	0xffffffff


	//   ....[3]....
        /*0088*/ 	.word	0xffffffff


	//   ....[4]....
        /*008c*/ 	.word	0xffffffff


	//   ....[5]....
        /*0090*/ 	.word	0xffffffff


	//   ....[6]....
        /*0094*/ 	.word	0xffffffff


	//   ....[7]....
        /*0098*/ 	.word	0xffffffff


	//   ....[8]....
        /*009c*/ 	.word	0xffffffff


	//   ....[9]....
        /*00a0*/ 	.word	0xffffffff


	//   ....[10]....
        /*00a4*/ 	.word	0xffffffff


	//   ....[11]....
        /*00a8*/ 	.word	0xffffffff


	//   ....[12]....
        /*00ac*/ 	.word	0xffffffff


	//   ....[13]....
        /*00b0*/ 	.word	0xffffffff


	//----- nvinfo : EIATTR_COOP_GROUP_INSTR_OFFSETS
	.align		4
.L_42:
        /*00b4*/ 	.byte	0x04, 0x28
        /*00b6*/ 	.short	(.L_44 - .L_43)


	//   ....[0]....
.L_43:
        /*00b8*/ 	.word	0x000000b0


	//   ....[1]....
        /*00bc*/ 	.word	0x00000510


	//   ....[2]....
        /*00c0*/ 	.word	0x00000940


	//   ....[3]....
        /*00c4*/ 	.word	0x00000ad0


	//   ....[4]....
        /*00c8*/ 	.word	0x00000bc0


	//   ....[5]....
        /*00cc*/ 	.word	0x00000d20


	//   ....[6]....
        /*00d0*/ 	.word	0x00000e70


	//   ....[7]....
        /*00d4*/ 	.word	0x000010b0


	//   ....[8]....
        /*00d8*/ 	.word	0x00002700


	//   ....[9]....
        /*00dc*/ 	.word	0x00003fd0


	//   ....[10]....
        /*00e0*/ 	.word	0x000044a0


	//   ....[11]....
        /*00e4*/ 	.word	0x000044d0


	//   ....[12]....
        /*00e8*/ 	.word	0x00004e80


	//   ....[13]....
        /*00ec*/ 	.word	0x00005090


	//----- nvinfo : EIATTR_VRC_CTA_INIT_COUNT
	.align		4
.L_44:
        /*00f0*/ 	.byte	0x02, 0x4a
        /*00f2*/ 	.byte	0x80
	.zero		1


	//----- nvinfo : EIATTR_SYSCALL_OFFSETS
	.align		4
        /*00f4*/ 	.byte	0x04, 0x46
        /*00f6*/ 	.short	(.L_46 - .L_45)


	//   ....[0]....
.L_45:
        /*00f8*/ 	.word	0x00006c50


	//   ....[1]....
        /*00fc*/ 	.word	0x00006d90


	//   ....[2]....
        /*0100*/ 	.word	0x000075e0


	//   ....[3]....
        /*0104*/ 	.word	0x00008be0


	//   ....[4]....
        /*0108*/ 	.word	0x0000a180


	//   ....[5]....
        /*010c*/ 	.word	0x0000b750


	//----- nvinfo : EIATTR_MBARRIER_INSTR_OFFSETS
	.align		4
.L_46:
        /*0110*/ 	.byte	0x04, 0x39
        /*0112*/ 	.short	(.L_48 - .L_47)


	//   ....[0]....
.L_47:
        /*0114*/ 	.word	0x00000660
        /*0118*/ 	.word	0x000000ff
        /*011c*/ 	.word	0x00000000
        /*0120*/ 	.short	0x0100
        /*0122*/ 	.byte	0x04
	.zero		1


	//   ....[1]....
        /*0124*/ 	.word	0x00000670
        /*0128*/ 	.word	0x000000ff
        /*012c*/ 	.word	0x000000b0
        /*0130*/ 	.short	0x0100
        /*0132*/ 	.byte	0x04
	.zero		1


	//   ....[2]....
        /*0134*/ 	.word	0x00000680
        /*0138*/ 	.word	0x000000ff
        /*013c*/ 	.word	0x00000008
        /*0140*/ 	.short	0x0100
        /*0142*/ 	.byte	0x04
	.zero		1


	//   ....[3]....
        /*0144*/ 	.word	0x00000690
        /*0148*/ 	.word	0x000000ff
        /*014c*/ 	.word	0x000000b8
        /*0150*/ 	.short	0x0100
        /*0152*/ 	.byte	0x04
	.zero		1


	//   ....[4]....
        /*0154*/ 	.word	0x000006a0
        /*0158*/ 	.word	0x000000ff
        /*015c*/ 	.word	0x00000010
        /*0160*/ 	.short	0x0100
        /*0162*/ 	.byte	0x04
	.zero		1


	//   ....[5]....
        /*0164*/ 	.word	0x000006b0
        /*0168*/ 	.word	0x000000ff
        /*016c*/ 	.word	0x000000c0
        /*0170*/ 	.short	0x0100
        /*0172*/ 	.byte	0x04
	.zero		1


	//   ....[6]....
        /*0174*/ 	.word	0x000006c0
        /*0178*/ 	.word	0x000000ff
        /*017c*/ 	.word	0x00000018
        /*0180*/ 	.short	0x0100
        /*0182*/ 	.byte	0x04
	.zero		1


	//   ....[7]....
        /*0184*/ 	.word	0x000006d0
        /*0188*/ 	.word	0x000000ff
        /*018c*/ 	.word	0x000000c8
        /*0190*/ 	.short	0x0100
        /*0192*/ 	.byte	0x04
	.zero		1


	//   ....[8]....
        /*0194*/ 	.word	0x000006e0
        /*0198*/ 	.word	0x000000ff
        /*019c*/ 	.word	0x00000020
        /*01a0*/ 	.short	0x0100
        /*01a2*/ 	.byte	0x04
	.zero		1


	//   ....[9]....
        /*01a4*/ 	.word	0x000006f0
        /*01a8*/ 	.word	0x000000ff
        /*01ac*/ 	.word	0x000000d0
        /*01b0*/ 	.short	0x0100
        /*01b2*/ 	.byte	0x04
	.zero		1


	//   ....[10]....
        /*01b4*/ 	.word	0x00000700
        /*01b8*/ 	.word	0x000000ff
        /*01bc*/ 	.word	0x00000028
        /*01c0*/ 	.short	0x0100
        /*01c2*/ 	.byte	0x04
	.zero		1


	//   ....[11]....
        /*01c4*/ 	.word	0x00000710
        /*01c8*/ 	.word	0x000000ff
        /*01cc*/ 	.word	0x000000d8
        /*01d0*/ 	.short	0x0100
        /*01d2*/ 	.byte	0x04
	.zero		1


	//   ....[12]....
        /*01d4*/ 	.word	0x00000720
        /*01d8*/ 	.word	0x000000ff
        /*01dc*/ 	.word	0x00000030
        /*01e0*/ 	.short	0x0100
        /*01e2*/ 	.byte	0x04
	.zero		1


	//   ....[13]....
        /*01e4*/ 	.word	0x00000730
        /*01e8*/ 	.word	0x000000ff
        /*01ec*/ 	.word	0x000000e0
        /*01f0*/ 	.short	0x0100
        /*01f2*/ 	.byte	0x04
	.zero		1


	//   ....[14]....
        /*01f4*/ 	.word	0x00000740
        /*01f8*/ 	.word	0x000000ff
        /*01fc*/ 	.word	0x00000038
        /*0200*/ 	.short	0x0100
        /*0202*/ 	.byte	0x04
	.zero		1


	//   ....[15]....
        /*0204*/ 	.word	0x00000750
        /*0208*/ 	.word	0x000000ff
        /*020c*/ 	.word	0x000000e8
        /*0210*/ 	.short	0x0100
        /*0212*/ 	.byte	0x04
	.zero		1


	//   ....[16]....
        /*0214*/ 	.word	0x00000760
        /*0218*/ 	.word	0x000000ff
        /*021c*/ 	.word	0x00000040
        /*0220*/ 	.short	0x0100
        /*0222*/ 	.byte	0x04
	.zero		1


	//   ....[17]....
        /*0224*/ 	.word	0x00000770
        /*0228*/ 	.word	0x000000ff
        /*022c*/ 	.word	0x000000f0
        /*0230*/ 	.short	0x0100
        /*0232*/ 	.byte	0x04
	.zero		1


	//   ....[18]....
        /*0234*/ 	.word	0x00000780
        /*0238*/ 	.word	0x000000ff
        /*023c*/ 	.word	0x00000048
        /*0240*/ 	.short	0x0100
        /*0242*/ 	.byte	0x04
	.zero		1


	//   ....[19]....
        /*0244*/ 	.word	0x00000790
        /*0248*/ 	.word	0x000000ff
        /*024c*/ 	.word	0x000000f8
        /*0250*/ 	.short	0x0100
        /*0252*/ 	.byte	0x04
	.zero		1


	//   ....[20]....
        /*0254*/ 	.word	0x000007a0
        /*0258*/ 	.word	0x000000ff
        /*025c*/ 	.word	0x00000050
        /*0260*/ 	.short	0x0100
        /*0262*/ 	.byte	0x04
	.zero		1


	//   ....[21]....
        /*0264*/ 	.word	0x000007b0
        /*0268*/ 	.word	0x000000ff
        /*026c*/ 	.word	0x00000100
        /*0270*/ 	.short	0x0100
        /*0272*/ 	.byte	0x04
	.zero		1


	//   ....[22]....
        /*0274*/ 	.word	0x000007c0
        /*0278*/ 	.word	0x000000ff
        /*027c*/ 	.word	0x00000058
        /*0280*/ 	.short	0x0100
        /*0282*/ 	.byte	0x04
	.zero		1


	//   ....[23]....
        /*0284*/ 	.word	0x000007d0
        /*0288*/ 	.word	0x000000ff
        /*028c*/ 	.word	0x00000108
        /*0290*/ 	.short	0x0100
        /*0292*/ 	.byte	0x04
	.zero		1


	//   ....[24]....
        /*0294*/ 	.word	0x000007e0
        /*0298*/ 	.word	0x000000ff
        /*029c*/ 	.word	0x00000060
        /*02a0*/ 	.short	0x0100
        /*02a2*/ 	.byte	0x04
	.zero		1


	//   ....[25]....
        /*02a4*/ 	.word	0x000007f0
        /*02a8*/ 	.word	0x000000ff
        /*02ac*/ 	.word	0x00000110
        /*02b0*/ 	.short	0x0100
        /*02b2*/ 	.byte	0x04
	.zero		1


	//   ....[26]....
        /*02b4*/ 	.word	0x00000800
        /*02b8*/ 	.word	0x000000ff
        /*02bc*/ 	.word	0x00000068
        /*02c0*/ 	.short	0x0100
        /*02c2*/ 	.byte	0x04
	.zero		1


	//   ....[27]....
        /*02c4*/ 	.word	0x00000810
        /*02c8*/ 	.word	0x000000ff
        /*02cc*/ 	.word	0x00000118
        /*02d0*/ 	.short	0x0100
        /*02d2*/ 	.byte	0x04
	.zero		1


	//   ....[28]....
        /*02d4*/ 	.word	0x00000820
        /*02d8*/ 	.word	0x000000ff
        /*02dc*/ 	.word	0x00000070
        /*02e0*/ 	.short	0x0100
        /*02e2*/ 	.byte	0x04
	.zero		1


	//   ....[29]....
        /*02e4*/ 	.word	0x00000830
        /*02e8*/ 	.word	0x000000ff
        /*02ec*/ 	.word	0x00000120
        /*02f0*/ 	.short	0x0100
        /*02f2*/ 	.byte	0x04
	.zero		1


	//   ....[30]....
        /*02f4*/ 	.word	0x00000840
        /*02f8*/ 	.word	0x000000ff
        /*02fc*/ 	.word	0x00000078
        /*0300*/ 	.short	0x0100
        /*0302*/ 	.byte	0x04
	.zero		1


	//   ....[31]....
        /*0304*/ 	.word	0x00000850
        /*0308*/ 	.word	0x000000ff
        /*030c*/ 	.word	0x00000128
        /*0310*/ 	.short	0x0100
        /*0312*/ 	.byte	0x04
	.zero		1


	//   ....[32]....
        /*0314*/ 	.word	0x00000860
        /*0318*/ 	.word	0x000000ff
        /*031c*/ 	.word	0x00000080
        /*0320*/ 	.short	0x0100
        /*0322*/ 	.byte	0x04
	.zero		1


	//   ....[33]....
        /*0324*/ 	.word	0x00000870
        /*0328*/ 	.word	0x000000ff
        /*032c*/ 	.word	0x00000130
        /*0330*/ 	.short	0x0100
        /*0332*/ 	.byte	0x04
	.zero		1


	//   ....[34]....
        /*0334*/ 	.word	0x00000880
        /*0338*/ 	.word	0x000000ff
        /*033c*/ 	.word	0x00000088
        /*0340*/ 	.short	0x0100
        /*0342*/ 	.byte	0x04
	.zero		1


	//   ....[35]....
        /*0344*/ 	.word	0x00000890
        /*0348*/ 	.word	0x000000ff
        /*034c*/ 	.word	0x00000138
        /*0350*/ 	.short	0x0100
        /*0352*/ 	.byte	0x04
	.zero		1


	//   ....[36]....
        /*0354*/ 	.word	0x000008a0
        /*0358*/ 	.word	0x000000ff
        /*035c*/ 	.word	0x00000090
        /*0360*/ 	.short	0x0100
        /*0362*/ 	.byte	0x04
	.zero		1


	//   ....[37]....
        /*0364*/ 	.word	0x000008b0
        /*0368*/ 	.word	0x000000ff
        /*036c*/ 	.word	0x00000140
        /*0370*/ 	.short	0x0100
        /*0372*/ 	.byte	0x04
	.zero		1


	//   ....[38]....
        /*0374*/ 	.word	0x000008c0
        /*0378*/ 	.word	0x000000ff
        /*037c*/ 	.word	0x00000098
        /*0380*/ 	.short	0x0100
        /*0382*/ 	.byte	0x04
	.zero		1


	//   ....[39]....
        /*0384*/ 	.word	0x000008d0
        /*0388*/ 	.word	0x000000ff
        /*038c*/ 	.word	0x00000148
        /*0390*/ 	.short	0x0100
        /*0392*/ 	.byte	0x04
	.zero		1


	//   ....[40]....
        /*0394*/ 	.word	0x000008e0
        /*0398*/ 	.word	0x000000ff
        /*039c*/ 	.word	0x000000a0
        /*03a0*/ 	.short	0x0100
        /*03a2*/ 	.byte	0x04
	.zero		1


	//   ....[41]....
        /*03a4*/ 	.word	0x000008f0
        /*03a8*/ 	.word	0x000000ff
        /*03ac*/ 	.word	0x00000150
        /*03b0*/ 	.short	0x0100
        /*03b2*/ 	.byte	0x04
	.zero		1


	//   ....[42]....
        /*03b4*/ 	.word	0x00000900
        /*03b8*/ 	.word	0x000000ff
        /*03bc*/ 	.word	0x000000a8
        /*03c0*/ 	.short	0x0100
        /*03c2*/ 	.byte	0x04
	.zero		1


	//   ....[43]....
        /*03c4*/ 	.word	0x00000910
        /*03c8*/ 	.word	0x000000ff
        /*03cc*/ 	.word	0x00000158
        /*03d0*/ 	.short	0x0100
        /*03d2*/ 	.byte	0x04
	.zero		1


	//   ....[44]....
        /*03d4*/ 	.word	0x00000a40
        /*03d8*/ 	.word	0x000000ff
        /*03dc*/ 	.word	0x00000160
        /*03e0*/ 	.short	0x0100
        /*03e2*/ 	.byte	0x04
	.zero		1


	//   ....[45]....
        /*03e4*/ 	.word	0x00000a50
        /*03e8*/ 	.word	0x000000ff
        /*03ec*/ 	.word	0x00000180
        /*03f0*/ 	.short	0x0100
        /*03f2*/ 	.byte	0x04
	.zero		1


	//   ....[46]....
        /*03f4*/ 	.word	0x00000a60
        /*03f8*/ 	.word	0x000000ff
        /*03fc*/ 	.word	0x00000168
        /*0400*/ 	.short	0x0100
        /*0402*/ 	.byte	0x04
	.zero		1


	//   ....[47]....
        /*0404*/ 	.word	0x00000a70
        /*0408*/ 	.word	0x000000ff
        /*040c*/ 	.word	0x00000188
        /*0410*/ 	.short	0x0100
        /*0412*/ 	.byte	0x04
	.zero		1


	//   ....[48]....
        /*0414*/ 	.word	0x00000a80
        /*0418*/ 	.word	0x000000ff
        /*041c*/ 	.word	0x00000170
        /*0420*/ 	.short	0x0100
        /*0422*/ 	.byte	0x04
	.zero		1


	//   ....[49]....
        /*0424*/ 	.word	0x00000a90
        /*0428*/ 	.word	0x000000ff
        /*042c*/ 	.word	0x00000190
        /*0430*/ 	.short	0x0100
        /*0432*/ 	.byte	0x04
	.zero		1


	//   ....[50]....
        /*0434*/ 	.word	0x00000aa0
        /*0438*/ 	.word	0x000000ff
        /*043c*/ 	.word	0x00000178
        /*0440*/ 	.short	0x0100
        /*0442*/ 	.byte	0x04
	.zero		1


	//   ....[51]....
        /*0444*/ 	.word	0x00000ab0
        /*0448*/ 	.word	0x000000ff
        /*044c*/ 	.word	0x00000198
        /*0450*/ 	.short	0x0100
        /*0452*/ 	.byte	0x04
	.zero		1


	//   ....[52]....
        /*0454*/ 	.word	0x00000b90
        /*0458*/ 	.word	0x000000ff
        /*045c*/ 	.word	0x000001a0
        /*0460*/ 	.short	0x0100
        /*0462*/ 	.byte	0x06
	.zero		1


	//   ....[53]....
        /*0464*/ 	.word	0x00000ba0
        /*0468*/ 	.word	0x000000ff
        /*046c*/ 	.word	0x000001a8
        /*0470*/ 	.short	0x0100
        /*0472*/ 	.byte	0x06
	.zero		1


	//   ....[54]....
        /*0474*/ 	.word	0x00000cd0
        /*0478*/ 	.word	0x000000ff
        /*047c*/ 	.word	0x000001b0
        /*0480*/ 	.short	0x0100
        /*0482*/ 	.byte	0x06
	.zero		1


	//   ....[55]....
        /*0484*/ 	.word	0x00000ce0
        /*0488*/ 	.word	0x000000ff
        /*048c*/ 	.word	0x000001c0
        /*0490*/ 	.short	0x0100
        /*0492*/ 	.byte	0x06
	.zero		1


	//   ....[56]....
        /*0494*/ 	.word	0x00000cf0
        /*0498*/ 	.word	0x000000ff
        /*049c*/ 	.word	0x000001b8
        /*04a0*/ 	.short	0x0100
        /*04a2*/ 	.byte	0x06
	.zero		1


	//   ....[57]....
        /*04a4*/ 	.word	0x00000d00
        /*04a8*/ 	.word	0x000000ff
        /*04ac*/ 	.word	0x000001c8
        /*04b0*/ 	.short	0x0100
        /*04b2*/ 	.byte	0x06
	.zero		1


	//   ....[58]....
        /*04b4*/ 	.word	0x00000e20
        /*04b8*/ 	.word	0x000000ff
        /*04bc*/ 	.word	0x000001d0
        /*04c0*/ 	.short	0x0100
        /*04c2*/ 	.byte	0x04
	.zero		1


	//   ....[59]....
        /*04c4*/ 	.word	0x00000e30
        /*04c8*/ 	.word	0x000000ff
        /*04cc*/ 	.word	0x000001e0
        /*04d0*/ 	.short	0x0100
        /*04d2*/ 	.byte	0x04
	.zero		1


	//   ....[60]....
        /*04d4*/ 	.word	0x00000e40
        /*04d8*/ 	.word	0x000000ff
        /*04dc*/ 	.word	0x000001d8
        /*04e0*/ 	.short	0x0100
        /*04e2*/ 	.byte	0x04
	.zero		1


	//   ....[61]....
        /*04e4*/ 	.word	0x00000e50
        /*04e8*/ 	.word	0x000000ff
        /*04ec*/ 	.word	0x000001e8
        /*04f0*/ 	.short	0x0100
        /*04f2*/ 	.byte	0x04
	.zero		1


	//   ....[62]....
        /*04f4*/ 	.word	0x00000f40
        /*04f8*/ 	.word	0x000000ff
        /*04fc*/ 	.word	0x000001f0
        /*0500*/ 	.short	0x0100
        /*0502*/ 	.byte	0x04
	.zero		1


	//   ....[63]....
        /*0504*/ 	.word	0x00000f50
        /*0508*/ 	.word	0x000000ff
        /*050c*/ 	.word	0x00000200
        /*0510*/ 	.short	0x0100
        /*0512*/ 	.byte	0x04
	.zero		1


	//   ....[64]....
        /*0514*/ 	.word	0x00000f60
        /*0518*/ 	.word	0x000000ff
        /*051c*/ 	.word	0x000001f8
        /*0520*/ 	.short	0x0100
        /*0522*/ 	.byte	0x04
	.zero		1


	//   ....[65]....
        /*0524*/ 	.word	0x00000f70
        /*0528*/ 	.word	0x000000ff
        /*052c*/ 	.word	0x00000208
        /*0530*/ 	.short	0x0100
        /*0532*/ 	.byte	0x04
	.zero		1


	//   ....[66]....
        /*0534*/ 	.word	0x00001070
        /*0538*/ 	.word	0x000000ff
        /*053c*/ 	.word	0x00000210
        /*0540*/ 	.short	0x0100
        /*0542*/ 	.byte	0x06
	.zero		1


	//   ....[67]....
        /*0544*/ 	.word	0x00001ee0
        /*0548*/ 	.word	0x00000003
        /*054c*/ 	.word	0x00000200
        /*0550*/ 	.short	0x010a
        /*0552*/ 	.byte	0xff
	.zero		1


	//   ....[68]....
        /*0554*/ 	.word	0x00001f10
        /*0558*/ 	.word	0x00000003
        /*055c*/ 	.word	0x000001f0
        /*0560*/ 	.short	0x0101
        /*0562*/ 	.byte	0xff
	.zero		1


	//   ....[69]....
        /*0564*/ 	.word	0x00001fd0
        /*0568*/ 	.word	0x000000ff
        /*056c*/ 	.word	0x000000b0
        /*0570*/ 	.short	0x010a
        /*0572*/ 	.byte	0x04
	.zero		1


	//   ....[70]....
        /*0574*/ 	.word	0x000020a0
        /*0578*/ 	.word	0x000000ff
        /*057c*/ 	.word	0x000000b0
        /*0580*/ 	.short	0x010a
        /*0582*/ 	.byte	0x21
	.zero		1


	//   ....[71]....
        /*0584*/ 	.word	0x00002250
        /*0588*/ 	.word	0x000000ff
        /*058c*/ 	.word	0x000000b0
        /*0590*/ 	.short	0x010a
        /*0592*/ 	.byte	0x05
	.zero		1


	//   ....[72]....
        /*0594*/ 	.word	0x00002380
        /*0598*/ 	.word	0x000000ff
        /*059c*/ 	.word	0x000001a8
        /*05a0*/ 	.short	0x0101
        /*05a2*/ 	.byte	0x06
	.zero		1


	//   ....[73]....
        /*05a4*/ 	.word	0x000023a0
        /*05a8*/ 	.word	0x000000ff
        /*05ac*/ 	.word	0x000000b0
        /*05b0*/ 	.short	0x010a
        /*05b2*/ 	.byte	0x04
	.zero		1


	//   ....[74]....
        /*05b4*/ 	.word	0x00002420
        /*05b8*/ 	.word	0x000000ff
        /*05bc*/ 	.word	0x000000b0
        /*05c0*/ 	.short	0x010a
        /*05c2*/ 	.byte	0x11
	.zero		1


	//   ....[75]....
        /*05c4*/ 	.word	0x000025b0
        /*05c8*/ 	.word	0x000000ff
        /*05cc*/ 	.word	0x000000b0
        /*05d0*/ 	.short	0x010a
        /*05d2*/ 	.byte	0x05
	.zero		1


	//   ....[76]....
        /*05d4*/ 	.word	0x00002730
        /*05d8*/ 	.word	0x00000003
        /*05dc*/ 	.word	0x000001b0
        /*05e0*/ 	.short	0x010a
        /*05e2*/ 	.byte	0xff
	.zero		1


	//   ....[77]....
        /*05e4*/ 	.word	0x00002880
        /*05e8*/ 	.word	0x00000000
        /*05ec*/ 	.word	0x00000000
        /*05f0*/ 	.short	0x0101
        /*05f2*/ 	.byte	0xff
	.zero		1


	//   ....[78]....
        /*05f4*/ 	.word	0x00002e30
        /*05f8*/ 	.word	0x000000ff
        /*05fc*/ 	.word	0x00000000
        /*0600*/ 	.short	0x010a
        /*0602*/ 	.byte	0x04
	.zero		1


	//   ....[79]....
        /*0604*/ 	.word	0x00002ec0
        /*0608*/ 	.word	0x000000ff
        /*060c*/ 	.word	0x00000000
        /*0610*/ 	.short	0x010a
        /*0612*/ 	.byte	0x05
	.zero		1


	//   ....[80]....
        /*0614*/ 	.word	0x00002f50
        /*0618*/ 	.word	0x000000ff
        /*061c*/ 	.word	0x00000000
        /*0620*/ 	.short	0x010a
        /*0622*/ 	.byte	0x05
	.zero		1


	//   ....[81]....
        /*0624*/ 	.word	0x00002fe0
        /*0628*/ 	.word	0x000000ff
        /*062c*/ 	.word	0x00000000
        /*0630*/ 	.short	0x010a
        /*0632*/ 	.byte	0x05
	.zero		1


	//   ....[82]....
        /*0634*/ 	.word	0x00003070
        /*0638*/ 	.word	0x000000ff
        /*063c*/ 	.word	0x00000000
        /*0640*/ 	.short	0x010a
        /*0642*/ 	.byte	0x05
	.zero		1


	//   ....[83]....
        /*0644*/ 	.word	0x00003100
        /*0648*/ 	.word	0x000000ff
        /*064c*/ 	.word	0x00000000
        /*0650*/ 	.short	0x010a
        /*0652*/ 	.byte	0x05
	.zero		1


	//   ....[84]....
        /*0654*/ 	.word	0x00003190
        /*0658*/ 	.word	0x000000ff
        /*065c*/ 	.word	0x00000000
        /*0660*/ 	.short	0x010a
        /*0662*/ 	.byte	0x05
	.zero		1


	//   ....[85]....
        /*0664*/ 	.word	0x00003220
        /*0668*/ 	.word	0x000000ff
        /*066c*/ 	.word	0x00000000
        /*0670*/ 	.short	0x010a
        /*0672*/ 	.byte	0x05
	.zero		1


	//   ....[86]....
        /*0674*/ 	.word	0x000032b0
        /*0678*/ 	.word	0x000000ff
        /*067c*/ 	.word	0x00000000
        /*0680*/ 	.short	0x010a
        /*0682*/ 	.byte	0x05
	.zero		1


	//   ....[87]....
        /*0684*/ 	.word	0x00003340
        /*0688*/ 	.word	0x000000ff
        /*068c*/ 	.word	0x00000000
        /*0690*/ 	.short	0x010a
        /*0692*/ 	.byte	0x05
	.zero		1


	//   ....[88]....
        /*0694*/ 	.word	0x000033d0
        /*0698*/ 	.word	0x000000ff
        /*069c*/ 	.word	0x00000000
        /*06a0*/ 	.short	0x010a
        /*06a2*/ 	.byte	0x05
	.zero		1


	//   ....[89]....
        /*06a4*/ 	.word	0x00003460
        /*06a8*/ 	.word	0x000000ff
        /*06ac*/ 	.word	0x00000000
        /*06b0*/ 	.short	0x010a
        /*06b2*/ 	.byte	0x05
	.zero		1


	//   ....[90]....
        /*06b4*/ 	.word	0x000034f0
        /*06b8*/ 	.word	0x000000ff
        /*06bc*/ 	.word	0x00000000
        /*06c0*/ 	.short	0x010a
        /*06c2*/ 	.byte	0x05
	.zero		1


	//   ....[91]....
        /*06c4*/ 	.word	0x00003580
        /*06c8*/ 	.word	0x000000ff
        /*06cc*/ 	.word	0x00000000
        /*06d0*/ 	.short	0x010a
        /*06d2*/ 	.byte	0x05
	.zero		1


	//   ....[92]....
        /*06d4*/ 	.word	0x00003610
        /*06d8*/ 	.word	0x000000ff
        /*06dc*/ 	.word	0x00000000
        /*06e0*/ 	.short	0x010a
        /*06e2*/ 	.byte	0x05
	.zero		1


	//   ....[93]....
        /*06e4*/ 	.word	0x000036a0
        /*06e8*/ 	.word	0x000000ff
        /*06ec*/ 	.word	0x00000000
        /*06f0*/ 	.short	0x010a
        /*06f2*/ 	.byte	0x05
	.zero		1


	//   ....[94]....
        /*06f4*/ 	.word	0x00003730
        /*06f8*/ 	.word	0x000000ff
        /*06fc*/ 	.word	0x00000000
        /*0700*/ 	.short	0x010a
        /*0702*/ 	.byte	0x05
	.zero		1


	//   ....[95]....
        /*0704*/ 	.word	0x000037c0
        /*0708*/ 	.word	0x000000ff
        /*070c*/ 	.word	0x00000000
        /*0710*/ 	.short	0x010a
        /*0712*/ 	.byte	0x05
	.zero		1


	//   ....[96]....
        /*0714*/ 	.word	0x00003850
        /*0718*/ 	.word	0x000000ff
        /*071c*/ 	.word	0x00000000
        /*0720*/ 	.short	0x010a
        /*0722*/ 	.byte	0x05
	.zero		1


	//   ....[97]....
        /*0724*/ 	.word	0x000038e0
        /*0728*/ 	.word	0x000000ff
        /*072c*/ 	.word	0x00000000
        /*0730*/ 	.short	0x010a
        /*0732*/ 	.byte	0x05
	.zero		1


	//   ....[98]....
        /*0734*/ 	.word	0x00003970
        /*0738*/ 	.word	0x000000ff
        /*073c*/ 	.word	0x00000000
        /*0740*/ 	.short	0x010a
        /*0742*/ 	.byte	0x05
	.zero		1


	//   ....[99]....
        /*0744*/ 	.word	0x00003a10
        /*0748*/ 	.word	0x00000000
        /*074c*/ 	.word	0x00000000
        /*0750*/ 	.short	0x010a
        /*0752*/ 	.byte	0xff
	.zero		1


	//   ....[100]....
        /*0754*/ 	.word	0x00003b30
        /*0758*/ 	.word	0x00000002
        /*075c*/ 	.word	0x000001f0
        /*0760*/ 	.short	0x010a
        /*0762*/ 	.byte	0xff
	.zero		1


	//   ....[101]....
        /*0764*/ 	.word	0x00003b90
        /*0768*/ 	.word	0x00000004
        /*076c*/ 	.word	0x00000000
        /*0770*/ 	.short	0x0101
        /*0772*/ 	.byte	0xff
	.zero		1


	//   ....[102]....
        /*0774*/ 	.word	0x00003bb0
        /*0778*/ 	.word	0x000000ff
        /*077c*/ 	.word	0x000001c0
        /*0780*/ 	.short	0x010a
        /*0782*/ 	.byte	0x04
	.zero		1


	//   ....[103]....
        /*0784*/ 	.word	0x00003cd0
        /*0788*/ 	.word	0x00000002
        /*078c*/ 	.word	0x000001b0
        /*0790*/ 	.short	0x010a
        /*0792*/ 	.byte	0xff
	.zero		1


	//   ....[104]....
        /*0794*/ 	.word	0x00003de0
        /*0798*/ 	.word	0x00000002
        /*079c*/ 	.word	0x00000000
        /*07a0*/ 	.short	0x0101
        /*07a2*/ 	.byte	0xff
	.zero		1


	//   ....[105]....
        /*07a4*/ 	.word	0x00003e70
        /*07a8*/ 	.word	0x000000ff
        /*07ac*/ 	.word	0x000001c0
        /*07b0*/ 	.short	0x0106
        /*07b2*/ 	.byte	0x04
	.zero		1


	//   ....[106]....
        /*07b4*/ 	.word	0x00003e90
        /*07b8*/ 	.word	0x000000ff
        /*07bc*/ 	.word	0x000001c0
        /*07c0*/ 	.short	0x010a
        /*07c2*/ 	.byte	0x04
	.zero		1


	//   ....[107]....
        /*07c4*/ 	.word	0x00003f20
        /*07c8*/ 	.word	0x000000ff
        /*07cc*/ 	.word	0x000001c0
        /*07d0*/ 	.short	0x0106
        /*07d2*/ 	.byte	0x07
	.zero		1


	//   ....[108]....
        /*07d4*/ 	.word	0x00003f60
        /*07d8*/ 	.word	0x00000000
        /*07dc*/ 	.word	0x000001c0
        /*07e0*/ 	.short	0x010a
        /*07e2*/ 	.byte	0xff
	.zero		1


	//   ....[109]....
        /*07e4*/ 	.word	0x000041a0
        /*07e8*/ 	.word	0x000000ff
        /*07ec*/ 	.word	0x00000008
        /*07f0*/ 	.short	0x010a
        /*07f2*/ 	.byte	0x05
	.zero		1


	//   ....[110]....
        /*07f4*/ 	.word	0x000041c0
        /*07f8*/ 	.word	0x000000ff
        /*07fc*/ 	.word	0x00000008
        /*0800*/ 	.short	0x010a
        /*0802*/ 	.byte	0x05
	.zero		1


	//   ....[111]....
        /*0804*/ 	.word	0x00004350
        /*0808*/ 	.word	0x000000ff
        /*080c*/ 	.word	0x00000008
        /*0810*/ 	.short	0x010a
        /*0812*/ 	.byte	0x05
	.zero		1


	//   ....[112]....
        /*0814*/ 	.word	0x00004370
        /*0818*/ 	.word	0x000000ff
        /*081c*/ 	.word	0x00000008
        /*0820*/ 	.short	0x010a
        /*0822*/ 	.byte	0x05
	.zero		1


	//   ....[113]....
        /*0824*/ 	.word	0x00004430
        /*0828*/ 	.word	0x000000ff
        /*082c*/ 	.word	0x00000000
        /*0830*/ 	.short	0x0101
        /*0832*/ 	.byte	0x04
	.zero		1


	//   ....[114]....
        /*0834*/ 	.word	0x00004710
        /*0838*/ 	.word	0x00000000
        /*083c*/ 	.word	0x000001b0
        /*0840*/ 	.short	0x010a
        /*0842*/ 	.byte	0xff
	.zero		1


	//   ....[115]....
        /*0844*/ 	.word	0x000047d0
        /*0848*/ 	.word	0x00000000
        /*084c*/ 	.word	0x00000000
        /*0850*/ 	.short	0x0101
        /*0852*/ 	.byte	0xff
	.zero		1


	//   ....[116]....
        /*0854*/ 	.word	0x00004880
        /*0858*/ 	.word	0x000000ff
        /*085c*/ 	.word	0x00000000
        /*0860*/ 	.short	0x010a
        /*0862*/ 	.byte	0x04
	.zero		1


	//   ....[117]....
        /*0864*/ 	.word	0x00004890
        /*0868*/ 	.word	0x000000ff
        /*086c*/ 	.word	0x000001e0
        /*0870*/ 	.short	0x010a
        /*0872*/ 	.byte	0x13
	.zero		1


	//   ....[118]....
        /*0874*/ 	.word	0x00004950
        /*0878*/ 	.word	0x000000ff
        /*087c*/ 	.word	0x00000000
        /*0880*/ 	.short	0x010a
        /*0882*/ 	.byte	0x06
	.zero		1


	//   ....[119]....
        /*0884*/ 	.word	0x00004a70
        /*0888*/ 	.word	0x000000ff
        /*088c*/ 	.word	0x00000000
        /*0890*/ 	.short	0x010a
        /*0892*/ 	.byte	0x04
	.zero		1


	//   ....[120]....
        /*0894*/ 	.word	0x00004c90
        /*0898*/ 	.word	0x000000ff
        /*089c*/ 	.word	0x00000000
        /*08a0*/ 	.short	0x010a
        /*08a2*/ 	.byte	0x04
	.zero		1


	//   ....[121]....
        /*08a4*/ 	.word	0x00004d30
        /*08a8*/ 	.word	0x00000000
        /*08ac*/ 	.word	0x00000000
        /*08b0*/ 	.short	0x010a
        /*08b2*/ 	.byte	0xff
	.zero		1


	//   ....[122]....
        /*08b4*/ 	.word	0x00004d70
        /*08b8*/ 	.word	0x00000000
        /*08bc*/ 	.word	0x00000000
        /*08c0*/ 	.short	0x010a
        /*08c2*/ 	.byte	0xff
	.zero		1


	//   ....[123]....
        /*08c4*/ 	.word	0x00004de0
        /*08c8*/ 	.word	0x000000ff
        /*08cc*/ 	.word	0x00000000
        /*08d0*/ 	.short	0x0101
        /*08d2*/ 	.byte	0x04
	.zero		1


	//   ....[124]....
        /*08d4*/ 	.word	0x00004e20
        /*08d8*/ 	.word	0x000000ff
        /*08dc*/ 	.word	0x00000210
        /*08e0*/ 	.short	0x010a
        /*08e2*/ 	.byte	0x0d
	.zero		1


	//   ....[125]....
        /*08e4*/ 	.word	0x00004e70
        /*08e8*/ 	.word	0x000000ff
        /*08ec*/ 	.word	0x00000000
        /*08f0*/ 	.short	0x0101
        /*08f2*/ 	.byte	0x04
	.zero		1


	//   ....[126]....
        /*08f4*/ 	.word	0x00005310
        /*08f8*/ 	.word	0x0000000c
        /*08fc*/ 	.word	0x000001b0
        /*0900*/ 	.short	0x010a
        /*0902*/ 	.byte	0xff
	.zero		1


	//   ....[127]....
        /*0904*/ 	.word	0x00005480
        /*0908*/ 	.word	0x00000000
        /*090c*/ 	.word	0x00000000
        /*0910*/ 	.short	0x0101
        /*0912*/ 	.byte	0xff
	.zero		1


	//   ....[128]....
        /*0914*/ 	.word	0x00005910
        /*0918*/ 	.word	0x000000ff
        /*091c*/ 	.word	0x000001a8
        /*0920*/ 	.short	0x010a
        /*0922*/ 	.byte	0x15
	.zero		1


	//   ....[129]....
        /*0924*/ 	.word	0x00005a90
        /*0928*/ 	.word	0x000000ff
        /*092c*/ 	.word	0x00000180
        /*0930*/ 	.short	0x010a
        /*0932*/ 	.byte	0x15
	.zero		1


	//   ....[130]....
        /*0934*/ 	.word	0x00005c10
        /*0938*/ 	.word	0x000000ff
        /*093c*/ 	.word	0x00000160
        /*0940*/ 	.short	0x010b
        /*0942*/ 	.byte	0x15
	.zero		1


	//   ....[131]....
        /*0944*/ 	.word	0x00005c20
        /*0948*/ 	.word	0x000000ff
        /*094c*/ 	.word	0x00000000
        /*0950*/ 	.short	0x0101
        /*0952*/ 	.byte	0x06
	.zero		1


	//   ....[132]....
        /*0954*/ 	.word	0x00005c30
        /*0958*/ 	.word	0x000000ff
        /*095c*/ 	.word	0x00000188
        /*0960*/ 	.short	0x010a
        /*0962*/ 	.byte	0x15
	.zero		1


	//   ....[133]....
        /*0964*/ 	.word	0x00005d90
        /*0968*/ 	.word	0x000000ff
        /*096c*/ 	.word	0x00000168
        /*0970*/ 	.short	0x010b
        /*0972*/ 	.byte	0x15
	.zero		1


	//   ....[134]....
        /*0974*/ 	.word	0x00005da0
        /*0978*/ 	.word	0x000000ff
        /*097c*/ 	.word	0x00000000
        /*0980*/ 	.short	0x0101
        /*0982*/ 	.byte	0x06
	.zero		1


	//   ....[135]....
        /*0984*/ 	.word	0x00005db0
        /*0988*/ 	.word	0x000000ff
        /*098c*/ 	.word	0x00000190
        /*0990*/ 	.short	0x010a
        /*0992*/ 	.byte	0x15
	.zero		1


	//   ....[136]....
        /*0994*/ 	.word	0x00005f00
        /*0998*/ 	.word	0x000000ff
        /*099c*/ 	.word	0x00000170
        /*09a0*/ 	.short	0x010b
        /*09a2*/ 	.byte	0x15
	.zero		1


	//   ....[137]....
        /*09a4*/ 	.word	0x00005f10
        /*09a8*/ 	.word	0x000000ff
        /*09ac*/ 	.word	0x00000000
        /*09b0*/ 	.short	0x0101
        /*09b2*/ 	.byte	0x06
	.zero		1


	//   ....[138]....
        /*09b4*/ 	.word	0x00005f20
        /*09b8*/ 	.word	0x000000ff
        /*09bc*/ 	.word	0x00000198
        /*09c0*/ 	.short	0x010a
        /*09c2*/ 	.byte	0x15
	.zero		1


	//   ....[139]....
        /*09c4*/ 	.word	0x00006110
        /*09c8*/ 	.word	0x000000ff
        /*09cc*/ 	.word	0x00000178
        /*09d0*/ 	.short	0x010b
        /*09d2*/ 	.byte	0x15
	.zero		1


	//   ....[140]....
        /*09d4*/ 	.word	0x00006120
        /*09d8*/ 	.word	0x000000ff
        /*09dc*/ 	.word	0x00000000
        /*09e0*/ 	.short	0x0101
        /*09e2*/ 	.byte	0x25
	.zero		1


	//   ....[141]....
        /*09e4*/ 	.word	0x00006150
        /*09e8*/ 	.word	0x000000ff
        /*09ec*/ 	.word	0x00000180
        /*09f0*/ 	.short	0x010a
        /*09f2*/ 	.byte	0x15
	.zero		1


	//   ....[142]....
        /*09f4*/ 	.word	0x00006170
        /*09f8*/ 	.word	0x000000ff
        /*09fc*/ 	.word	0x00000188
        /*0a00*/ 	.short	0x010a
        /*0a02*/ 	.byte	0x15
	.zero		1


	//   ....[143]....
        /*0a04*/ 	.word	0x00006190
        /*0a08*/ 	.word	0x000000ff
        /*0a0c*/ 	.word	0x00000190
        /*0a10*/ 	.short	0x010a
        /*0a12*/ 	.byte	0x15
	.zero		1


	//   ....[144]....
        /*0a14*/ 	.word	0x000061d0
        /*0a18*/ 	.word	0x00000000
        /*0a1c*/ 	.word	0x00000198
        /*0a20*/ 	.short	0x010a
        /*0a22*/ 	.byte	0xff
	.zero		1


	//   ....[145]....
        /*0a24*/ 	.word	0x000064f0
        /*0a28*/ 	.word	0x00000003
        /*0a2c*/ 	.word	0x000001b0
        /*0a30*/ 	.short	0x010a
        /*0a32*/ 	.byte	0xff
	.zero		1


	//   ....[146]....
        /*0a34*/ 	.word	0x00006670
        /*0a38*/ 	.word	0x00000000
        /*0a3c*/ 	.word	0x00000000
        /*0a40*/ 	.short	0x0101
        /*0a42*/ 	.byte	0xff
	.zero		1


	//   ....[147]....
        /*0a44*/ 	.word	0x000071a0
        /*0a48*/ 	.word	0x00000003
        /*0a4c*/ 	.word	0x00000160
        /*0a50*/ 	.short	0x010a
        /*0a52*/ 	.byte	0xff
	.zero		1


	//   ....[148]....
        /*0a54*/ 	.word	0x000071c0
        /*0a58*/ 	.word	0x00000093
        /*0a5c*/ 	.word	0x000001d0
        /*0a60*/ 	.short	0x010a
        /*0a62*/ 	.byte	0xff
	.zero		1


	//   ....[149]....
        /*0a64*/ 	.word	0x00007300
        /*0a68*/ 	.word	0x00000003
        /*0a6c*/ 	.word	0x00000160
        /*0a70*/ 	.short	0x010a
        /*0a72*/ 	.byte	0xff
	.zero		1


	//   ....[150]....
        /*0a74*/ 	.word	0x00007440
        /*0a78*/ 	.word	0x00000000
        /*0a7c*/ 	.word	0x00000000
        /*0a80*/ 	.short	0x0101
        /*0a82*/ 	.byte	0xff
	.zero		1


	//   ....[151]....
        /*0a84*/ 	.word	0x000074c0
        /*0a88*/ 	.word	0x00000093
        /*0a8c*/ 	.word	0x000001d0
        /*0a90*/ 	.short	0x010a
        /*0a92*/ 	.byte	0xff
	.zero		1


	//   ....[152]....
        /*0a94*/ 	.word	0x00008850
        /*0a98*/ 	.word	0x0000006b
        /*0a9c*/ 	.word	0x00000160
        /*0aa0*/ 	.short	0x010a
        /*0aa2*/ 	.byte	0xff
	.zero		1


	//   ....[153]....
        /*0aa4*/ 	.word	0x00008920
        /*0aa8*/ 	.word	0x0000006b
        /*0aac*/ 	.word	0x00000160
        /*0ab0*/ 	.short	0x010a
        /*0ab2*/ 	.byte	0xff
	.zero		1


	//   ....[154]....
        /*0ab4*/ 	.word	0x00008a60
        /*0ab8*/ 	.word	0x00000000
        /*0abc*/ 	.word	0x00000000
        /*0ac0*/ 	.short	0x0101
        /*0ac2*/ 	.byte	0xff
	.zero		1


	//   ....[155]....
        /*0ac4*/ 	.word	0x00009df0
        /*0ac8*/ 	.word	0x00000000
        /*0acc*/ 	.word	0x00000160
        /*0ad0*/ 	.short	0x010a
        /*0ad2*/ 	.byte	0xff
	.zero		1


	//   ....[156]....
        /*0ad4*/ 	.word	0x00009ec0
        /*0ad8*/ 	.word	0x00000000
        /*0adc*/ 	.word	0x00000160
        /*0ae0*/ 	.short	0x010a
        /*0ae2*/ 	.byte	0xff
	.zero		1


	//   ....[157]....
        /*0ae4*/ 	.word	0x0000a000
        /*0ae8*/ 	.word	0x00000000
        /*0aec*/ 	.word	0x00000000
        /*0af0*/ 	.short	0x0101
        /*0af2*/ 	.byte	0xff
	.zero		1


	//   ....[158]....
        /*0af4*/ 	.word	0x0000b3c0
        /*0af8*/ 	.word	0x00000000
        /*0afc*/ 	.word	0x00000160
        /*0b00*/ 	.short	0x010a
        /*0b02*/ 	.byte	0xff
	.zero		1


	//   ....[159]....
        /*0b04*/ 	.word	0x0000b490
        /*0b08*/ 	.word	0x00000000
        /*0b0c*/ 	.word	0x00000160
        /*0b10*/ 	.short	0x010a
        /*0b12*/ 	.byte	0xff
	.zero		1


	//   ....[160]....
        /*0b14*/ 	.word	0x0000b5d0
        /*0b18*/ 	.word	0x00000000
        /*0b1c*/ 	.word	0x00000000
        /*0b20*/ 	.short	0x0101
        /*0b22*/ 	.byte	0xff
	.zero		1


	//   ....[161]....
        /*0b24*/ 	.word	0x0000b8b0
        /*0b28*/ 	.word	0x00000093
        /*0b2c*/ 	.word	0x00000000
        /*0b30*/ 	.short	0x0101
        /*0b32*/ 	.byte	0xff
	.zero		1


	//   ....[162]....
        /*0b34*/ 	.word	0x0000cb50
        /*0b38*/ 	.word	0x00000003
        /*0b3c*/ 	.word	0x00000200
        /*0b40*/ 	.short	0x010a
        /*0b42*/ 	.byte	0xff
	.zero		1


	//   ....[163]....
        /*0b44*/ 	.word	0x0000cbb0
        /*0b48*/ 	.word	0x00000000
        /*0b4c*/ 	.word	0x000000b0
        /*0b50*/ 	.short	0x010a
        /*0b52*/ 	.byte	0xff
	.zero		1


	//   ....[164]....
        /*0b54*/ 	.word	0x0000cc10
        /*0b58*/ 	.word	0x00000000
        /*0b5c*/ 	.word	0x000000b0
        /*0b60*/ 	.short	0x010a
        /*0b62*/ 	.byte	0xff
	.zero		1


	//   ....[165]....
        /*0b64*/ 	.word	0x0000cc60
        /*0b68*/ 	.word	0x00000003
        /*0b6c*/ 	.word	0x000001b0
        /*0b70*/ 	.short	0x010a
        /*0b72*/ 	.byte	0xff
	.zero		1


	//   ....[166]....
        /*0b74*/ 	.word	0x0000ccc0
        /*0b78*/ 	.word	0x00000000
        /*0b7c*/ 	.word	0x00000000
        /*0b80*/ 	.short	0x010a
        /*0b82*/ 	.byte	0xff
	.zero		1


	//   ....[167]....
        /*0b84*/ 	.word	0x0000cd20
        /*0b88*/ 	.word	0x00000000
        /*0b8c*/ 	.word	0x00000000
        /*0b90*/ 	.short	0x010a
        /*0b92*/ 	.byte	0xff
	.zero		1


	//   ....[168]....
        /*0b94*/ 	.word	0x0000cd80
        /*0b98*/ 	.word	0x00000000
        /*0b9c*/ 	.word	0x00000000
        /*0ba0*/ 	.short	0x010a
        /*0ba2*/ 	.byte	0xff
	.zero		1


	//   ....[169]....
        /*0ba4*/ 	.word	0x0000cde0
        /*0ba8*/ 	.word	0x00000000
        /*0bac*/ 	.word	0x00000000
        /*0bb0*/ 	.short	0x010a
        /*0bb2*/ 	.byte	0xff
	.zero		1


	//   ....[170]....
        /*0bb4*/ 	.word	0x0000ce40
        /*0bb8*/ 	.word	0x00000000
        /*0bbc*/ 	.word	0x00000000
        /*0bc0*/ 	.short	0x010a
        /*0bc2*/ 	.byte	0xff
	.zero		1


	//   ....[171]....
        /*0bc4*/ 	.word	0x0000cea0
        /*0bc8*/ 	.word	0x00000000
        /*0bcc*/ 	.word	0x00000000
        /*0bd0*/ 	.short	0x010a
        /*0bd2*/ 	.byte	0xff
	.zero		1


	//   ....[172]....
        /*0bd4*/ 	.word	0x0000cf00
        /*0bd8*/ 	.word	0x00000000
        /*0bdc*/ 	.word	0x00000000
        /*0be0*/ 	.short	0x010a
        /*0be2*/ 	.byte	0xff
	.zero		1


	//   ....[173]....
        /*0be4*/ 	.word	0x0000cf60
        /*0be8*/ 	.word	0x00000000
        /*0bec*/ 	.word	0x00000000
        /*0bf0*/ 	.short	0x010a
        /*0bf2*/ 	.byte	0xff
	.zero		1


	//   ....[174]....
        /*0bf4*/ 	.word	0x0000cfc0
        /*0bf8*/ 	.word	0x00000000
        /*0bfc*/ 	.word	0x00000000
        /*0c00*/ 	.short	0x010a
        /*0c02*/ 	.byte	0xff
	.zero		1


	//   ....[175]....
        /*0c04*/ 	.word	0x0000d020
        /*0c08*/ 	.word	0x00000000
        /*0c0c*/ 	.word	0x00000000
        /*0c10*/ 	.short	0x010a
        /*0c12*/ 	.byte	0xff
	.zero		1


	//   ....[176]....
        /*0c14*/ 	.word	0x0000d080
        /*0c18*/ 	.word	0x00000000
        /*0c1c*/ 	.word	0x00000000
        /*0c20*/ 	.short	0x010a
        /*0c22*/ 	.byte	0xff
	.zero		1


	//   ....[177]....
        /*0c24*/ 	.word	0x0000d0e0
        /*0c28*/ 	.word	0x00000000
        /*0c2c*/ 	.word	0x00000000
        /*0c30*/ 	.short	0x010a
        /*0c32*/ 	.byte	0xff
	.zero		1


	//   ....[178]....
        /*0c34*/ 	.word	0x0000d140
        /*0c38*/ 	.word	0x00000000
        /*0c3c*/ 	.word	0x00000000
        /*0c40*/ 	.short	0x010a
        /*0c42*/ 	.byte	0xff
	.zero		1


	//   ....[179]....
        /*0c44*/ 	.word	0x0000d1a0
        /*0c48*/ 	.word	0x00000000
        /*0c4c*/ 	.word	0x00000000
        /*0c50*/ 	.short	0x010a
        /*0c52*/ 	.byte	0xff
	.zero		1


	//   ....[180]....
        /*0c54*/ 	.word	0x0000d200
        /*0c58*/ 	.word	0x00000000
        /*0c5c*/ 	.word	0x00000000
        /*0c60*/ 	.short	0x010a
        /*0c62*/ 	.byte	0xff
	.zero		1


	//   ....[181]....
        /*0c64*/ 	.word	0x0000d260
        /*0c68*/ 	.word	0x00000000
        /*0c6c*/ 	.word	0x00000000
        /*0c70*/ 	.short	0x010a
        /*0c72*/ 	.byte	0xff
	.zero		1


	//   ....[182]....
        /*0c74*/ 	.word	0x0000d2c0
        /*0c78*/ 	.word	0x00000000
        /*0c7c*/ 	.word	0x00000000
        /*0c80*/ 	.short	0x010a
        /*0c82*/ 	.byte	0xff
	.zero		1


	//   ....[183]....
        /*0c84*/ 	.word	0x0000d320
        /*0c88*/ 	.word	0x00000000
        /*0c8c*/ 	.word	0x00000000
        /*0c90*/ 	.short	0x010a
        /*0c92*/ 	.byte	0xff
	.zero		1


	//   ....[184]....
        /*0c94*/ 	.word	0x0000d380
        /*0c98*/ 	.word	0x00000000
        /*0c9c*/ 	.word	0x00000000
        /*0ca0*/ 	.short	0x010a
        /*0ca2*/ 	.byte	0xff
	.zero		1


	//   ....[185]....
        /*0ca4*/ 	.word	0x0000d3e0
        /*0ca8*/ 	.word	0x00000000
        /*0cac*/ 	.word	0x00000000
        /*0cb0*/ 	.short	0x010a
        /*0cb2*/ 	.byte	0xff
	.zero		1


	//   ....[186]....
        /*0cb4*/ 	.word	0x0000d440
        /*0cb8*/ 	.word	0x00000000
        /*0cbc*/ 	.word	0x00000000
        /*0cc0*/ 	.short	0x010a
        /*0cc2*/ 	.byte	0xff
	.zero		1


	//   ....[187]....
        /*0cc4*/ 	.word	0x0000d490
        /*0cc8*/ 	.word	0x00000002
        /*0ccc*/ 	.word	0x000001f0
        /*0cd0*/ 	.short	0x010a
        /*0cd2*/ 	.byte	0xff
	.zero		1


	//   ....[188]....
        /*0cd4*/ 	.word	0x0000d4f0
        /*0cd8*/ 	.word	0x00000002
        /*0cdc*/ 	.word	0x000001c0
        /*0ce0*/ 	.short	0x010a
        /*0ce2*/ 	.byte	0xff
	.zero		1


	//   ....[189]....
        /*0ce4*/ 	.word	0x0000d540
        /*0ce8*/ 	.word	0x00000002
        /*0cec*/ 	.word	0x000001b0
        /*0cf0*/ 	.short	0x010a
        /*0cf2*/ 	.byte	0xff
	.zero		1


	//   ....[190]....
        /*0cf4*/ 	.word	0x0000d5a0
        /*0cf8*/ 	.word	0x00000000
        /*0cfc*/ 	.word	0x000001c0
        /*0d00*/ 	.short	0x010a
        /*0d02*/ 	.byte	0xff
	.zero		1


	//   ....[191]....
        /*0d04*/ 	.word	0x0000d600
        /*0d08*/ 	.word	0x00000000
        /*0d0c*/ 	.word	0x00000008
        /*0d10*/ 	.short	0x010a
        /*0d12*/ 	.byte	0xff
	.zero		1


	//   ....[192]....
        /*0d14*/ 	.word	0x0000d6f0
        /*0d18*/ 	.word	0x00000000
        /*0d1c*/ 	.word	0x00000008
        /*0d20*/ 	.short	0x010a
        /*0d22*/ 	.byte	0xff
	.zero		1


	//   ....[193]....
        /*0d24*/ 	.word	0x0000d740
        /*0d28*/ 	.word	0x00000000
        /*0d2c*/ 	.word	0x000001b0
        /*0d30*/ 	.short	0x010a
        /*0d32*/ 	.byte	0xff
	.zero		1


	//   ....[194]....
        /*0d34*/ 	.word	0x0000d7a0
        /*0d38*/ 	.word	0x00000000
        /*0d3c*/ 	.word	0x000001e0
        /*0d40*/ 	.short	0x010a
        /*0d42*/ 	.byte	0xff
	.zero		1


	//   ....[195]....
        /*0d44*/ 	.word	0x0000d800
        /*0d48*/ 	.word	0x00000000
        /*0d4c*/ 	.word	0x00000000
        /*0d50*/ 	.short	0x010a
        /*0d52*/ 	.byte	0xff
	.zero		1


	//   ....[196]....
        /*0d54*/ 	.word	0x0000d860
        /*0d58*/ 	.word	0x00000000
        /*0d5c*/ 	.word	0x00000000
        /*0d60*/ 	.short	0x010a
        /*0d62*/ 	.byte	0xff
	.zero		1


	//   ....[197]....
        /*0d64*/ 	.word	0x0000d8c0
        /*0d68*/ 	.word	0x00000000
        /*0d6c*/ 	.word	0x00000210
        /*0d70*/ 	.short	0x010a
        /*0d72*/ 	.byte	0xff
	.zero		1


	//   ....[198]....
        /*0d74*/ 	.word	0x0000d910
        /*0d78*/ 	.word	0x0000000c
        /*0d7c*/ 	.word	0x000001b0
        /*0d80*/ 	.short	0x010a
        /*0d82*/ 	.byte	0xff
	.zero		1


	//   ....[199]....
        /*0d84*/ 	.word	0x0000d970
        /*0d88*/ 	.word	0x00000000
        /*0d8c*/ 	.word	0x000001a8
        /*0d90*/ 	.short	0x010a
        /*0d92*/ 	.byte	0xff
	.zero		1


	//   ....[200]....
        /*0d94*/ 	.word	0x0000d9d0
        /*0d98*/ 	.word	0x00000000
        /*0d9c*/ 	.word	0x00000180
        /*0da0*/ 	.short	0x010a
        /*0da2*/ 	.byte	0xff
	.zero		1


	//   ....[201]....
        /*0da4*/ 	.word	0x0000da30
        /*0da8*/ 	.word	0x00000000
        /*0dac*/ 	.word	0x00000188
        /*0db0*/ 	.short	0x010a
        /*0db2*/ 	.byte	0xff
	.zero		1


	//   ....[202]....
        /*0db4*/ 	.word	0x0000da90
        /*0db8*/ 	.word	0x00000000
        /*0dbc*/ 	.word	0x00000190
        /*0dc0*/ 	.short	0x010a
        /*0dc2*/ 	.byte	0xff
	.zero		1


	//   ....[203]....
        /*0dc4*/ 	.word	0x0000daf0
        /*0dc8*/ 	.word	0x00000000
        /*0dcc*/ 	.word	0x00000198
        /*0dd0*/ 	.short	0x010a
        /*0dd2*/ 	.byte	0xff
	.zero		1


	//   ....[204]....
        /*0dd4*/ 	.word	0x0000db50
        /*0dd8*/ 	.word	0x00000000
        /*0ddc*/ 	.word	0x00000180
        /*0de0*/ 	.short	0x010a
        /*0de2*/ 	.byte	0xff
	.zero		1


	//   ....[205]....
        /*0de4*/ 	.word	0x0000dbb0
        /*0de8*/ 	.word	0x00000000
        /*0dec*/ 	.word	0x00000188
        /*0df0*/ 	.short	0x010a
        /*0df2*/ 	.byte	0xff
	.zero		1


	//   ....[206]....
        /*0df4*/ 	.word	0x0000dc10
        /*0df8*/ 	.word	0x00000000
        /*0dfc*/ 	.word	0x00000190
        /*0e00*/ 	.short	0x010a
        /*0e02*/ 	.byte	0xff
	.zero		1


	//   ....[207]....
        /*0e04*/ 	.word	0x0000dc60
        /*0e08*/ 	.word	0x00000003
        /*0e0c*/ 	.word	0x000001b0
        /*0e10*/ 	.short	0x010a
        /*0e12*/ 	.byte	0xff
	.zero		1


	//   ....[208]....
        /*0e14*/ 	.word	0x0000dcb0
        /*0e18*/ 	.word	0x00000003
        /*0e1c*/ 	.word	0x00000160
        /*0e20*/ 	.short	0x010a
        /*0e22*/ 	.byte	0xff
	.zero		1


	//   ....[209]....
        /*0e24*/ 	.word	0x0000dd00
        /*0e28*/ 	.word	0x00000093
        /*0e2c*/ 	.word	0x000001d0
        /*0e30*/ 	.short	0x010a
        /*0e32*/ 	.byte	0xff
	.zero		1


	//   ....[210]....
        /*0e34*/ 	.word	0x0000dd50
        /*0e38*/ 	.word	0x0000006b
        /*0e3c*/ 	.word	0x00000160
        /*0e40*/ 	.short	0x010a
        /*0e42*/ 	.byte	0xff
	.zero		1


	//   ....[211]....
        /*0e44*/ 	.word	0x0000dda0
        /*0e48*/ 	.word	0x00000000
        /*0e4c*/ 	.word	0x00000160
        /*0e50*/ 	.short	0x010a
        /*0e52*/ 	.byte	0xff
	.zero		1


	//   ....[212]....
        /*0e54*/ 	.word	0x0000ddf0
        /*0e58*/ 	.word	0x00000000
        /*0e5c*/ 	.word	0x00000160
        /*0e60*/ 	.short	0x010a
        /*0e62*/ 	.byte	0xff
	.zero		1


	//----- nvinfo : EIATTR_NUM_MBARRIERS
	.align		4
.L_48:
        /*0e64*/ 	.byte	0x03, 0x38
        /*0e66*/ 	.short	0x0043


	//----- nvinfo : EIATTR_EXIT_INSTR_OFFSETS
	.align		4
        /*0e68*/ 	.byte	0x04, 0x1c
        /*0e6a*/ 	.short	(.L_50 - .L_49)


	//   ....[0]....
.L_49:
        /*0e6c*/ 	.word	0x00003a40


	//   ....[1]....
        /*0e70*/ 	.word	0x00003f30


	//   ....[2]....
        /*0e74*/ 	.word	0x00003f90


	//   ....[3]....
        /*0e78*/ 	.word	0x000050a0


	//   ....[4]....
        /*0e7c*/ 	.word	0x00006200


	//   ....[5]....
        /*0e80*/ 	.word	0x00006240


	//   ....[6]....
        /*0e84*/ 	.word	0x0000cb40


	//----- nvinfo : EIATTR_MAX_THREADS
	.align		4
.L_50:
        /*0e88*/ 	.byte	0x04, 0x05
        /*0e8a*/ 	.short	(.L_52 - .L_51)
.L_51:
        /*0e8c*/ 	.word	0x00000100
        /*0e90*/ 	.word	0x00000001
        /*0e94*/ 	.word	0x00000001


	//----- nvinfo : EIATTR_CRS_STACK_SIZE
	.align		4
.L_52:
        /*0e98*/ 	.byte	0x04, 0x1e
        /*0e9a*/ 	.short	(.L_54 - .L_53)
.L_53:
        /*0e9c*/ 	.word	0x00000000


	//----- nvinfo : EIATTR_CBANK_PARAM_SIZE
	.align		4
.L_54:
        /*0ea0*/ 	.byte	0x03, 0x19
        /*0ea2*/ 	.short	0x0800


	//----- nvinfo : EIATTR_PARAM_CBANK
	.align		4
        /*0ea4*/ 	.byte	0x04, 0x0a
        /*0ea6*/ 	.short	(.L_56 - .L_55)
	.align		4
.L_55:
        /*0ea8*/ 	.word	index@(.nv.constant0._ZN7cutlass13device_kernelINS_4gemm6kernel13GemmUniversalIN4cute5tupleIJiiiiEEENS1_10collective13CollectiveMmaINS1_35MainloopSm100TmaUmmaWarpSpecializedILi22ELi2ELi2ENS5_IJNS4_1CILi4EEESB_NSA_ILi1EEEEEEEENS5_IJNSA_ILi256EEESF_NSA_ILi32EEEEEEaNS5_IJlSC_lEEEaSI_NS4_8TiledMMAINS4_8MMA_AtomIJNS4_21SM100_MMA_S8_2x1SM_SSIaaiLi256ELi256ELNS4_4UMMA5MajorE0ELSN_0ELNSM_8SaturateE0EEEEEENS4_6LayoutINS5_IJSC_SC_SC_EEENS5_IJNSA_ILi0EEEST_ST_EEEEENS5_IJNS4_10UnderscoreESW_SW_EEEEENS4_28SM100_TMA_2SM_LOAD_MULTICASTENS4_14ComposedLayoutINS4_7SwizzleILi1ELi4ELi3EEENS4_18smem_ptr_flag_bitsILi8EEENSR_INS5_IJNSA_ILi8EEESG_EEENS5_IJSG_SC_EEEEEEEvNS4_8identityESZ_S19_vS1A_EENS_8epilogue10collective18CollectiveEpilogueINS1C_23Sm100TmaWarpSpecializedILi4ELi2ELi64ELb0ELb0EEEJNS5_IJNSA_ILi128EEESF_SG_EEENS5_IJNSR_IS1H_SC_EENSR_INSA_ILi64EEESC_EEEEEaSI_aSI_NS1C_6fusion15FusionCallbacksIS1G_NS1N_17LinearCombinationIaiaiLNS_15FloatRoundStyleE2EEES1I_S1M_JEEENS4_5SM1004TMEM4LOAD26SM100_TMEM_LOAD_32dp32b64xENS4_13SM90_TMA_LOADENS10_INS11_ILi2ELi4ELi3EEES14_NSR_INS5_IJS15_S1K_EEENS5_IJS1K_SC_EEEEEEENS4_39AutoVectorizingCopyWithAssumedAlignmentILi128EEENS4_14SM90_TMA_STOREES22_S24_S24_EEEvvEEEEvNT_6ParamsE)
        /*0eac*/ 	.short	0x0380
        /*0eae*/ 	.short	0x0800


	//----- nvinfo : EIATTR_SW_WAR
	.align		4
.L_56:
        /*0eb0*/ 	.byte	0x04, 0x36
        /*0eb2*/ 	.short	(.L_58 - .L_57)
.L_57:
        /*0eb4*/ 	.word	0x00000008
.L_58:


//--------------------- .nv.callgraph             --------------------------
	.section	.nv.callgraph,"",@"SHT_CUDA_CALLGRAPH"
	.align	4
	.sectionentsize	8
	.align		4
        /*0000*/ 	.word	0x00000000
	.align		4
        /*0004*/ 	.word	0xffffffff
	.align		4
        /*0008*/ 	.word	index@(_ZN7cutlass13device_kernelINS_4gemm6kernel13GemmUniversalIN4cute5tupleIJiiiiEEENS1_10collective13CollectiveMmaINS1_35MainloopSm100TmaUmmaWarpSpecializedILi22ELi2ELi2ENS5_IJNS4_1CILi4EEESB_NSA_ILi1EEEEEEEENS5_IJNSA_ILi256EEESF_NSA_ILi32EEEEEEaNS5_IJlSC_lEEEaSI_NS4_8TiledMMAINS4_8MMA_AtomIJNS4_21SM100_MMA_S8_2x1SM_SSIaaiLi256ELi256ELNS4_4UMMA5MajorE0ELSN_0ELNSM_8SaturateE0EEEEEENS4_6LayoutINS5_IJSC_SC_SC_EEENS5_IJNSA_ILi0EEEST_ST_EEEEENS5_IJNS4_10UnderscoreESW_SW_EEEEENS4_28SM100_TMA_2SM_LOAD_MULTICASTENS4_14ComposedLayoutINS4_7SwizzleILi1ELi4ELi3EEENS4_18smem_ptr_flag_bitsILi8EEENSR_INS5_IJNSA_ILi8EEESG_EEENS5_IJSG_SC_EEEEEEEvNS4_8identityESZ_S19_vS1A_EENS_8epilogue10collective18CollectiveEpilogueINS1C_23Sm100TmaWarpSpecializedILi4ELi2ELi64ELb0ELb0EEEJNS5_IJNSA_ILi128EEESF_SG_EEENS5_IJNSR_IS1H_SC_EENSR_INSA_ILi64EEESC_EEEEEaSI_aSI_NS1C_6fusion15FusionCallbacksIS1G_NS1N_17LinearCombinationIaiaiLNS_15FloatRoundStyleE2EEES1I_S1M_JEEENS4_5SM1004TMEM4LOAD26SM100_TMEM_LOAD_32dp32b64xENS4_13SM90_TMA_LOADENS10_INS11_ILi2ELi4ELi3EEES14_NSR_INS5_IJS15_S1K_EEENS5_IJS1K_SC_EEEEEEENS4_39AutoVectorizingCopyWithAssumedAlignmentILi128EEENS4_14SM90_TMA_STOREES22_S24_S24_EEEvvEEEEvNT_6ParamsE)
	.align		4
        /*000c*/ 	.word	index@(__assertfail)
	.align		4
        /*0010*/ 	.word	0x00000000
	.align		4
        /*0014*/ 	.word	0xfffffffe
	.align		4
        /*0018*/ 	.word	0x00000000
	.align		4
        /*001c*/ 	.word	0xfffffffd
	.align		4
        /*0020*/ 	.word	0x00000000
	.align		4
        /*0024*/ 	.word	0xfffffffc


//--------------------- .nv.constant4             --------------------------
	.section	.nv.constant4,"a",@progbits
	.align	8
	.align		8
.nv.constant4:
        /*0000*/ 	.dword	__assertfail
	.align		8
        /*0008*/ 	.dword	__unnamed_1
	.align		8
        /*0010*/ 	.dword	__unnamed_2
	.align		8
        /*0018*/ 	.dword	__unnamed_3
	.align		8
        /*0020*/ 	.dword	_ZN40_INTERNAL_04daf659_4_k_cu_c5ff9333_279924cuda3std3__45__cpo5beginE
	.align		8
        /*0028*/ 	.dword	_ZN40_INTERNAL_04daf659_4_k_cu_c5ff9333_279924cuda3std3__45__cpo3endE
	.align		8
        /*0030*/ 	.dword	_ZN40_INTERNAL_04daf659_4_k_cu_c5ff9333_279924cuda3std3__45__cpo6cbeginE
	.align		8
        /*0038*/ 	.dword	_ZN40_INTERNAL_04daf659_4_k_cu_c5ff9333_279924cuda3std3__45__cpo4cendE
	.align		8
        /*0040*/ 	.dword	_ZN40_INTERNAL_04daf659_4_k_cu_c5ff9333_279924cuda3std3__442_GLOBAL__N__04daf659_4_k_cu_c5ff9333_279926ignoreE
	.align		8
        /*0048*/ 	.dword	_ZN40_INTERNAL_04daf659_4_k_cu_c5ff9333_279924cuda3std3__419piecewise_constructE
	.align		8
        /*0050*/ 	.dword	_ZN40_INTERNAL_04daf659_4_k_cu_c5ff9333_279924cuda3std3__48in_placeE
	.align		8
        /*0058*/ 	.dword	_ZN40_INTERNAL_04daf659_4_k_cu_c5ff9333_279924cuda3std6ranges3__45__cpo4swapE
	.align		8
        /*0060*/ 	.dword	_ZN40_INTERNAL_04daf659_4_k_cu_c5ff9333_279924cuda3std6ranges3__45__cpo9iter_moveE
	.align		8
        /*0068*/ 	.dword	_ZN40_INTERNAL_04daf659_4_k_cu_c5ff9333_279924cute7productE
	.align		8
        /*0070*/ 	.dword	_ZN40_INTERNAL_04daf659_4_k_cu_c5ff9333_279924cute1_E
	.align		8
        /*0078*/ 	.dword	$str$25
	.align		8
        /*0080*/ 	.dword	$str$26
	.align		8
        /*0088*/ 	.dword	$str$27
	.align		8
        /*0090*/ 	.dword	$str$28


//--------------------- .text._ZN7cutlass13device_kernelINS_4gemm6kernel13GemmUniversalIN4cute5tupleIJiiiiEEENS1_10collective13CollectiveMmaINS1_35MainloopSm100TmaUmmaWarpSpecializedILi22ELi2ELi2ENS5_IJNS4_1CILi4EEESB_NSA_ILi1EEEEEEEENS5_IJNSA_ILi256EEESF_NSA_ILi32EEEEEEaNS5_IJlSC_lEEEaSI_NS4_8TiledMMAINS4_8MMA_AtomIJNS4_21SM100_MMA_S8_2x1SM_SSIaaiLi256ELi256ELNS4_4UMMA5MajorE0ELSN_0ELNSM_8SaturateE0EEEEEENS4_6LayoutINS5_IJSC_SC_SC_EEENS5_IJNSA_ILi0EEEST_ST_EEEEENS5_IJNS4_10UnderscoreESW_SW_EEEEENS4_28SM100_TMA_2SM_LOAD_MULTICASTENS4_14ComposedLayoutINS4_7SwizzleILi1ELi4ELi3EEENS4_18smem_ptr_flag_bitsILi8EEENSR_INS5_IJNSA_ILi8EEESG_EEENS5_IJSG_SC_EEEEEEEvNS4_8identityESZ_S19_vS1A_EENS_8epilogue10collective18CollectiveEpilogueINS1C_23Sm100TmaWarpSpecializedILi4ELi2ELi64ELb0ELb0EEEJNS5_IJNSA_ILi128EEESF_SG_EEENS5_IJNSR_IS1H_SC_EENSR_INSA_ILi64EEESC_EEEEEaSI_aSI_NS1C_6fusion15FusionCallbacksIS1G_NS1N_17LinearCombinationIaiaiLNS_15FloatRoundStyleE2EEES1I_S1M_JEEENS4_5SM1004TMEM4LOAD26SM100_TMEM_LOAD_32dp32b64xENS4_13SM90_TMA_LOADENS10_INS11_ILi2ELi4ELi3EEES14_NSR_INS5_IJS15_S1K_EEENS5_IJS1K_SC_EEEEEEENS4_39AutoVectorizingCopyWithAssumedAlignmentILi128EEENS4_14SM90_TMA_STOREES22_S24_S24_EEEvvEEEEvNT_6ParamsE --------------------------
	.section	.text._ZN7cutlass13device_kernelINS_4gemm6kernel13GemmUniversalIN4cute5tupleIJiiiiEEENS1_10collective13CollectiveMmaINS1_35MainloopSm100TmaUmmaWarpSpecializedILi22ELi2ELi2ENS5_IJNS4_1CILi4EEESB_NSA_ILi1EEEEEEEENS5_IJNSA_ILi256EEESF_NSA_ILi32EEEEEEaNS5_IJlSC_lEEEaSI_NS4_8TiledMMAINS4_8MMA_AtomIJNS4_21SM100_MMA_S8_2x1SM_SSIaaiLi256ELi256ELNS4_4UMMA5MajorE0ELSN_0ELNSM_8SaturateE0EEEEEENS4_6LayoutINS5_IJSC_SC_SC_EEENS5_IJNSA_ILi0EEEST_ST_EEEEENS5_IJNS4_10UnderscoreESW_SW_EEEEENS4_28SM100_TMA_2SM_LOAD_MULTICASTENS4_14ComposedLayoutINS4_7SwizzleILi1ELi4ELi3EEENS4_18smem_ptr_flag_bitsILi8EEENSR_INS5_IJNSA_ILi8EEESG_EEENS5_IJSG_SC_EEEEEEEvNS4_8identityESZ_S19_vS1A_EENS_8epilogue10collective18CollectiveEpilogueINS1C_23Sm100TmaWarpSpecializedILi4ELi2ELi64ELb0ELb0EEEJNS5_IJNSA_ILi128EEESF_SG_EEENS5_IJNSR_IS1H_SC_EENSR_INSA_ILi64EEESC_EEEEEaSI_aSI_NS1C_6fusion15FusionCallbacksIS1G_NS1N_17LinearCombinationIaiaiLNS_15FloatRoundStyleE2EEES1I_S1M_JEEENS4_5SM1004TMEM4LOAD26SM100_TMEM_LOAD_32dp32b64xENS4_13SM90_TMA_LOADENS10_INS11_ILi2ELi4ELi3EEES14_NSR_INS5_IJS15_S1K_EEENS5_IJS1K_SC_EEEEEEENS4_39AutoVectorizingCopyWithAssumedAlignmentILi128EEENS4_14SM90_TMA_STOREES22_S24_S24_EEEvvEEEEvNT_6ParamsE,"ax",@progbits
	.align	128
.text._ZN7cutlass13device_kernelINS_4gemm6kernel13GemmUniversalIN4cute5tupleIJiiiiEEENS1_10collective13CollectiveMmaINS1_35MainloopSm100TmaUmmaWarpSpecializedILi22ELi2ELi2ENS5_IJNS4_1CILi4EEESB_NSA_ILi1EEEEEEEENS5_IJNSA_ILi256EEESF_NSA_ILi32EEEEEEaNS5_IJlSC_lEEEaSI_NS4_8TiledMMAINS4_8MMA_AtomIJNS4_21SM100_MMA_S8_2x1SM_SSIaaiLi256ELi256ELNS4_4UMMA5MajorE0ELSN_0ELNSM_8SaturateE0EEEEEENS4_6LayoutINS5_IJSC_SC_SC_EEENS5_IJNSA_ILi0EEEST_ST_EEEEENS5_IJNS4_10UnderscoreESW_SW_EEEEENS4_28SM100_TMA_2SM_LOAD_MULTICASTENS4_14ComposedLayoutINS4_7SwizzleILi1ELi4ELi3EEENS4_18smem_ptr_flag_bitsILi8EEENSR_INS5_IJNSA_ILi8EEESG_EEENS5_IJSG_SC_EEEEEEEvNS4_8identityESZ_S19_vS1A_EENS_8epilogue10collective18CollectiveEpilogueINS1C_23Sm100TmaWarpSpecializedILi4ELi2ELi64ELb0ELb0EEEJNS5_IJNSA_ILi128EEESF_SG_EEENS5_IJNSR_IS1H_SC_EENSR_INSA_ILi64EEESC_EEEEEaSI_aSI_NS1C_6fusion15FusionCallbacksIS1G_NS1N_17LinearCombinationIaiaiLNS_15FloatRoundStyleE2EEES1I_S1M_JEEENS4_5SM1004TMEM4LOAD26SM100_TMEM_LOAD_32dp32b64xENS4_13SM90_TMA_LOADENS10_INS11_ILi2ELi4ELi3EEES14_NSR_INS5_IJS15_S1K_EEENS5_IJS1K_SC_EEEEEEENS4_39AutoVectorizingCopyWithAssumedAlignmentILi128EEENS4_14SM90_TMA_STOREES22_S24_S24_EEEvvEEEEvNT_6ParamsE:
        .type           _ZN7cutlass13device_kernelINS_4gemm6kernel13GemmUniversalIN4cute5tupleIJiiiiEEENS1_10collective13CollectiveMmaINS1_35MainloopSm100TmaUmmaWarpSpecializedILi22ELi2ELi2ENS5_IJNS4_1CILi4EEESB_NSA_ILi1EEEEEEEENS5_IJNSA_ILi256EEESF_NSA_ILi32EEEEEEaNS5_IJlSC_lEEEaSI_NS4_8TiledMMAINS4_8MMA_AtomIJNS4_21SM100_MMA_S8_2x1SM_SSIaaiLi256ELi256ELNS4_4UMMA5MajorE0ELSN_0ELNSM_8SaturateE0EEEEEENS4_6LayoutINS5_IJSC_SC_SC_EEENS5_IJNSA_ILi0EEEST_ST_EEEEENS5_IJNS4_10UnderscoreESW_SW_EEEEENS4_28SM100_TMA_2SM_LOAD_MULTICASTENS4_14ComposedLayoutINS4_7SwizzleILi1ELi4ELi3EEENS4_18smem_ptr_flag_bitsILi8EEENSR_INS5_IJNSA_ILi8EEESG_EEENS5_IJSG_SC_EEEEEEEvNS4_8identityESZ_S19_vS1A_EENS_8epilogue10collective18CollectiveEpilogueINS1C_23Sm100TmaWarpSpecializedILi4ELi2ELi64ELb0ELb0EEEJNS5_IJNSA_ILi128EEESF_SG_EEENS5_IJNSR_IS1H_SC_EENSR_INSA_ILi64EEESC_EEEEEaSI_aSI_NS1C_6fusion15FusionCallbacksIS1G_NS1N_17LinearCombinationIaiaiLNS_15FloatRoundStyleE2EEES1I_S1M_JEEENS4_5SM1004TMEM4LOAD26SM100_TMEM_LOAD_32dp32b64xENS4_13SM90_TMA_LOADENS10_INS11_ILi2ELi4ELi3EEES14_NSR_INS5_IJS15_S1K_EEENS5_IJS1K_SC_EEEEEEENS4_39AutoVectorizingCopyWithAssumedAlignmentILi128EEENS4_14SM90_TMA_STOREES22_S24_S24_EEEvvEEEEvNT_6ParamsE,@function
        .size           _ZN7cutlass13device_kernelINS_4gemm6kernel13GemmUniversalIN4cute5tupleIJiiiiEEENS1_10collective13CollectiveMmaINS1_35MainloopSm100TmaUmmaWarpSpecializedILi22ELi2ELi2ENS5_IJNS4_1CILi4EEESB_NSA_ILi1EEEEEEEENS5_IJNSA_ILi256EEESF_NSA_ILi32EEEEEEaNS5_IJlSC_lEEEaSI_NS4_8TiledMMAINS4_8MMA_AtomIJNS4_21SM100_MMA_S8_2x1SM_SSIaaiLi256ELi256ELNS4_4UMMA5MajorE0ELSN_0ELNSM_8SaturateE0EEEEEENS4_6LayoutINS5_IJSC_SC_SC_EEENS5_IJNSA_ILi0EEEST_ST_EEEEENS5_IJNS4_10UnderscoreESW_SW_EEEEENS4_28SM100_TMA_2SM_LOAD_MULTICASTENS4_14ComposedLayoutINS4_7SwizzleILi1ELi4ELi3EEENS4_18smem_ptr_flag_bitsILi8EEENSR_INS5_IJNSA_ILi8EEESG_EEENS5_IJSG_SC_EEEEEEEvNS4_8identityESZ_S19_vS1A_EENS_8epilogue10collective18CollectiveEpilogueINS1C_23Sm100TmaWarpSpecializedILi4ELi2ELi64ELb0ELb0EEEJNS5_IJNSA_ILi128EEESF_SG_EEENS5_IJNSR_IS1H_SC_EENSR_INSA_ILi64EEESC_EEEEEaSI_aSI_NS1C_6fusion15FusionCallbacksIS1G_NS1N_17LinearCombinationIaiaiLNS_15FloatRoundStyleE2EEES1I_S1M_JEEENS4_5SM1004TMEM4LOAD26SM100_TMEM_LOAD_32dp32b64xENS4_13SM90_TMA_LOADENS10_INS11_ILi2ELi4ELi3EEES14_NSR_INS5_IJS15_S1K_EEENS5_IJS1K_SC_EEEEEEENS4_39AutoVectorizingCopyWithAssumedAlignmentILi128EEENS4_14SM90_TMA_STOREES22_S24_S24_EEEvvEEEEvNT_6ParamsE,(.L_x_240 - _ZN7cutlass13device_kernelINS_4gemm6kernel13GemmUniversalIN4cute5tupleIJiiiiEEENS1_10collective13CollectiveMmaINS1_35MainloopSm100TmaUmmaWarpSpecializedILi22ELi2ELi2ENS5_IJNS4_1CILi4EEESB_NSA_ILi1EEEEEEEENS5_IJNSA_ILi256EEESF_NSA_ILi32EEEEEEaNS5_IJlSC_lEEEaSI_NS4_8TiledMMAINS4_8MMA_AtomIJNS4_21SM100_MMA_S8_2x1SM_SSIaaiLi256ELi256ELNS4_4UMMA5MajorE0ELSN_0ELNSM_8SaturateE0EEEEEENS4_6LayoutINS5_IJSC_SC_SC_EEENS5_IJNSA_ILi0EEEST_ST_EEEEENS5_IJNS4_10UnderscoreESW_SW_EEEEENS4_28SM100_TMA_2SM_LOAD_MULTICASTENS4_14ComposedLayoutINS4_7SwizzleILi1ELi4ELi3EEENS4_18smem_ptr_flag_bitsILi8EEENSR_INS5_IJNSA_ILi8EEESG_EEENS5_IJSG_SC_EEEEEEEvNS4_8identityESZ_S19_vS1A_EENS_8epilogue10collective18CollectiveEpilogueINS1C_23Sm100TmaWarpSpecializedILi4ELi2ELi64ELb0ELb0EEEJNS5_IJNSA_ILi128EEESF_SG_EEENS5_IJNSR_IS1H_SC_EENSR_INSA_ILi64EEESC_EEEEEaSI_aSI_NS1C_6fusion15FusionCallbacksIS1G_NS1N_17LinearCombinationIaiaiLNS_15FloatRoundStyleE2EEES1I_S1M_JEEENS4_5SM1004TMEM4LOAD26SM100_TMEM_LOAD_32dp32b64xENS4_13SM90_TMA_LOADENS10_INS11_ILi2ELi4ELi3EEES14_NSR_INS5_IJS15_S1K_EEENS5_IJS1K_SC_EEEEEEENS4_39AutoVectorizingCopyWithAssumedAlignmentILi128EEENS4_14SM90_TMA_STOREES22_S24_S24_EEEvvEEEEvNT_6ParamsE)
        .other          _ZN7cutlass13device_kernelINS_4gemm6kernel13GemmUniversalIN4cute5tupleIJiiiiEEENS1_10collective13CollectiveMmaINS1_35MainloopSm100TmaUmmaWarpSpecializedILi22ELi2ELi2ENS5_IJNS4_1CILi4EEESB_NSA_ILi1EEEEEEEENS5_IJNSA_ILi256EEESF_NSA_ILi32EEEEEEaNS5_IJlSC_lEEEaSI_NS4_8TiledMMAINS4_8MMA_AtomIJNS4_21SM100_MMA_S8_2x1SM_SSIaaiLi256ELi256ELNS4_4UMMA5MajorE0ELSN_0ELNSM_8SaturateE0EEEEEENS4_6LayoutINS5_IJSC_SC_SC_EEENS5_IJNSA_ILi0EEEST_ST_EEEEENS5_IJNS4_10UnderscoreESW_SW_EEEEENS4_28SM100_TMA_2SM_LOAD_MULTICASTENS4_14ComposedLayoutINS4_7SwizzleILi1ELi4ELi3EEENS4_18smem_ptr_flag_bitsILi8EEENSR_INS5_IJNSA_ILi8EEESG_EEENS5_IJSG_SC_EEEEEEEvNS4_8identityESZ_S19_vS1A_EENS_8epilogue10collective18CollectiveEpilogueINS1C_23Sm100TmaWarpSpecializedILi4ELi2ELi64ELb0ELb0EEEJNS5_IJNSA_ILi128EEESF_SG_EEENS5_IJNSR_IS1H_SC_EENSR_INSA_ILi64EEESC_EEEEEaSI_aSI_NS1C_6fusion15FusionCallbacksIS1G_NS1N_17LinearCombinationIaiaiLNS_15FloatRoundStyleE2EEES1I_S1M_JEEENS4_5SM1004TMEM4LOAD26SM100_TMEM_LOAD_32dp32b64xENS4_13SM90_TMA_LOADENS10_INS11_ILi2ELi4ELi3EEES14_NSR_INS5_IJS15_S1K_EEENS5_IJS1K_SC_EEEEEEENS4_39AutoVectorizingCopyWithAssumedAlignmentILi128EEENS4_14SM90_TMA_STOREES22_S24_S24_EEEvvEEEEvNT_6ParamsE,@"STO_CUDA_ENTRY STV_DEFAULT"
_ZN7cutlass13device_kernelINS_4gemm6kernel13GemmUniversalIN4cute5tupleIJiiiiEEENS1_10collective13CollectiveMmaINS1_35MainloopSm100TmaUmmaWarpSpecializedILi22ELi2ELi2ENS5_IJNS4_1CILi4EEESB_NSA_ILi1EEEEEEEENS5_IJNSA_ILi256EEESF_NSA_ILi32EEEEEEaNS5_IJlSC_lEEEaSI_NS4_8TiledMMAINS4_8MMA_AtomIJNS4_21SM100_MMA_S8_2x1SM_SSIaaiLi256ELi256ELNS4_4UMMA5MajorE0ELSN_0ELNSM_8SaturateE0EEEEEENS4_6LayoutINS5_IJSC_SC_SC_EEENS5_IJNSA_ILi0EEEST_ST_EEEEENS5_IJNS4_10UnderscoreESW_SW_EEEEENS4_28SM100_TMA_2SM_LOAD_MULTICASTENS4_14ComposedLayoutINS4_7SwizzleILi1ELi4ELi3EEENS4_18smem_ptr_flag_bitsILi8EEENSR_INS5_IJNSA_ILi8EEESG_EEENS5_IJSG_SC_EEEEEEEvNS4_8identityESZ_S19_vS1A_EENS_8epilogue10collective18CollectiveEpilogueINS1C_23Sm100TmaWarpSpecializedILi4ELi2ELi64ELb0ELb0EEEJNS5_IJNSA_ILi128EEESF_SG_EEENS5_IJNSR_IS1H_SC_EENSR_INSA_ILi64EEESC_EEEEEaSI_aSI_NS1C_6fusion15FusionCallbacksIS1G_NS1N_17LinearCombinationIaiaiLNS_15FloatRoundStyleE2EEES1I_S1M_JEEENS4_5SM1004TMEM4LOAD26SM100_TMEM_LOAD_32dp32b64xENS4_13SM90_TMA_LOADENS10_INS11_ILi2ELi4ELi3EEES14_NSR_INS5_IJS15_S1K_EEENS5_IJS1K_SC_EEEEEEENS4_39AutoVectorizingCopyWithAssumedAlignmentILi128EEENS4_14SM90_TMA_STOREES22_S24_S24_EEEvvEEEEvNT_6ParamsE:
[----:B------:R-:W1:Y:S01]  /*0000*/  LDC R1, c[0x0][0x37c] ;  /* 0x0000df00ff017b82 */ /* 0x000e620000000800 */
[----:B------:R-:W2:Y:S01]  /*0010*/  S2R R157, SR_TID.X ;  /* 0x00000000009d7919 */ /* 0x000ea20000002100 */
[----:B------:R-:W3:Y:S06]  /*0020*/  LDCU.64 UR8, c[0x0][0x890] ;  /* 0x00011200ff0877ac */ /* 0x000eec0008000a00 */
[----:B------:R-:W4:Y:S01]  /*0030*/  S2UR UR45, SR_CgaCtaId ;  /* 0x00000000002d79c3 */ /* 0x000f220000008800 */
[----:B------:R-:W-:Y:S02]  /*0040*/  PRMT R144, RZ, 0x7610, R144 ;  /* 0x00007610ff907816 */ /* 0x000fe40000000090 */
[----:B------:R-:W-:-:S02]  /*0050*/  ELECT P0, URZ, PT ;  /* 0x0000000000ff782f */ /* 0x000fc40003800000 */
[----:B---3--:R-:W-:-:S04]  /*0060*/  ISETP.NE.U32.AND P1, PT, RZ, UR8, PT ;  /* 0x00000008ff007c0c */ /* 0x008fc8000bf25070 */
[----:B------:R-:W-:Y:S01]  /*0070*/  ISETP.NE.AND.EX P2, PT, RZ, UR9, PT, P1 ;  /* 0x00000009ff007c0c */ /* 0x000fe2000bf45310 */
[----:B----4-:R-:W-:Y:S02]  /*0080*/  ULOP3.LUT UR29, UR45, 0x1, URZ, 0xc0, !UPT ;  /* 0x000000012d1d7892 */ /* 0x010fe4000f8ec0ff */
[----:B------:R-:W-:Y:S01]  /*0090*/  ULOP3.LUT UR28, UR45, 0x1, URZ, 0x3c, !UPT ;  /* 0x000000012d1c7892 */ /* 0x000fe2000f8e3cff */
[----:B--2---:R-:W-:-:S05]  /*00a0*/  SHF.R.U32.HI R145, RZ, 0x5, R157 ;  /* 0x00000005ff917819 */ /* 0x004fca000001169d */
[----:B------:R-:W2:Y:S02]  /*00b0*/  SHFL.IDX PT, R0, R145, RZ, 0x1f ;  /* 0x00001fff91007589 */ /* 0x000ea400000e0000 */
[----:B--2---:R-:W-:Y:S02]  /*00c0*/  R2UR UR25, R0 ;  /* 0x00000000001972ca */ /* 0x004fe400000e0000 */
[----:B-1----:R-:W-:Y:S05]  /*00d0*/  @P2 BRA `(.L_x_0) ;  /* 0x0000000000302947 */ /* 0x002fea0003800000 */
[----:B------:R-:W1:Y:S02]  /*00e0*/  LDCU.64 UR4, c[0x0][0x888] ;  /* 0x00011100ff0477ac */ /* 0x000e640008000a00 */
[----:B-1----:R-:W-:-:S04]  /*00f0*/  UISETP.NE.U32.AND UP0, UPT, UR4, URZ, UPT ;  /* 0x000000ff0400728c */ /* 0x002fc8000bf05070 */
[----:B------:R-:W-:-:S09]  /*0100*/  UISETP.NE.AND.EX UP0, UPT, UR5, URZ, UPT, UP0 ;  /* 0x000000ff0500728c */ /* 0x000fd2000bf05300 */
[----:B------:R-:W-:Y:S05]  /*0110*/  BRA.U !UP0, `(.L_x_1) ;  /* 0x0000000108147547 */ /* 0x000fea000b800000 */
[----:B------:R-:W1:Y:S01]  /*0120*/  LDC.64 R72, c[0x0][0x888] ;  /* 0x00022200ff487b82 */ /* 0x000e620000000a00 */
[----:B------:R-:W1:Y:S02]  /*0130*/  LDCU.64 UR4, c[0x0][0x358] ;  /* 0x00006b00ff0477ac */ /* 0x000e640008000a00 */
[----:B-1----:R1:W5:Y:S01]  /*0140*/  LDG.E R72, desc[UR4][R72.64] ;  /* 0x0000000448487981 */ /* 0x002362000c1e1900 */
[----:B------:R-:W-:Y:S01]  /*0150*/  HFMA2 R144, -RZ, RZ, 0, 5.9604644775390625e-08 ;  /* 0x00000001ff907431 */ /* 0x000fe200000001ff */
[----:B------:R-:W-:Y:S05]  /*0160*/  BRA `(.L_x_0) ;  /* 0x00000000000c7947 */ /* 0x000fea0003800000 */
.L_x_1:
[----:B------:R-:W1:Y:S01]  /*0170*/  LDCU UR4, c[0x0][0x880] ;  /* 0x00011000ff0477ac */ /* 0x000e620008000800 */
[----:B------:R-:W-:Y:S01]  /*0180*/  HFMA2 R144, -RZ, RZ, 0, 5.9604644775390625e-08 ;  /* 0x00000001ff907431 */ /* 0x000fe200000001ff */
[----:B-1----:R-:W-:-:S07]  /*0190*/  MOV R72, UR4 ;  /* 0x0000000400487c02 */ /* 0x002fce0008000f00 */
.L_x_0:
[----:B------:R-:W2:Y:S02]  /*01a0*/  LDCU.64 UR4, c[0x0][0x8b0] ;  /* 0x00011600ff0477ac */ /* 0x000ea40008000a00 */
[----:B--2---:R-:W-:-:S04]  /*01b0*/  UISETP.NE.U32.AND UP0, UPT, UR4, URZ, UPT ;  /* 0x000000ff0400728c */ /* 0x004fc8000bf05070 */
[----:B------:R-:W-:-:S09]  /*01c0*/  UISETP.NE.AND.EX UP0, UPT, UR5, URZ, UPT, UP0 ;  /* 0x000000ff0500728c */ /* 0x000fd2000bf05300 */
[----:B------:R-:W-:Y:S05]  /*01d0*/  BRA.U UP0, `(.L_x_2) ;  /* 0x0000000100287547 */ /* 0x000fea000b800000 */
[----:B------:R-:W2:Y:S02]  /*01e0*/  LDCU.64 UR4, c[0x0][0x8a8] ;  /* 0x00011500ff0477ac */ /* 0x000ea40008000a00 */
[----:B--2---:R-:W-:-:S04]  /*01f0*/  UISETP.NE.U32.AND UP0, UPT, UR4, URZ, UPT ;  /* 0x000000ff0400728c */ /* 0x004fc8000bf05070 */
[----:B------:R-:W-:-:S09]  /*0200*/  UISETP.NE.AND.EX UP0, UPT, UR5, URZ, UPT, UP0 ;  /* 0x000000ff0500728c */ /* 0x000fd2000bf05300 */
[----:B------:R-:W-:Y:S05]  /*0210*/  BRA.U !UP0, `(.L_x_3) ;  /* 0x0000000108107547 */ /* 0x000fea000b800000 */
[----:B------:R-:W2:Y:S01]  /*0220*/  LDC.64 R70, c[0x0][0x8a8] ;  /* 0x00022a00ff467b82 */ /* 0x000ea20000000a00 */
[----:B------:R-:W2:Y:S02]  /*0230*/  LDCU.64 UR4, c[0x0][0x358] ;  /* 0x00006b00ff0477ac */ /* 0x000ea40008000a00 */
[----:B--2---:R2:W5:Y:S01]  /*0240*/  LDG.E R70, desc[UR4][R70.64] ;  /* 0x0000000446467981 */ /* 0x004562000c1e1900 */
[----:B------:R-:W-:Y:S05]  /*0250*/  BRA `(.L_x_2) ;  /* 0x0000000000087947 */ /* 0x000fea0003800000 */
.L_x_3:
[----:B------:R-:W2:Y:S02]  /*0260*/  LDCU UR4, c[0x0][0x8a0] ;  /* 0x00011400ff0477ac */ /* 0x000ea40008000800 */
[----:B--2---:R-:W-:Y:S02]  /*0270*/  MOV R70, UR4 ;  /* 0x0000000400467c02 */ /* 0x004fe40008000f00 */
.L_x_2:
[----:B------:R-:W-:Y:S01]  /*0280*/  IMAD.U32 R0, RZ, RZ, UR25 ;  /* 0x00000019ff007e24 */ /* 0x000fe2000f8e00ff */
[----:B------:R-:W-:Y:S04]  /*0290*/  BSSY.RECONVERGENT B0, `(.L_x_4) ;  /* 0x000000c000007945 */ /* 0x000fe80003800200 */
[C---:B------:R-:W-:Y:S02]  /*02a0*/  ISETP.NE.OR P3, PT, R0.reuse, 0x1, !P0 ;  /* 0x000000010000780c */ /* 0x040fe40004765670 */
[----:B------:R-:W-:-:S11]  /*02b0*/  ISETP.NE.OR P2, PT, R0, 0x3, !P0 ;  /* 0x000000030000780c */ /* 0x000fd60004745670 */
[----:B------:R-:W-:Y:S05]  /*02c0*/  @P3 BRA `(.L_x_5) ;  /* 0x0000000000203947 */ /* 0x000fea0003800000 */
[----:B------:R-:W3:Y:S02]  /*02d0*/  LDCU.64 UR4, c[0x0][0x348] ;  /* 0x00006900ff0477ac */ /* 0x000ee40008000a00 */
[----:B---3--:R-:W-:Y:S02]  /*02e0*/  UIADD3 UR6, UP1, UPT, UR4, 0x80, URZ ;  /* 0x0000008004067890 */ /* 0x008fe4000ff3e0ff */
[----:B------:R-:W-:Y:S02]  /*02f0*/  UIADD3 UR4, UP0, UPT, UR4, 0x180, URZ ;  /* 0x0000018004047890 */ /* 0x000fe4000ff1e0ff */
[----:B------:R-:W-:Y:S02]  /*0300*/  UIADD3.X UR7, UPT, UPT, URZ, UR5, URZ, UP1, !UPT ;  /* 0x00000005ff077290 */ /* 0x000fe40008ffe4ff */
[----:B------:R-:W-:-:S07]  /*0310*/  UIADD3.X UR5, UPT, UPT, URZ, UR5, URZ, UP0, !UPT ;  /* 0x00000005ff057290 */ /* 0x000fce00087fe4ff */
[----:B------:R3:W-:Y:S02]  /*0320*/  UTMACCTL.PF [UR6] ;  /* 0x00000000060079b9 */ /* 0x0007e40008040000 */
[----:B------:R3:W-:Y:S02]  /*0330*/  UTMACCTL.PF [UR4] ;  /* 0x00000000040079b9 */ /* 0x0007e40008040000 */
[----:B---3--:R-:W-:Y:S01]  /*0340*/  NOP ;  /* 0x0000000000007918 */ /* 0x008fe20000000000 */
.L_x_5:
[----:B------:R-:W-:Y:S05]  /*0350*/  BSYNC.RECONVERGENT B0 ;  /* 0x0000000000007941 */ /* 0x000fea0003800200 */
.L_x_4:
[----:B------:R-:W-:Y:S04]  /*0360*/  BSSY.RECONVERGENT B0, `(.L_x_6) ;  /* 0x000000a000007945 */ /* 0x000fe80003800200 */
        /* <DEDUP_REMOVED lines=9> */
.L_x_7:
[----:B------:R-:W-:Y:S05]  /*0400*/  BSYNC.RECONVERGENT B0 ;  /* 0x0000000000007941 */ /* 0x000fea0003800200 */
.L_x_6:
[----:B------:R-:W3:Y:S01]  /*0410*/  LDCU.64 UR4, c[0x0][0x888] ;  /* 0x00011100ff0477ac */ /* 0x000ee20008000a00 */
[----:B------:R-:W-:Y:S01]  /*0420*/  ISETP.NE.AND.EX P1, PT, RZ, UR9, PT, P1 ;  /* 0x00000009ff007c0c */ /* 0x000fe2000bf25310 */
[----:B------:R-:W-:Y:S01]  /*0430*/  UPLOP3.LUT UP3, UPT, UPT, UPT, UPT, 0x80, 0x8 ;  /* 0x000000000008789c */ /* 0x000fe20003f6f070 */
[----:B---3--:R-:W-:-:S04]  /*0440*/  ISETP.NE.U32.AND P2, PT, RZ, UR4, PT ;  /* 0x00000004ff007c0c */ /* 0x008fc8000bf45070 */
[----:B------:R-:W-:-:S13]  /*0450*/  ISETP.NE.AND.EX P2, PT, RZ, UR5, PT, P2 ;  /* 0x00000005ff007c0c */ /* 0x000fda000bf45320 */
[----:B------:R-:W-:Y:S05]  /*0460*/  @P2 BRA P1, `(.L_x_8) ;  /* 0x0000000000282947 */ /* 0x000fea0000800000 */
[----:B-----5:R-:W-:Y:S01]  /*0470*/  R2UR UR6, R72 ;  /* 0x00000000480672ca */ /* 0x020fe200000e0000 */
[----:B------:R-:W-:Y:S02]  /*0480*/  UISETP.NE.U32.AND UP0, UPT, UR8, URZ, UPT ;  /* 0x000000ff0800728c */ /* 0x000fe4000bf05070 */
[----:B------:R-:W-:Y:S02]  /*0490*/  UISETP.NE.U32.AND UP1, UPT, UR4, URZ, UPT ;  /* 0x000000ff0400728c */ /* 0x000fe4000bf25070 */
[----:B------:R-:W-:Y:S02]  /*04a0*/  UISETP.NE.AND.EX UP2, UPT, UR9, URZ, UPT, UP0 ;  /* 0x000000ff0900728c */ /* 0x000fe4000bf45300 */
[----:B------:R-:W-:-:S04]  /*04b0*/  UISETP.NE.AND.EX UP0, UPT, UR5, URZ, UPT, UP1 ;  /* 0x000000ff0500728c */ /* 0x000fc8000bf05310 */
[----:B------:R-:W-:Y:S02]  /*04c0*/  USEL UR4, URZ, 0xffffffff, UP0 ;  /* 0xffffffffff047887 */ /* 0x000fe40008000000 */
[----:B------:R-:W-:-:S04]  /*04d0*/  UISETP.NE.AND UP1, UPT, UR6, URZ, UPT ;  /* 0x000000ff0600728c */ /* 0x000fc8000bf25270 */
[----:B------:R-:W-:-:S04]  /*04e0*/  @!UP2 USEL UR4, URZ, 0xffffffff, UP1 ;  /* 0xffffffffff04a887 */ /* 0x000fc80008800000 */
[----:B------:R-:W-:-:S04]  /*04f0*/  ULOP3.LUT UR4, UR4, 0x1, URZ, 0xc0, !UPT ;  /* 0x0000000104047892 */ /* 0x000fc8000f8ec0ff */
[----:B------:R-:W-:-:S11]  /*0500*/  UISETP.NE.U32.AND UP3, UPT, UR4, 0x1, UPT ;  /* 0x000000010400788c */ /* 0x000fd6000bf65070 */
.L_x_8:
[----:B------:R-:W3:Y:S01]  /*0510*/  SHFL.IDX PT, R0, R145, RZ, 0x1f ;  /* 0x00001fff91007589 */ /* 0x000ee200000e0000 */
[----:B------:R-:W-:-:S04]  /*0520*/  UISETP.NE.AND UP0, UPT, UR25, 0x2, UPT ;  /* 0x000000021900788c */ /* 0x000fc8000bf05270 */
[----:B------:R-:W-:Y:S02]  /*0530*/  UISETP.EQ.AND UP1, UPT, UR29, URZ, !UP0 ;  /* 0x000000ff1d00728c */ /* 0x000fe4000c722270 */
[----:B------:R-:W-:-:S04]  /*0540*/  USEL UR44, URZ, 0x1, UP0 ;  /* 0x00000001ff2c7887 */ /* 0x000fc80008000000 */
[----:B------:R-:W-:Y:S02]  /*0550*/  PLOP3.LUT P3, PT, P0, PT, UP1, 0x80, 0x8 ;  /* 0x000000000008781c */ /* 0x000fe4000076f018 */
[----:B---3--:R-:W-:-:S13]  /*0560*/  ISETP.NE.AND P1, PT, R0, RZ, PT ;  /* 0x000000ff0000720c */ /* 0x008fda0003f25270 */
[----:B------:R-:W-:Y:S05]  /*0570*/  @P1 BRA `(.L_x_9) ;  /* 0x0000000000f01947 */ /* 0x000fea0003800000 */
[----:B------:R-:W-:Y:S01]  /*0580*/  ELECT P1, URZ, PT ;  /* 0x0000000000ff782f */ /* 0x000fe20003820000 */
[----:B------:R-:W-:-:S12]  /*0590*/  BSSY.RECONVERGENT B0, `(.L_x_9) ;  /* 0x000003a000007945 */ /* 0x000fd80003800200 */
[----:B------:R-:W-:Y:S05]  /*05a0*/  @!P1 BRA `(.L_x_10) ;  /* 0x0000000000e09947 */ /* 0x000fea0003800000 */
[----:B------:R-:W-:Y:S01]  /*05b0*/  UMOV UR4, 0x400 ;  /* 0x0000040000047882 */ /* 0x000fe20000000000 */
[----:B------:R-:W-:Y:S01]  /*05c0*/  UMOV UR8, 0x1 ;  /* 0x0000000100087882 */ /* 0x000fe20000000000 */
[----:B------:R-:W-:Y:S01]  /*05d0*/  UMOV UR6, 0x5 ;  /* 0x0000000500067882 */ /* 0x000fe20000000000 */
[----:B------:R-:W-:Y:S02]  /*05e0*/  ULEA UR4, UR45, UR4, 0x18 ;  /* 0x000000042d047291 */ /* 0x000fe4000f8ec0ff */
[----:B------:R-:W-:-:S04]  /*05f0*/  UIADD3 UR8, UPT, UPT, -UR8, 0x100000, URZ ;  /* 0x0010000008087890 */ /* 0x000fc8000fffe1ff */
[----:B------:R-:W-:Y:S02]  /*0600*/  USHF.L.U32 UR9, UR8, 0xb, URZ ;  /* 0x0000000b08097899 */ /* 0x000fe400080006ff */
[----:B------:R-:W-:Y:S02]  /*0610*/  USHF.L.U32 UR8, UR8, 0x1, URZ ;  /* 0x0000000108087899 */ /* 0x000fe400080006ff */
[----:B------:R-:W-:-:S04]  /*0620*/  UIADD3 UR6, UPT, UPT, -UR6, 0x100000, URZ ;  /* 0x0010000006067890 */ /* 0x000fc8000fffe1ff */
[----:B------:R-:W-:Y:S02]  /*0630*/  USHF.L.U32 UR7, UR6, 0xb, URZ ;  /* 0x0000000b06077899 */ /* 0x000fe400080006ff */
[----:B------:R-:W-:Y:S01]  /*0640*/  USHF.L.U32 UR6, UR6, 0x1, URZ ;  /* 0x0000000106067899 */ /* 0x000fe200080006ff */
[----:B------:R-:W3:Y:S03]  /*0650*/  FENCE.VIEW.ASYNC.S ;  /* 0x00000000000073c6 */ /* 0x000ee60000000000 */
[----:B---3--:R3:W4:Y:S08]  /*0660*/  SYNCS.EXCH.64 URZ, [UR4], UR8 ;  /* 0x0000000804ff75b2 */ /* 0x0087300008000100 */
[----:B------:R3:W1:Y:S01]  /*0670*/  SYNCS.EXCH.64 URZ, [UR4+0xb0], UR6 ;  /* 0x0000b00604ff75b2 */ /* 0x0006620008000100 */
        /* <DEDUP_REMOVED lines=41> */
[----:B------:R3:W1:Y:S02]  /*0910*/  SYNCS.EXCH.64 URZ, [UR4+0x158], UR6 ;  /* 0x0001580604ff75b2 */ /* 0x0006640008000100 */
[----:B---34-:R-:W-:Y:S01]  /*0920*/  NOP ;  /* 0x0000000000007918 */ /* 0x018fe20000000000 */
.L_x_10:
[----:B------:R-:W-:Y:S05]  /*0930*/  BSYNC.RECONVERGENT B0 ;  /* 0x0000000000007941 */ /* 0x000fea0003800200 */
.L_x_9:
[----:B------:R-:W3:Y:S01]  /*0940*/  SHFL.IDX PT, R0, R145, RZ, 0x1f ;  /* 0x00001fff91007589 */ /* 0x000ee200000e0000 */
[----:B------:R-:W-:Y:S01]  /*0950*/  NOP ;  /* 0x0000000000007918 */ /* 0x000fe20000000000 */
[----:B---3--:R-:W-:-:S13]  /*0960*/  ISETP.NE.AND P1, PT, R0, 0x1, PT ;  /* 0x000000010000780c */ /* 0x008fda0003f25270 */
[----:B------:R-:W-:Y:S05]  /*0970*/  @P1 BRA `(.L_x_11) ;  /* 0x0000000000541947 */ /* 0x000fea0003800000 */
        /* <DEDUP_REMOVED lines=10> */
[----:B------:R-:W-:Y:S01]  /*0a20*/  ELECT P1, URZ, PT ;  /* 0x0000000000ff782f */ /* 0x000fe20003820000 */
[----:B------:R-:W3:Y:S02]  /*0a30*/  FENCE.VIEW.ASYNC.S ;  /* 0x00000000000073c6 */ /* 0x000ee40000000000 */
[----:B---3--:R3:W4:Y:S08]  /*0a40*/  SYNCS.EXCH.64 URZ, [UR4+0x160], UR8 ;  /* 0x0001600804ff75b2 */ /* 0x0087300008000100 */
[----:B------:R3:W1:Y:S01]  /*0a50*/  SYNCS.EXCH.64 URZ, [UR4+0x180], UR6 ;  /* 0x0001800604ff75b2 */ /* 0x0006620008000100 */
[----:B------:R3:W1:Y:S01]  /*0a60*/  SYNCS.EXCH.64 URZ, [UR4+0x168], UR8 ;  /* 0x0001680804ff75b2 */ /* 0x0006620008000100 */
[----:B------:R3:W1:Y:S01]  /*0a70*/  SYNCS.EXCH.64 URZ, [UR4+0x188], UR6 ;  /* 0x0001880604ff75b2 */ /* 0x0006620008000100 */
[----:B------:R3:W1:Y:S01]  /*0a80*/  SYNCS.EXCH.64 URZ, [UR4+0x170], UR8 ;  /* 0x0001700804ff75b2 */ /* 0x0006620008000100 */
[----:B------:R3:W1:Y:S01]  /*0a90*/  SYNCS.EXCH.64 URZ, [UR4+0x190], UR6 ;  /* 0x0001900604ff75b2 */ /* 0x0006620008000100 */
[----:B------:R3:W1:Y:S01]  /*0aa0*/  SYNCS.EXCH.64 URZ, [UR4+0x178], UR8 ;  /* 0x0001780804ff75b2 */ /* 0x0006620008000100 */
[----:B------:R3:W1:Y:S01]  /*0ab0*/  SYNCS.EXCH.64 URZ, [UR4+0x198], UR6 ;  /* 0x0001980604ff75b2 */ /* 0x0006620008000100 */
[----:B------:R-:W-:Y:S01]  /*0ac0*/  NOP ;  /* 0x0000000000007918 */ /* 0x000fe20000000000 */
.L_x_11:
[----:B------:R-:W2:Y:S01]  /*0ad0*/  SHFL.IDX PT, R0, R145, RZ, 0x1f ;  /* 0x00001fff91007589 */ /* 0x000ea200000e0000 */
[----:B------:R-:W-:Y:S01]  /*0ae0*/  NOP ;  /* 0x0000000000007918 */ /* 0x000fe20000000000 */
[----:B--2---:R-:W-:-:S13]  /*0af0*/  ISETP.NE.AND P1, PT, R0, 0x3, PT ;  /* 0x000000030000780c */ /* 0x004fda0003f25270 */
[----:B------:R-:W-:Y:S05]  /*0b00*/  @P1 BRA `(.L_x_12) ;  /* 0x00000000002c1947 */ /* 0x000fea0003800000 */
[----:B---3--:R-:W-:Y:S01]  /*0b10*/  UMOV UR6, 0x400 ;  /* 0x0000040000067882 */ /* 0x008fe20000000000 */
[----:B------:R-:W-:Y:S01]  /*0b20*/  UMOV UR4, 0x20 ;  /* 0x0000002000047882 */ /* 0x000fe20000000000 */
[----:B------:R-:W-:Y:S02]  /*0b30*/  ULEA UR6, UR45, UR6, 0x18 ;  /* 0x000000062d067291 */ /* 0x000fe4000f8ec0ff */
[----:B------:R-:W-:-:S04]  /*0b40*/  UIADD3 UR4, UPT, UPT, -UR4, 0x100000, URZ ;  /* 0x0010000004047890 */ /* 0x000fc8000fffe1ff */
[----:B------:R-:W-:Y:S02]  /*0b50*/  USHF.L.U32 UR5, UR4, 0xb, URZ ;  /* 0x0000000b04057899 */ /* 0x000fe400080006ff */
[----:B------:R-:W-:Y:S01]  /*0b60*/  USHF.L.U32 UR4, UR4, 0x1, URZ ;  /* 0x0000000104047899 */ /* 0x000fe200080006ff */
[----:B------:R-:W-:Y:S01]  /*0b70*/  ELECT P1, URZ, PT ;  /* 0x0000000000ff782f */ /* 0x000fe20003820000 */
[----:B------:R-:W2:Y:S10]  /*0b80*/  FENCE.VIEW.ASYNC.S ;  /* 0x00000000000073c6 */ /* 0x000eb40000000000 */
[----:B--2---:R2:W3:Y:S01]  /*0b90*/  SYNCS.EXCH.64 URZ, [UR6+0x1a0], UR4 ;  /* 0x0001a00406ff75b2 */ /* 0x0044e20008000100 */
[----:B------:R2:W1:Y:S01]  /*0ba0*/  SYNCS.EXCH.64 URZ, [UR6+0x1a8], UR4 ;  /* 0x0001a80406ff75b2 */ /* 0x0004620008000100 */
[----:B------:R-:W-:Y:S01]  /*0bb0*/  NOP ;  /* 0x0000000000007918 */ /* 0x000fe20000000000 */
.L_x_12:
[----:B------:R-:W4:Y:S01]  /*0bc0*/  SHFL.IDX PT, R0, R145, RZ, 0x1f ;  /* 0x00001fff91007589 */ /* 0x000f2200000e0000 */
[----:B------:R-:W-:Y:S01]  /*0bd0*/  NOP ;  /* 0x0000000000007918 */ /* 0x000fe20000000000 */
[----:B----4-:R-:W-:-:S13]  /*0be0*/  ISETP.NE.AND P1, PT, R0, 0x4, PT ;  /* 0x000000040000780c */ /* 0x010fda0003f25270 */
[----:B------:R-:W-:Y:S05]  /*0bf0*/  @P1 BRA `(.L_x_13) ;  /* 0x0000000000481947 */ /* 0x000fea0003800000 */
[----:B--23--:R-:W-:Y:S01]  /*0c00*/  UMOV UR4, 0xe20 ;  /* 0x00000e2000047882 */ /* 0x00cfe20000000000 */
[----:B------:R-:W-:Y:S01]  /*0c10*/  UMOV UR6, 0x400 ;  /* 0x0000040000067882 */ /* 0x000fe20000000000 */
[----:B------:R-:W-:Y:S01]  /*0c20*/  USEL UR4, UR4, 0xc20, UP3 ;  /* 0x00000c2004047887 */ /* 0x000fe20009800000 */
        /* <DEDUP_REMOVED lines=9> */
[----:B------:R-:W2:Y:S02]  /*0cc0*/  FENCE.VIEW.ASYNC.S ;  /* 0x00000000000073c6 */ /* 0x000ea40000000000 */
[----:B--2---:R4:W2:Y:S08]  /*0cd0*/  SYNCS.EXCH.64 URZ, [UR6+0x1b0], UR8 ;  /* 0x0001b00806ff75b2 */ /* 0x0048b00008000100 */
[----:B------:R4:W3:Y:S01]  /*0ce0*/  SYNCS.EXCH.64 URZ, [UR6+0x1c0], UR4 ;  /* 0x0001c00406ff75b2 */ /* 0x0008e20008000100 */
[----:B------:R4:W1:Y:S01]  /*0cf0*/  SYNCS.EXCH.64 URZ, [UR6+0x1b8], UR8 ;  /* 0x0001b80806ff75b2 */ /* 0x0008620008000100 */
[----:B------:R4:W1:Y:S02]  /*0d00*/  SYNCS.EXCH.64 URZ, [UR6+0x1c8], UR4 ;  /* 0x0001c80406ff75b2 */ /* 0x0008640008000100 */
[----:B----4-:R-:W-:Y:S01]  /*0d10*/  NOP ;  /* 0x0000000000007918 */ /* 0x010fe20000000000 */
.L_x_13:
[----:B------:R-:W4:Y:S01]  /*0d20*/  SHFL.IDX PT, R0, R145, RZ, 0x1f ;  /* 0x00001fff91007589 */ /* 0x000f2200000e0000 */
[----:B------:R-:W-:Y:S01]  /*0d30*/  NOP ;  /* 0x0000000000007918 */ /* 0x000fe20000000000 */
[----:B----4-:R-:W-:-:S13]  /*0d40*/  ISETP.NE.AND P1, PT, R0, 0x5, PT ;  /* 0x000000050000780c */ /* 0x010fda0003f25270 */
[----:B------:R-:W-:Y:S05]  /*0d50*/  @P1 BRA `(.L_x_14) ;  /* 0x0000000000441947 */ /* 0x000fea0003800000 */
[----:B--23--:R-:W-:Y:S01]  /*0d60*/  UMOV UR4, 0x400 ;  /* 0x0000040000047882 */ /* 0x00cfe20000000000 */
        /* <DEDUP_REMOVED lines=16> */
.L_x_14:
[----:B------:R-:W4:Y:S01]  /*0e70*/  SHFL.IDX PT, R0, R145, RZ, 0x1f ;  /* 0x00001fff91007589 */ /* 0x000f2200000e0000 */
[----:B------:R-:W-:Y:S01]  /*0e80*/  ISETP.NE.OR P0, PT, RZ, UR25, !P0 ;  /* 0x00000019ff007c0c */ /* 0x000fe2000c705670 */
[----:B------:R-:W-:Y:S01]  /*0e90*/  NOP ;  /* 0x0000000000007918 */ /* 0x000fe20000000000 */
[----:B----4-:R-:W-:-:S13]  /*0ea0*/  ISETP.NE.AND P1, PT, R0, 0x3, PT ;  /* 0x000000030000780c */ /* 0x010fda0003f25270 */
[----:B------:R-:W-:Y:S05]  /*0eb0*/  @P1 BRA `(.L_x_15) ;  /* 0x0000000000341947 */ /* 0x000fea0003800000 */
[----:B--23--:R-:W-:Y:S01]  /*0ec0*/  UMOV UR4, 0x400 ;  /* 0x0000040000047882 */ /* 0x00cfe20000000000 */
[----:B------:R-:W-:Y:S01]  /*0ed0*/  UMOV UR6, 0x20 ;  /* 0x0000002000067882 */ /* 0x000fe20000000000 */
[----:B------:R-:W-:Y:S02]  /*0ee0*/  ULEA UR4, UR45, UR4, 0x18 ;  /* 0x000000042d047291 */ /* 0x000fe4000f8ec0ff */
[----:B------:R-:W-:-:S04]  /*0ef0*/  UIADD3 UR6, UPT, UPT, -UR6, 0x100000, URZ ;  /* 0x0010000006067890 */ /* 0x000fc8000fffe1ff */
[----:B------:R-:W-:Y:S02]  /*0f00*/  USHF.L.U32 UR7, UR6, 0xb, URZ ;  /* 0x0000000b06077899 */ /* 0x000fe400080006ff */
[----:B------:R-:W-:Y:S01]  /*0f10*/  USHF.L.U32 UR6, UR6, 0x1, URZ ;  /* 0x0000000106067899 */ /* 0x000fe200080006ff */
[----:B------:R-:W-:Y:S01]  /*0f20*/  ELECT P1, URZ, PT ;  /* 0x0000000000ff782f */ /* 0x000fe20003820000 */
[----:B------:R-:W2:Y:S10]  /*0f30*/  FENCE.VIEW.ASYNC.S ;  /* 0x00000000000073c6 */ /* 0x000eb40000000000 */
[----:B--2---:R4:W2:Y:S01]  /*0f40*/  SYNCS.EXCH.64 URZ, [UR4+0x1f0], UR6 ;  /* 0x0001f00604ff75b2 */ /* 0x0048a20008000100 */
[----:B------:R4:W3:Y:S01]  /*0f50*/  SYNCS.EXCH.64 URZ, [UR4+0x200], UR6 ;  /* 0x0002000604ff75b2 */ /* 0x0008e20008000100 */
[----:B------:R4:W1:Y:S01]  /*0f60*/  SYNCS.EXCH.64 URZ, [UR4+0x1f8], UR6 ;  /* 0x0001f80604ff75b2 */ /* 0x0008620008000100 */
[----:B------:R4:W1:Y:S02]  /*0f70*/  SYNCS.EXCH.64 URZ, [UR4+0x208], UR6 ;  /* 0x0002080604ff75b2 */ /* 0x0008640008000100 */
[----:B----4-:R-:W-:Y:S01]  /*0f80*/  NOP ;  /* 0x0000000000007918 */ /* 0x010fe20000000000 */
.L_x_15:
[----:B------:R-:W-:Y:S01]  /*0f90*/  VOTEU.ALL UP0, P0 ;  /* 0x0000000000ff7886 */ /* 0x000fe20000000000 */
[----:B--23--:R-:W-:Y:S01]  /*0fa0*/  UMOV UR4, 0x20 ;  /* 0x0000002000047882 */ /* 0x00cfe20000000000 */
[----:B------:R-:W2:Y:S01]  /*0fb0*/  LDCU UR34, c[0x0][0x36c] ;  /* 0x00006d80ff2277ac */ /* 0x000ea20008000800 */
[----:B------:R-:W-:Y:S01]  /*0fc0*/  NOP ;  /* 0x0000000000007918 */ /* 0x000fe20000000000 */
[----:B------:R-:W-:Y:S01]  /*0fd0*/  LOP3.LUT R0, R157, 0x1f, RZ, 0xc0, !PT ;  /* 0x0000001f9d007812 */ /* 0x000fe200078ec0ff */
[----:B------:R-:W-:Y:S01]  /*0fe0*/  @!UP0 UMOV UR6, 0x400 ;  /* 0x0000040000068882 */ /* 0x000fe20000000000 */
[----:B------:R-:W-:-:S04]  /*0ff0*/  @!UP0 UIADD3 UR4, UPT, UPT, -UR4, 0x100000, URZ ;  /* 0x0010000004048890 */ /* 0x000fc8000fffe1ff */
[----:B------:R-:W-:Y:S02]  /*1000*/  @!UP0 USHF.L.U32 UR5, UR4, 0xb, URZ ;  /* 0x0000000b04058899 */ /* 0x000fe400080006ff */
[----:B------:R-:W-:Y:S02]  /*1010*/  @!UP0 USHF.L.U32 UR4, UR4, 0x1, URZ ;  /* 0x0000000104048899 */ /* 0x000fe400080006ff */
[----:B------:R-:W-:Y:S01]  /*1020*/  @!UP0 ULEA UR6, UR45, UR6, 0x18 ;  /* 0x000000062d068291 */ /* 0x000fe2000f8ec0ff */
[----:B------:R-:W-:Y:S01]  /*1030*/  VOTEU.ALL UP0, P0 ;  /* 0x0000000000ff7886 */ /* 0x000fe20000000000 */
[----:B------:R-:W-:Y:S02]  /*1040*/  UISETP.NE.AND UP4, UPT, UR25, URZ, UPT ;  /* 0x000000ff1900728c */ /* 0x000fe4000bf85270 */
[----:B--2---:R-:W-:Y:S01]  /*1050*/  UISETP.EQ.U32.AND UP1, UPT, UR34, 0x1, UPT ;  /* 0x000000012200788c */ /* 0x004fe2000bf22070 */
[----:B------:R-:W2:Y:S07]  /*1060*/  FENCE.VIEW.ASYNC.S ;  /* 0x00000000000073c6 */ /* 0x000eae0000000000 */
[----:B--2---:R2:W3:Y:S01]  /*1070*/  @!UP0 SYNCS.EXCH.64 URZ, [UR6+0x210], UR4 ;  /* 0x0002100406ff85b2 */ /* 0x0044e20008000100 */
[----:B------:R-:W-:Y:S05]  /*1080*/  BRA.U !UP1, `(.L_x_16) ;  /* 0x0000000109087547 */ /* 0x000fea000b800000 */
[----:B-1-3--:R-:W-:Y:S01]  /*1090*/  UCGABAR_ARV ;  /* 0x00000000000079c7 */ /* 0x00afe20008000000 */
[----:B------:R-:W-:Y:S05]  /*10a0*/  BRA `(.L_x_17) ;  /* 0x0000000000047947 */ /* 0x000fea0003800000 */
.L_x_16:
[----:B-1-3--:R-:W-:Y:S01]  /*10b0*/  NOP ;  /* 0x0000000000007918 */ /* 0x00afe20000000000 */
.L_x_17:
[----:B------:R-:W1:Y:S01]  /*10c0*/  S2UR UR8, SR_CTAID.Y ;  /* 0x00000000000879c3 */ /* 0x000e620000002600 */
[----:B------:R-:W-:-:S05]  /*10d0*/  CS2R.32 R146, SR_CgaSize ;  /* 0x0000000000927805 */ /* 0x000fca0000008a00 */
[----:B------:R-:W-:-:S05]  /*10e0*/  IMAD R146, R146, -0xa0, RZ ;  /* 0xffffff6092927824 */ /* 0x000fca00078e02ff */
[----:B------:R-:W-:-:S14]  /*10f0*/  R2UR UR9, R146 ;  /* 0x00000000920972ca */ /* 0x000fdc00000e0000 */
[----:B------:R-:W3:Y:S01]  /*1100*/  LDCU UR9, c[0x0][UR9+0x2b4] ;  /* 0x00005680090977ac */ /* 0x000ee20008000800 */
[----:B------:R-:W-:-:S05]  /*1110*/  CS2R.32 R146, SR_CgaSize ;  /* 0x0000000000927805 */ /* 0x000fca0000008a00 */
[----:B------:R-:W-:-:S05]  /*1120*/  IMAD R146, R146, -0xa0, RZ ;  /* 0xffffff6092927824 */ /* 0x000fca00078e02ff */
[----:B------:R-:W-:-:S14]  /*1130*/  R2UR UR10, R146 ;  /* 0x00000000920a72ca */ /* 0x000fdc00000e0000 */
[----:B------:R-:W4:Y:S01]  /*1140*/  LDCU UR10, c[0x0][UR10+0x2b0] ;  /* 0x000056000a0a77ac */ /* 0x000f220008000800 */
[----:B------:R-:W4:Y:S01]  /*1150*/  S2UR UR32, SR_CTAID.X ;  /* 0x00000000002079c3 */ /* 0x000f220000002500 */
[----:B--2---:R-:W-:Y:S02]  /*1160*/  USHF.R.U32.HI UR4, URZ, 0x2, UR45 ;  /* 0x00000002ff047899 */ /* 0x004fe4000801162d */
[----:B------:R-:W-:Y:S02]  /*1170*/  USHF.R.U32.HI UR7, URZ, 0x1, UR45 ;  /* 0x00000001ff077899 */ /* 0x000fe4000801162d */
[----:B------:R-:W-:Y:S02]  /*1180*/  ULOP3.LUT UR46, UR4, 0x3, URZ, 0xc0, !UPT ;  /* 0x00000003042e7892 */ /* 0x000fe4000f8ec0ff */
[----:B------:R-:W-:Y:S01]  /*1190*/  ULOP3.LUT UR5, UR29, 0xc, UR45, 0xf8, !UPT ;  /* 0x0000000c1d057892 */ /* 0x000fe2000f8ef82d */
[----:B------:R-:W2:Y:S01]  /*11a0*/  S2UR UR36, SR_CTAID.Z ;  /* 0x00000000002479c3 */ /* 0x000ea20000002700 */
[----:B------:R-:W-:-:S05]  /*11b0*/  CS2R.32 R146, SR_CgaSize ;  /* 0x0000000000927805 */ /* 0x000fca0000008a00 */
[----:B------:R-:W-:-:S05]  /*11c0*/  IMAD R146, R146, -0xa0, RZ ;  /* 0xffffff6092927824 */ /* 0x000fca00078e02ff */
[----:B------:R-:W-:-:S14]  /*11d0*/  R2UR UR61, R146 ;  /* 0x00000000923d72ca */ /* 0x000fdc00000e0000 */
[----:B------:R-:W2:Y:S01]  /*11e0*/  LDCU UR61, c[0x0][UR61+0x2a0] ;  /* 0x000054003d3d77ac */ /* 0x000ea20008000800 */
[----:B------:R-:W2:Y:S01]  /*11f0*/  LDCU UR30, c[0x0][0xb24] ;  /* 0x00016480ff1e77ac */ /* 0x000ea20008000800 */
[----:B-1----:R-:W-:Y:S01]  /*1200*/  I2FP.F32.U32 R2, UR8 ;  /* 0x0000000800027c45 */ /* 0x002fe20008201000 */
[----:B------:R-:W-:Y:S02]  /*1210*/  ULOP3.LUT UR48, UR7, 0x1, URZ, 0xc0, !UPT ;  /* 0x0000000107307892 */ /* 0x000fe4000f8ec0ff */
[----:B------:R-:W-:Y:S02]  /*1220*/  UISETP.GT.U32.AND UP0, UPT, UR5, 0xffff, UPT ;  /* 0x0000ffff0500788c */ /* 0x000fe4000bf04070 */
[----:B---3--:R-:W-:Y:S01]  /*1230*/  FMUL R2, R2, UR9 ;  /* 0x0000000902027c20 */ /* 0x008fe20008400000 */
[----:B------:R-:W-:Y:S01]  /*1240*/  ULOP3.LUT UR6, UR45, 0x3, URZ, 0xc0, !UPT ;  /* 0x000000032d067892 */ /* 0x000fe2000f8ec0ff */
[----:B----4-:R-:W-:Y:S01]  /*1250*/  I2FP.F32.U32 R3, UR32 ;  /* 0x0000002000037c45 */ /* 0x010fe20008201000 */
[----:B------:R-:W-:-:S03]  /*1260*/  USEL UR5, UR5, 0xffff, !UP0 ;  /* 0x0000ffff05057887 */ /* 0x000fc6000c000000 */
[----:B------:R-:W1:Y:S01]  /*1270*/  F2I.U32.TRUNC.NTZ R2, R2 ;  /* 0x0000000200027305 */ /* 0x000e62000020f000 */
[----:B------:R-:W-:Y:S01]  /*1280*/  UISETP.GT.U32.AND UP1, UPT, UR6, 0xffff, UPT ;  /* 0x0000ffff0600788c */ /* 0x000fe2000bf24070 */
[----:B------:R-:W-:Y:S01]  /*1290*/  FMUL R3, R3, UR10 ;  /* 0x0000000a03037c20 */ /* 0x000fe20008400000 */
[----:B------:R-:W-:-:S05]  /*12a0*/  CS2R.32 R146, SR_CgaSize ;  /* 0x0000000000927805 */ /* 0x000fca0000008a00 */
[----:B------:R-:W-:-:S05]  /*12b0*/  IMAD R146, R146, -0xa0, RZ ;  /* 0xffffff6092927824 */ /* 0x000fca00078e02ff */
[----:B------:R-:W-:-:S14]  /*12c0*/  R2UR UR10, R146 ;  /* 0x00000000920a72ca */ /* 0x000fdc00000e0000 */
[----:B------:R-:W3:Y:S01]  /*12d0*/  LDCU UR10, c[0x0][UR10+0x2a4] ;  /* 0x000054800a0a77ac */ /* 0x000ee20008000800 */
[----:B------:R-:W-:Y:S01]  /*12e0*/  ULOP3.LUT UR5, UR5, 0xffff, URZ, 0xc0, !UPT ;  /* 0x0000ffff05057892 */ /* 0x000fe2000f8ec0ff */
[----:B------:R-:W4:Y:S01]  /*12f0*/  F2I.U32.TRUNC.NTZ R3, R3 ;  /* 0x0000000300037305 */ /* 0x000f22000020f000 */
[----:B------:R-:W-:Y:S01]  /*1300*/  USEL UR6, UR6, 0xffff, !UP1 ;  /* 0x0000ffff06067887 */ /* 0x000fe2000c800000 */
[----:B------:R-:W-:Y:S01]  /*1310*/  UMOV UR21, 0x5 ;  /* 0x0000000500157882 */ /* 0x000fe20000000000 */
[----:B------:R-:W-:Y:S02]  /*1320*/  USHF.L.U32 UR27, UR45, 0x8, URZ ;  /* 0x000000082d1b7899 */ /* 0x000fe400080006ff */
[----:B------:R-:W-:Y:S01]  /*1330*/  USHF.L.U32 UR21, UR21, UR5, URZ ;  /* 0x0000000515157299 */ /* 0x000fe200080006ff */
[----:B-1----:R-:W-:Y:S01]  /*1340*/  R2UR UR4, R2 ;  /* 0x00000000020472ca */ /* 0x002fe200000e0000 */
[----:B------:R-:W-:Y:S01]  /*1350*/  USHF.L.U32 UR26, UR45, 0xa, URZ ;  /* 0x0000000a2d1a7899 */ /* 0x000fe200080006ff */
[----:B------:R-:W-:Y:S01]  /*1360*/  PRMT R2, RZ, 0x7610, R2 ;  /* 0x00007610ff027816 */ /* 0x000fe20000000002 */
[----:B------:R-:W-:Y:S01]  /*1370*/  ULOP3.LUT UR6, UR6, 0xffff, URZ, 0xc0, !UPT ;  /* 0x0000ffff06067892 */ /* 0x000fe2000f8ec0ff */
[----:B------:R-:W-:Y:S01]  /*1380*/  UMOV UR24, 0x1111 ;  /* 0x0000111100187882 */ /* 0x000fe20000000000 */
[----:B------:R-:W1:Y:S01]  /*1390*/  LDCU UR42, c[0x0][0xb24] ;  /* 0x00016480ff2a77ac */ /* 0x000e620008000800 */
[----:B----4-:R-:W-:-:S02]  /*13a0*/  R2UR UR7, R3 ;  /* 0x00000000030772ca */ /* 0x010fc400000e0000 */
[----:B------:R-:W-:Y:S01]  /*13b0*/  PRMT R3, RZ, 0x7610, R3 ;  /* 0x00007610ff037816 */ /* 0x000fe20000000003 */
[----:B------:R-:W4:Y:S04]  /*13c0*/  LDCU UR33, c[0x0][0xb30] ;  /* 0x00016600ff2177ac */ /* 0x000f280008000800 */
[----:B------:R-:W-:Y:S02]  /*13d0*/  UIADD3 UR4, UPT, UPT, -UR4, URZ, URZ ;  /* 0x000000ff04047290 */ /* 0x000fe4000fffe1ff */
[----:B------:R-:W-:Y:S02]  /*13e0*/  UISETP.NE.AND UP5, UPT, UR25, 0x2, UPT ;  /* 0x000000021900788c */ /* 0x000fe4000bfa5270 */
[----:B---3--:R-:W-:Y:S02]  /*13f0*/  UIMAD UR4, UR10, UR4, UR8 ;  /* 0x000000040a0472a4 */ /* 0x008fe4000f8e0208 */
[----:B------:R-:W-:-:S02]  /*1400*/  UIADD3 UR5, UPT, UPT, -UR7, URZ, URZ ;  /* 0x000000ff07057290 */ /* 0x000fc4000fffe1ff */
[----:B------:R-:W-:Y:S02]  /*1410*/  ULOP3.LUT UR27, UR27, 0xc00, URZ, 0xc0, !UPT ;  /* 0x00000c001b1b7892 */ /* 0x000fe4000f8ec0ff */
[----:B------:R-:W-:Y:S01]  /*1420*/  IMAD.U32 R146, RZ, RZ, UR4 ;  /* 0x00000004ff927e24 */ /* 0x000fe2000f8e00ff */
[----:B------:R-:W-:Y:S02]  /*1430*/  ULOP3.LUT UR26, UR26, 0x800, URZ, 0xc0, !UPT ;  /* 0x000008001a1a7892 */ /* 0x000fe4000f8ec0ff */
[----:B--2---:R-:W-:Y:S01]  /*1440*/  UISETP.GE.AND UP6, UPT, UR30, 0x1, UPT ;  /* 0x000000011e00788c */ /* 0x004fe2000bfc6270 */
[----:B------:R-:W-:Y:S01]  /*1450*/  UMOV UR20, UR8 ;  /* 0x0000000800147c82 */ /* 0x000fe20008000000 */
[----:B------:R-:W-:Y:S01]  /*1460*/  UMOV UR16, UR32 ;  /* 0x0000002000107c82 */ /* 0x000fe20008000000 */
[----:B------:R-:W-:Y:S02]  /*1470*/  USHF.L.U32 UR24, UR24, UR6, URZ ;  /* 0x0000000618187299 */ /* 0x000fe400080006ff */
[----:B------:R-:W-:Y:S01]  /*1480*/  UIMAD UR61, UR61, UR5, UR32 ;  /* 0x000000053d3d72a4 */ /* 0x000fe2000f8e0220 */
[----:B-1--4-:R-:W-:Y:S11]  /*1490*/  BRA.U UP4, `(.L_x_18) ;  /* 0x0000000104b07547 */ /* 0x012ff6000b800000 */
[----:B------:R-:W-:Y:S01]  /*14a0*/  R2UR UR18, R146 ;  /* 0x00000000921272ca */ /* 0x000fe200000e0000 */
[----:B------:R-:W-:-:S12]  /*14b0*/  ULOP3.LUT UR4, UR61, 0x2, URZ, 0x3c, !UPT ;  /* 0x000000023d047892 */ /* 0x000fd8000f8e3cff */
[----:B------:R-:W-:Y:S02]  /*14c0*/  UISETP.NE.AND UP0, UPT, UR18, URZ, UPT ;  /* 0x000000ff1200728c */ /* 0x000fe4000bf05270 */
[----:B------:R-:W-:Y:S02]  /*14d0*/  UISETP.NE.AND UP2, UPT, UR18, 0x1, UPT ;  /* 0x000000011200788c */ /* 0x000fe4000bf45270 */
[----:B------:R-:W-:Y:S02]  /*14e0*/  UISETP.GT.U32.AND UP1, UPT, UR61, 0x1, UP0 ;  /* 0x000000013d00788c */ /* 0x000fe40008724070 */
[----:B------:R-:W-:Y:S02]  /*14f0*/  UISETP.GT.U32.AND UP0, UPT, UR4, 0x1, UP0 ;  /* 0x000000010400788c */ /* 0x000fe40008704070 */
[----:B------:R-:W-:Y:S02]  /*1500*/  USEL UR7, URZ, 0x1, UP1 ;  /* 0x00000001ff077887 */ /* 0x000fe40008800000 */
[----:B------:R-:W-:-:S02]  /*1510*/  USEL UR8, URZ, 0x2, UP1 ;  /* 0x00000002ff087887 */ /* 0x000fc40008800000 */
[----:B------:R-:W-:Y:S02]  /*1520*/  UISETP.GT.U32.AND UP1, UPT, UR61, 0x1, UP2 ;  /* 0x000000013d00788c */ /* 0x000fe40009724070 */
[----:B------:R-:W-:Y:S02]  /*1530*/  USEL UR12, URZ, 0x4, UP0 ;  /* 0x00000004ff0c7887 */ /* 0x000fe40008000000 */
[----:B------:R-:W-:Y:S02]  /*1540*/  USEL UR15, URZ, 0x8, UP0 ;  /* 0x00000008ff0f7887 */ /* 0x000fe40008000000 */
[----:B------:R-:W-:Y:S02]  /*1550*/  UISETP.GT.U32.AND UP0, UPT, UR4, 0x1, UP2 ;  /* 0x000000010400788c */ /* 0x000fe40009704070 */
[----:B------:R-:W-:Y:S02]  /*1560*/  USEL UR6, URZ, 0x10, UP1 ;  /* 0x00000010ff067887 */ /* 0x000fe40008800000 */
[----:B------:R-:W-:-:S02]  /*1570*/  USEL UR11, URZ, 0x20, UP1 ;  /* 0x00000020ff0b7887 */ /* 0x000fc40008800000 */
[----:B------:R-:W-:Y:S02]  /*1580*/  UISETP.NE.AND UP1, UPT, UR18, 0x2, UPT ;  /* 0x000000021200788c */ /* 0x000fe4000bf25270 */
[----:B------:R-:W-:Y:S02]  /*1590*/  USEL UR14, URZ, 0x40, UP0 ;  /* 0x00000040ff0e7887 */ /* 0x000fe40008000000 */
[----:B------:R-:W-:Y:S02]  /*15a0*/  USEL UR17, URZ, 0x80, UP0 ;  /* 0x00000080ff117887 */ /* 0x000fe40008000000 */
[----:B------:R-:W-:Y:S02]  /*15b0*/  UISETP.GT.U32.AND UP0, UPT, UR61, 0x1, UP1 ;  /* 0x000000013d00788c */ /* 0x000fe40008f04070 */
[----:B------:R-:W-:Y:S02]  /*15c0*/  UISETP.NE.AND UP2, UPT, UR18, 0x3, UPT ;  /* 0x000000031200788c */ /* 0x000fe4000bf45270 */
[----:B------:R-:W-:-:S02]  /*15d0*/  USEL UR5, URZ, 0x100, UP0 ;  /* 0x00000100ff057887 */ /* 0x000fc40008000000 */
[----:B------:R-:W-:Y:S02]  /*15e0*/  USEL UR10, URZ, 0x200, UP0 ;  /* 0x00000200ff0a7887 */ /* 0x000fe40008000000 */
[----:B------:R-:W-:Y:S02]  /*15f0*/  UISETP.GT.U32.AND UP0, UPT, UR61, 0x1, UP2 ;  /* 0x000000013d00788c */ /* 0x000fe40009704070 */
[----:B------:R-:W-:Y:S02]  /*1600*/  UIADD3 UR5, UPT, UPT, UR5, UR6, UR7 ;  /* 0x0000000605057290 */ /* 0x000fe4000fffe007 */
[----:B------:R-:W-:Y:S02]  /*1610*/  USEL UR9, URZ, 0x1000, UP0 ;  /* 0x00001000ff097887 */ /* 0x000fe40008000000 */
[----:B------:R-:W-:Y:S02]  /*1620*/  USEL UR13, URZ, 0x2000, UP0 ;  /* 0x00002000ff0d7887 */ /* 0x000fe40008000000 */
[----:B------:R-:W-:-:S02]  /*1630*/  UIADD3 UR5, UPT, UPT, UR8, UR9, UR5 ;  /* 0x0000000908057290 */ /* 0x000fc4000fffe005 */
[----:B------:R-:W-:Y:S02]  /*1640*/  UISETP.GT.U32.AND UP1, UPT, UR4, 0x1, UP1 ;  /* 0x000000010400788c */ /* 0x000fe40008f24070 */
[----:B------:R-:W-:Y:S02]  /*1650*/  UIADD3 UR5, UPT, UPT, UR10, UR11, UR5 ;  /* 0x0000000b0a057290 */ /* 0x000fe4000fffe005 */
[----:B------:R-:W-:Y:S02]  /*1660*/  UISETP.GT.U32.AND UP0, UPT, UR4, 0x1, UP2 ;  /* 0x000000010400788c */ /* 0x000fe40009704070 */
[----:B------:R-:W-:Y:S02]  /*1670*/  USEL UR4, URZ, 0x400, UP1 ;  /* 0x00000400ff047887 */ /* 0x000fe40008800000 */
[----:B------:R-:W-:Y:S02]  /*1680*/  UIADD3 UR5, UPT, UPT, UR12, UR13, UR5 ;  /* 0x0000000d0c057290 */ /* 0x000fe4000fffe005 */
[----:B------:R-:W-:-:S02]  /*1690*/  USEL UR6, URZ, 0x4000, UP0 ;  /* 0x00004000ff067887 */ /* 0x000fc40008000000 */
[----:B------:R-:W-:Y:S02]  /*16a0*/  UIADD3 UR5, UPT, UPT, UR4, UR14, UR5 ;  /* 0x0000000e04057290 */ /* 0x000fe4000fffe005 */
[----:B------:R-:W-:Y:S02]  /*16b0*/  USEL UR7, URZ, 0x800, UP1 ;  /* 0x00000800ff077887 */ /* 0x000fe40008800000 */
[----:B------:R-:W-:Y:S02]  /*16c0*/  ULOP3.LUT UR4, UR61, 0xfffffffe, URZ, 0xc0, !UPT ;  /* 0xfffffffe3d047892 */ /* 0x000fe4000f8ec0ff */
[----:B------:R-:W-:Y:S02]  /*16d0*/  UIADD3 UR5, UPT, UPT, UR15, UR6, UR5 ;  /* 0x000000060f057290 */ /* 0x000fe4000fffe005 */
[----:B------:R-:W-:Y:S02]  /*16e0*/  ULEA UR4, UR18, UR4, 0x2 ;  /* 0x0000000412047291 */ /* 0x000fe4000f8e10ff */
[----:B------:R-:W-:-:S02]  /*16f0*/  USEL UR6, URZ, 0x8000, UP0 ;  /* 0x00008000ff067887 */ /* 0x000fc40008000000 */
[----:B------:R-:W-:-:S03]  /*1700*/  UIADD3 UR5, UPT, UPT, UR7, UR17, UR5 ;  /* 0x0000001107057290 */ /* 0x000fc6000fffe005 */
[----:B------:R-:W-:Y:S01]  /*1710*/  UMOV UR7, 0x3 ;  /* 0x0000000300077882 */ /* 0x000fe20000000000 */
[----:B------:R-:W-:Y:S02]  /*1720*/  UIADD3 UR5, UPT, UPT, UR5, UR6, URZ ;  /* 0x0000000605057290 */ /* 0x000fe4000fffe0ff */
[----:B------:R-:W-:-:S04]  /*1730*/  USHF.L.U32 UR4, UR7, UR4, URZ ;  /* 0x0000000407047299 */ /* 0x000fc800080006ff */
[----:B------:R-:W-:Y:S02]  /*1740*/  MOV R3, UR5 ;  /* 0x0000000500037c02 */ /* 0x000fe40008000f00 */
[----:B------:R-:W-:Y:S02]  /*1750*/  IMAD.U32 R2, RZ, RZ, UR4 ;  /* 0x00000004ff027e24 */ /* 0x000fe4000f8e00ff */
.L_x_18:
[----:B------:R-:W-:Y:S05]  /*1760*/  BRA.U !UP6, `(.L_x_19) ;  /* 0x000000010ed47547 */ /* 0x000fea000b800000 */
[----:B------:R-:W1:Y:S01]  /*1770*/  LDCU.128 UR12, c[0x0][0xb10] ;  /* 0x00016200ff0c77ac */ /* 0x000e620008000c00 */
[----:B------:R-:W2:Y:S01]  /*1780*/  LDCU UR6, c[0x0][0x370] ;  /* 0x00006e00ff0677ac */ /* 0x000ea20008000800 */
[----:B------:R-:W3:Y:S01]  /*1790*/  LDCU UR5, c[0x0][0x374] ;  /* 0x00006e80ff0577ac */ /* 0x000ee20008000800 */
[----:B------:R-:W4:Y:S01]  /*17a0*/  LDCU UR31, c[0x0][0xb0c] ;  /* 0x00016180ff1f77ac */ /* 0x000f220008000800 */
[----:B------:R-:W4:Y:S01]  /*17b0*/  LDCU UR4, c[0x0][0xb20] ;  /* 0x00016400ff0477ac */ /* 0x000f220008000800 */
[----:B------:R-:W4:Y:S01]  /*17c0*/  LDCU.64 UR8, c[0x0][0xb28] ;  /* 0x00016500ff0877ac */ /* 0x000f220008000a00 */
[----:B-1----:R-:W-:Y:S02]  /*17d0*/  UISETP.NE.AND UP0, UPT, UR14, 0x1, UPT ;  /* 0x000000010e00788c */ /* 0x002fe4000bf05270 */
[----:B---3--:R-:W-:Y:S02]  /*17e0*/  UIMAD.WIDE.U32 UR10, UR5, UR15, URZ ;  /* 0x0000000f050a72a5 */ /* 0x008fe4000f8e00ff */
[----:B--2---:R-:W-:-:S02]  /*17f0*/  UIMAD.WIDE.U32 UR18, UR6, UR12, URZ ;  /* 0x0000000c061272a5 */ /* 0x004fc4000f8e00ff */
[----:B----4-:R-:W-:Y:S02]  /*1800*/  UISETP.NE.AND UP1, UPT, UR31, 0x1, UPT ;  /* 0x000000011f00788c */ /* 0x010fe4000bf25270 */
[----:B------:R-:W-:Y:S01]  /*1810*/  UISETP.NE.AND UP2, UPT, UR30, 0x1, UPT ;  /* 0x000000011e00788c */ /* 0x000fe2000bf45270 */
[----:B------:R-:W-:Y:S02]  /*1820*/  UMOV UR10, UR11 ;  /* 0x0000000b000a7c82 */ /* 0x000fe40008000000 */
[----:B------:R-:W-:Y:S01]  /*1830*/  UMOV UR18, UR19 ;  /* 0x0000001300127c82 */ /* 0x000fe20008000000 */
[----:B------:R-:W-:Y:S02]  /*1840*/  @UP0 USHF.R.U32.HI UR5, URZ, UR4, UR10 ;  /* 0x00000004ff050299 */ /* 0x000fe4000801160a */
[----:B------:R-:W-:Y:S02]  /*1850*/  UIMAD.WIDE.U32 UR22, UR20, UR15, URZ ;  /* 0x0000000f141672a5 */ /* 0x000fe4000f8e00ff */
[----:B------:R-:W-:-:S02]  /*1860*/  UIMAD.WIDE.U32 UR10, UR5, UR8, URZ ;  /* 0x00000008050a72a5 */ /* 0x000fc4000f8e00ff */
[----:B------:R-:W-:Y:S02]  /*1870*/  @UP1 USHF.R.U32.HI UR6, URZ, UR13, UR18 ;  /* 0x0000000dff061299 */ /* 0x000fe40008011612 */
[----:B------:R-:W-:Y:S02]  /*1880*/  UIMAD.WIDE.U32 UR16, UR32, UR12, URZ ;  /* 0x0000000c201072a5 */ /* 0x000fe4000f8e00ff */
[----:B------:R-:W-:Y:S01]  /*1890*/  UIMAD.WIDE.U32 UR18, UR6, UR8, URZ ;  /* 0x00000008061272a5 */ /* 0x000fe2000f8e00ff */
[----:B------:R-:W-:Y:S01]  /*18a0*/  UMOV UR22, UR23 ;  /* 0x0000001700167c82 */ /* 0x000fe20008000000 */
[----:B------:R-:W-:Y:S01]  /*18b0*/  UMOV UR10, UR11 ;  /* 0x0000000b000a7c82 */ /* 0x000fe20008000000 */
[----:B------:R-:W-:Y:S02]  /*18c0*/  USHF.R.U32.HI UR22, URZ, UR4, UR22 ;  /* 0x00000004ff167299 */ /* 0x000fe40008011616 */
[----:B------:R-:W-:Y:S02]  /*18d0*/  @UP2 USHF.R.U32.HI UR5, URZ, UR9, UR10 ;  /* 0x00000009ff052299 */ /* 0x000fe4000801160a */
[----:B------:R-:W-:Y:S01]  /*18e0*/  UMOV UR7, UR19 ;  /* 0x0000001300077c82 */ /* 0x000fe20008000000 */
[----:B------:R-:W-:Y:S01]  /*18f0*/  UMOV UR16, UR17 ;  /* 0x0000001100107c82 */ /* 0x000fe20008000000 */
[----:B------:R-:W-:-:S02]  /*1900*/  @UP2 USHF.R.U32.HI UR6, URZ, UR9, UR7 ;  /* 0x00000009ff062299 */ /* 0x000fc40008011607 */
[----:B------:R-:W-:Y:S02]  /*1910*/  USHF.R.U32.HI UR16, URZ, UR13, UR16 ;  /* 0x0000000dff107299 */ /* 0x000fe40008011610 */
[----:B------:R-:W-:Y:S02]  /*1920*/  USEL UR4, UR20, UR22, !UP0 ;  /* 0x0000001614047287 */ /* 0x000fe4000c000000 */
[----:B------:R-:W-:Y:S02]  /*1930*/  UIMAD UR7, UR5, UR30, URZ ;  /* 0x0000001e050772a4 */ /* 0x000fe4000f8e02ff */
[----:B------:R-:W-:Y:S02]  /*1940*/  USEL UR5, UR32, UR16, !UP1 ;  /* 0x0000001020057287 */ /* 0x000fe4000c800000 */
[----:B------:R-:W-:Y:S02]  /*1950*/  UIMAD UR12, UR6, UR30, URZ ;  /* 0x0000001e060c72a4 */ /* 0x000fe4000f8e02ff */
[----:B------:R-:W-:-:S02]  /*1960*/  UISETP.GE.AND UP0, UPT, UR4, UR7, UPT ;  /* 0x000000070400728c */ /* 0x000fc4000bf06270 */
[----:B------:R-:W-:Y:S02]  /*1970*/  UIMAD.WIDE.U32 UR10, UR4, UR8, URZ ;  /* 0x00000008040a72a5 */ /* 0x000fe4000f8e00ff */
[----:B------:R-:W-:Y:S02]  /*1980*/  UISETP.GE.OR UP0, UPT, UR5, UR12, UP0 ;  /* 0x0000000c0500728c */ /* 0x000fe40008706670 */
[----:B------:R-:W-:Y:S02]  /*1990*/  UIMAD.WIDE.U32 UR12, UR5, UR8, URZ ;  /* 0x00000008050c72a5 */ /* 0x000fe4000f8e00ff */
[----:B------:R-:W-:Y:S01]  /*19a0*/  UIADD3 UR10, UPT, UPT, -UR4, URZ, URZ ;  /* 0x000000ff040a7290 */ /* 0x000fe2000fffe1ff */
[----:B------:R-:W-:Y:S01]  /*19b0*/  UMOV UR8, UR11 ;  /* 0x0000000b00087c82 */ /* 0x000fe20008000000 */
[----:B------:R-:W-:Y:S02]  /*19c0*/  UIADD3 UR16, UPT, UPT, -UR5, URZ, URZ ;  /* 0x000000ff05107290 */ /* 0x000fe4000fffe1ff */
[----:B------:R-:W-:-:S03]  /*19d0*/  USHF.R.U32.HI UR8, URZ, UR9, UR8 ;  /* 0x00000009ff087299 */ /* 0x000fc60008011608 */
[----:B------:R-:W-:Y:S01]  /*19e0*/  @!UP0 UMOV UR7, UR13 ;  /* 0x0000000d00078c82 */ /* 0x000fe20008000000 */
[----:B------:R-:W-:Y:S02]  /*19f0*/  UIMAD UR20, UR14, UR10, UR20 ;  /* 0x0000000a0e1472a4 */ /* 0x000fe4000f8e0214 */
[----:B------:R-:W-:Y:S02]  /*1a00*/  USEL UR8, UR4, UR8, !UP2 ;  /* 0x0000000804087287 */ /* 0x000fe4000d000000 */
[----:B------:R-:W-:Y:S02]  /*1a10*/  @!UP0 USHF.R.U32.HI UR7, URZ, UR9, UR7 ;  /* 0x00000009ff078299 */ /* 0x000fe40008011607 */
[----:B------:R-:W-:Y:S02]  /*1a20*/  UIADD3 UR9, UPT, UPT, -UR8, URZ, URZ ;  /* 0x000000ff08097290 */ /* 0x000fe4000fffe1ff */
[----:B------:R-:W-:Y:S02]  /*1a30*/  @!UP0 USEL UR7, UR5, UR7, !UP2 ;  /* 0x0000000705078287 */ /* 0x000fe4000d000000 */
[----:B------:R-:W-:-:S02]  /*1a40*/  UIMAD UR9, UR30, UR9, UR4 ;  /* 0x000000091e0972a4 */ /* 0x000fc4000f8e0204 */
[----:B------:R-:W-:Y:S02]  /*1a50*/  @!UP0 UIADD3 UR8, UPT, UPT, UR8, -UR7, URZ ;  /* 0x8000000708088290 */ /* 0x000fe4000fffe0ff */
[----:B------:R-:W-:Y:S02]  /*1a60*/  @!UP0 UIMAD UR6, UR9, UR6, UR7 ;  /* 0x00000006090682a4 */ /* 0x000fe4000f8e0207 */
[----:B------:R-:W-:Y:S02]  /*1a70*/  @!UP0 UIMAD UR4, UR8, UR30, UR5 ;  /* 0x0000001e080482a4 */ /* 0x000fe4000f8e0205 */
[----:B------:R-:W-:Y:S02]  /*1a80*/  UIMAD UR16, UR31, UR16, UR32 ;  /* 0x000000101f1072a4 */ /* 0x000fe4000f8e0220 */
[----:B------:R-:W-:Y:S01]  /*1a90*/  UIMAD UR20, UR4, UR14, UR20 ;  /* 0x0000000e041472a4 */ /* 0x000fe2000f8e0214 */
[----:B------:R-:W-:Y:S02]  /*1aa0*/  @!UP0 UMOV UR5, UR6 ;  /* 0x0000000600058c82 */ /* 0x000fe40008000000 */
[----:B------:R-:W-:-:S12]  /*1ab0*/  UIMAD UR16, UR5, UR31, UR16 ;  /* 0x0000001f051072a4 */ /* 0x000fd8000f8e0210 */
.L_x_19:
[----:B------:R-:W-:-:S09]  /*1ac0*/  UISETP.NE.AND UP0, UPT, UR33, 0x1, UPT ;  /* 0x000000012100788c */ /* 0x000fd2000bf05270 */
[----:B------:R-:W-:Y:S05]  /*1ad0*/  BRA.U UP0, `(.L_x_20) ;  /* 0x0000000100447547 */ /* 0x000fea000b800000 */
[----:B------:R-:W1:Y:S01]  /*1ae0*/  LDCU.128 UR8, c[0x0][0xb10] ;  /* 0x00016200ff0877ac */ /* 0x000e620008000c00 */
[----:B------:R-:W2:Y:S01]  /*1af0*/  LDCU UR12, c[0x0][0xb0c] ;  /* 0x00016180ff0c77ac */ /* 0x000ea20008000800 */
[----:B------:R-:W3:Y:S01]  /*1b00*/  LDCU UR13, c[0x0][0xb20] ;  /* 0x00016400ff0d77ac */ /* 0x000ee20008000800 */
[----:B-1----:R-:W-:Y:S02]  /*1b10*/  UIMAD.WIDE.U32 UR6, UR16, UR8, URZ ;  /* 0x00000008100672a5 */ /* 0x002fe4000f8e00ff */
[----:B------:R-:W-:Y:S02]  /*1b20*/  UIMAD.WIDE.U32 UR4, UR20, UR11, URZ ;  /* 0x0000000b140472a5 */ /* 0x000fe4000f8e00ff */
[----:B--2---:R-:W-:Y:S02]  /*1b30*/  UISETP.NE.AND UP1, UPT, UR12, 0x1, UPT ;  /* 0x000000010c00788c */ /* 0x004fe4000bf25270 */
[----:B------:R-:W-:Y:S01]  /*1b40*/  UISETP.NE.AND UP0, UPT, UR10, 0x1, UPT ;  /* 0x000000010a00788c */ /* 0x000fe2000bf05270 */
[----:B------:R-:W-:-:S02]  /*1b50*/  UMOV UR6, UR7 ;  /* 0x0000000700067c82 */ /* 0x000fc40008000000 */
[----:B------:R-:W-:Y:S01]  /*1b60*/  UMOV UR4, UR5 ;  /* 0x0000000500047c82 */ /* 0x000fe20008000000 */
[----:B------:R-:W-:Y:S02]  /*1b70*/  USHF.R.U32.HI UR9, URZ, UR9, UR6 ;  /* 0x00000009ff097299 */ /* 0x000fe40008011606 */
[----:B---3--:R-:W-:Y:S02]  /*1b80*/  USHF.R.U32.HI UR4, URZ, UR13, UR4 ;  /* 0x0000000dff047299 */ /* 0x008fe40008011604 */
[----:B------:R-:W-:Y:S02]  /*1b90*/  USEL UR5, UR16, UR9, !UP1 ;  /* 0x0000000910057287 */ /* 0x000fe4000c800000 */
[----:B------:R-:W-:-:S04]  /*1ba0*/  USEL UR4, UR20, UR4, !UP0 ;  /* 0x0000000414047287 */ /* 0x000fc8000c000000 */
[----:B------:R-:W-:Y:S02]  /*1bb0*/  UIADD3 UR6, UPT, UPT, -UR4, UR5, URZ ;  /* 0x0000000504067290 */ /* 0x000fe4000fffe1ff */
[----:B------:R-:W-:Y:S02]  /*1bc0*/  UIADD3 UR4, UPT, UPT, UR4, -UR5, URZ ;  /* 0x8000000504047290 */ /* 0x000fe4000fffe0ff */
[----:B------:R-:W-:Y:S02]  /*1bd0*/  UIMAD UR20, UR6, UR10, UR20 ;  /* 0x0000000a061472a4 */ /* 0x000fe4000f8e0214 */
[----:B------:R-:W-:-:S12]  /*1be0*/  UIMAD UR16, UR4, UR12, UR16 ;  /* 0x0000000c041072a4 */ /* 0x000fd8000f8e0210 */
.L_x_20:
[----:B------:R-:W-:-:S09]  /*1bf0*/  UISETP.EQ.U32.AND UP0, UPT, UR34, 0x1, UPT ;  /* 0x000000012200788c */ /* 0x000fd2000bf02070 */
[----:B------:R-:W-:Y:S05]  /*1c00*/  BRA.U !UP0, `(.L_x_21) ;  /* 0x00000001080c7547 */ /* 0x000fea000b800000 */
[----:B------:R-:W-:Y:S01]  /*1c10*/  UCGABAR_WAIT ;  /* 0x0000000000007dc7 */ /* 0x000fe20008000000 */
[----:B------:R-:W-:Y:S01]  /*1c20*/  CCTL.IVALL ;  /* 0x00000000ff00798f */ /* 0x000fe20002000000 */
[----:B------:R-:W-:Y:S05]  /*1c30*/  BRA `(.L_x_22) ;  /* 0x0000000000047947 */ /* 0x000fea0003800000 */
.L_x_21:
[----:B------:R-:W-:Y:S06]  /*1c40*/  BAR.SYNC.DEFER_BLOCKING 0x0 ;  /* 0x0000000000007b1d */ /* 0x000fec0000010000 */
.L_x_22:
[----:B------:R-:W-:Y:S05]  /*1c50*/  BRA.U UP5, `(.L_x_23) ;  /* 0x0000001d05807547 */ /* 0x000fea000b800000 */
[----:B------:R-:W1:Y:S01]  /*1c60*/  LDCU UR6, c[0x0][0x38c] ;  /* 0x00007180ff0677ac */ /* 0x000e620008000800 */
[----:B------:R-:W-:Y:S01]  /*1c70*/  PLOP3.LUT P1, PT, PT, PT, UP3, 0x80, 0x8 ;  /* 0x000000000008781c */ /* 0x000fe20003f2f038 */
[----:B------:R-:W-:Y:S01]  /*1c80*/  IMAD.MOV.U32 R12, RZ, RZ, 0x1 ;  /* 0x00000001ff0c7424 */ /* 0x000fe200078e00ff */
[----:B------:R-:W-:Y:S01]  /*1c90*/  ISETP.NE.AND P2, PT, R0, RZ, P3 ;  /* 0x000000ff0000720c */ /* 0x000fe20001f45270 */
[----:B------:R-:W-:Y:S01]  /*1ca0*/  USHF.L.U32 UR7, UR32, 0x7, URZ ;  /* 0x0000000720077899 */ /* 0x000fe200080006ff */
[----:B------:R-:W-:Y:S01]  /*1cb0*/  PLOP3.LUT P1, PT, P1, PT, PT, 0x8, 0x80 ;  /* 0x000000000080781c */ /* 0x000fe20000f2e170 */
[----:B------:R-:W-:Y:S01]  /*1cc0*/  UISETP.NE.AND UP1, UPT, UR25, URZ, UPT ;  /* 0x000000ff1900728c */ /* 0x000fe2000bf25270 */
[----:B------:R-:W-:Y:S01]  /*1cd0*/  CS2R R10, SRZ ;  /* 0x00000000000a7805 */ /* 0x000fe2000001ff00 */
[----:B------:R-:W-:Y:S01]  /*1ce0*/  IMAD.MOV.U32 R9, RZ, RZ, RZ ;  /* 0x000000ffff097224 */ /* 0x000fe200078e00ff */
[----:B------:R-:W2:Y:S01]  /*1cf0*/  LDCU UR40, c[0x0][0x370] ;  /* 0x00006e00ff2877ac */ /* 0x000ea20008000800 */
[----:B------:R-:W-:Y:S01]  /*1d00*/  IMAD.MOV.U32 R8, RZ, RZ, 0x1 ;  /* 0x00000001ff087424 */ /* 0x000fe200078e00ff */
[----:B------:R-:W-:Y:S01]  /*1d10*/  USEL UR25, UR44, 0x2, UP1 ;  /* 0x000000022c197887 */ /* 0x000fe20008800000 */
[----:B------:R-:W3:Y:S01]  /*1d20*/  LDCU.64 UR30, c[0x0][0x348] ;  /* 0x00006900ff1e77ac */ /* 0x000ee20008000a00 */
[----:B-1----:R-:W-:-:S02]  /*1d30*/  UIADD3 UR5, UPT, UPT, UR6, 0x1f, URZ ;  /* 0x0000001f06057890 */ /* 0x002fc4000fffe0ff */
[----:B------:R-:W-:Y:S02]  /*1d40*/  UIADD3 UR49, UPT, UPT, UR6, 0x3e, URZ ;  /* 0x0000003e06317890 */ /* 0x000fe4000fffe0ff */
[----:B------:R-:W-:Y:S01]  /*1d50*/  USHF.R.S32.HI UR4, URZ, 0x1f, UR5 ;  /* 0x0000001fff047899 */ /* 0x000fe20008011405 */
[----:B------:R-:W1:Y:S03]  /*1d60*/  LDCU UR39, c[0x0][0x374] ;  /* 0x00006e80ff2777ac */ /* 0x000e660008000800 */
[----:B------:R-:W-:Y:S02]  /*1d70*/  ULEA.HI UR4, UR4, UR5, URZ, 0x5 ;  /* 0x0000000504047291 */ /* 0x000fe4000f8f28ff */
[----:B------:R-:W-:Y:S02]  /*1d80*/  ULOP3.LUT UR5, UR7, 0x80, URZ, 0xc0, !UPT ;  /* 0x0000008007057892 */ /* 0x000fe4000f8ec0ff */
[----:B------:R-:W-:-:S02]  /*1d90*/  USHF.R.S32.HI UR43, URZ, 0x5, UR4 ;  /* 0x00000005ff2b7899 */ /* 0x000fc40008011404 */
[----:B------:R-:W-:Y:S02]  /*1da0*/  UIADD3 UR4, UPT, UPT, UR6, -0x1, URZ ;  /* 0xffffffff06047890 */ /* 0x000fe4000fffe0ff */
[----:B------:R-:W-:Y:S02]  /*1db0*/  UISETP.LT.U32.AND UP0, UPT, UR43, 0x16, UPT ;  /* 0x000000162b00788c */ /* 0x000fe4000bf01070 */
[----:B------:R-:W-:Y:S02]  /*1dc0*/  UISETP.GE.U32.AND UP2, UPT, UR4, -0x3f, UPT ;  /* 0xffffffc10400788c */ /* 0x000fe4000bf46070 */
[----:B------:R-:W-:Y:S02]  /*1dd0*/  USEL UR41, UR43, 0x16, UP0 ;  /* 0x000000162b297887 */ /* 0x000fe40008000000 */
[----:B------:R-:W-:Y:S02]  /*1de0*/  ULEA UR48, UR48, UR5, 0x6 ;  /* 0x0000000530307291 */ /* 0x000fe4000f8e30ff */
[----:B------:R-:W-:-:S02]  /*1df0*/  UIADD3 UR4, UPT, UPT, UR41, -0x1, URZ ;  /* 0xffffffff29047890 */ /* 0x000fc4000fffe0ff */
[----:B------:R-:W-:Y:S02]  /*1e00*/  ULEA UR46, UR46, UR5, 0x5 ;  /* 0x000000052e2e7291 */ /* 0x000fe4000f8e28ff */
[----:B------:R-:W-:Y:S02]  /*1e10*/  UIADD3 UR47, UPT, UPT, UR43, -UR41, URZ ;  /* 0x800000292b2f7290 */ /* 0x000fe4000fffe0ff */
[----:B------:R-:W-:Y:S01]  /*1e20*/  @UP2 UIADD3 UR4, UPT, UPT, UR41, URZ, URZ ;  /* 0x000000ff29042290 */ /* 0x000fe2000fffe0ff */
[----:B------:R-:W-:-:S03]  /*1e30*/  UMOV UR7, URZ ;  /* 0x000000ff00077c82 */ /* 0x000fc60008000000 */
[----:B------:R-:W-:Y:S02]  /*1e40*/  UIADD3 UR29, UPT, UPT, UR4, 0x1, URZ ;  /* 0x00000001041d7890 */ /* 0x000fe4000fffe0ff */
[----:B-123--:R-:W-:-:S12]  /*1e50*/  UIADD3 UR44, UPT, UPT, -UR4, URZ, URZ ;  /* 0x000000ff042c7290 */ /* 0x00efd8000fffe1ff */
.L_x_43:
[----:B------:R-:W-:Y:S01]  /*1e60*/  UISETP.NE.AND UP0, UPT, UR45, URZ, UPT ;  /* 0x000000ff2d00728c */ /* 0x000fe2000bf05270 */
[----:B-1----:R-:W1:Y:S08]  /*1e70*/  S2UR UR45, SR_CgaCtaId ;  /* 0x00000000002d79c3 */ /* 0x002e700000008800 */
[----:B------:R-:W-:Y:S05]  /*1e80*/  BRA.U UP0, `(.L_x_24) ;  /* 0x0000000100347547 */ /* 0x000fea000b800000 */
[----:B------:R-:W2:Y:S01]  /*1e90*/  S2R R0, SR_CgaCtaId ;  /* 0x0000000000007919 */ /* 0x000ea20000008800 */
[----:B------:R-:W-:Y:S02]  /*1ea0*/  MOV R3, 0x400 ;  /* 0x0000040000037802 */ /* 0x000fe40000000f00 */
[----:B------:R-:W-:Y:S02]  /*1eb0*/  SHF.L.U32 R2, R8, 0x1f, RZ ;  /* 0x0000001f08027819 */ /* 0x000fe400000006ff */
[----:B--2---:R-:W-:-:S05]  /*1ec0*/  LEA R0, R0, R3, 0x18 ;  /* 0x0000000300007211 */ /* 0x004fca00078ec0ff */
[----:B------:R-:W-:-:S04]  /*1ed0*/  IMAD R3, R9, 0x8, R0 ;  /* 0x0000000809037824 */ /* 0x000fc800078e0200 */
[----:B------:R-:W2:Y:S02]  /*1ee0*/  SYNCS.PHASECHK.TRANS64.TRYWAIT P0, [R3+URZ+0x200], R2 ;  /* 0x00020002030075a7 */ /* 0x000ea400080011ff */
[----:B--2---:R-:W-:Y:S05]  /*1ef0*/  @!P0 BRA `(.L_x_25) ;  /* 0x000000ac00148947 */ /* 0x004fea0003800000 */
.L_x_160:
[----:B------:R-:W-:Y:S01]  /*1f00*/  VIADD R9, R9, 0x1 ;  /* 0x0000000109097836 */ /* 0x000fe20000000000 */
[----:B------:R2:W-:Y:S04]  /*1f10*/  SYNCS.ARRIVE.TRANS64.A1T0 RZ, [R3+URZ+0x1f0], RZ ;  /* 0x0001f0ff03ff79a7 */ /* 0x0005e800081000ff */
[----:B------:R-:W-:-:S04]  /*1f20*/  ISETP.NE.AND P0, PT, R9, 0x2, PT ;  /* 0x000000020900780c */ /* 0x000fc80003f05270 */
[----:B------:R-:W-:Y:S02]  /*1f30*/  SEL R9, R9, RZ, P0 ;  /* 0x000000ff09097207 */ /* 0x000fe40000000000 */
[----:B--2---:R-:W-:-:S04]  /*1f40*/  SEL R3, RZ, 0x1, P0 ;  /* 0x00000001ff037807 */ /* 0x004fc80000000000 */
[----:B------:R-:W-:-:S07]  /*1f50*/  LOP3.LUT R8, R8, R3, RZ, 0x3c, !PT ;  /* 0x0000000308087212 */ /* 0x000fce00078e3cff */
.L_x_24:
[----:B------:R-:W-:Y:S01]  /*1f60*/  UMOV UR6, 0x400 ;  /* 0x0000040000067882 */ /* 0x000fe20000000000 */
[----:B------:R-:W-:Y:S01]  /*1f70*/  SHF.L.U32 R0, R12, 0x1f, RZ ;  /* 0x0000001f0c007819 */ /* 0x000fe200000006ff */
[----:B-1----:R-:W-:Y:S02]  /*1f80*/  ULEA UR6, UR45, UR6, 0x18 ;  /* 0x000000062d067291 */ /* 0x002fe4000f8ec0ff */
[----:B------:R-:W-:Y:S02]  /*1f90*/  UISETP.GE.U32.AND UP0, UPT, UR49, 0x3f, UPT ;  /* 0x0000003f3100788c */ /* 0x000fe4000bf06070 */
[----:B------:R-:W-:Y:S02]  /*1fa0*/  ULEA UR4, UR7, UR6, 0x3 ;  /* 0x0000000607047291 */ /* 0x000fe4000f8e18ff */
[----:B------:R-:W-:Y:S01]  /*1fb0*/  ULEA UR11, UR20, UR48, 0x8 ;  /* 0x00000030140b7291 */ /* 0x000fe2000f8e40ff */
[----:B------:R-:W-:-:S06]  /*1fc0*/  UMOV UR13, URZ ;  /* 0x000000ff000d7c82 */ /* 0x000fcc0008000000 */
[----:B------:R1:W2:Y:S01]  /*1fd0*/  SYNCS.PHASECHK.TRANS64.TRYWAIT P0, [UR4+0xb0], R0 ;  /* 0x0000b000ff0075a7 */ /* 0x0002a20008001104 */
[----:B------:R-:W-:-:S04]  /*1fe0*/  ULEA.HI UR4, UR16, UR16, URZ, 0x1 ;  /* 0x0000001010047291 */ /* 0x000fc8000f8f08ff */
[----:B------:R-:W-:-:S04]  /*1ff0*/  USHF.L.U32 UR4, UR4, 0x7, URZ ;  /* 0x0000000704047899 */ /* 0x000fc800080006ff */
[----:B------:R-:W-:-:S04]  /*2000*/  ULOP3.LUT UR35, UR4, 0xffffff00, URZ, 0xc0, !UPT ;  /* 0xffffff0004237892 */ /* 0x000fc8000f8ec0ff */
[----:B------:R-:W-:Y:S01]  /*2010*/  UIADD3 UR35, UPT, UPT, UR46, UR35, URZ ;  /* 0x000000232e237290 */ /* 0x000fe2000fffe0ff */
[----:B------:R-:W-:Y:S11]  /*2020*/  BRA.U !UP0, `(.L_x_26) ;  /* 0x0000000108cc7547 */ /* 0x000ff6000b800000 */
[----:B------:R-:W-:Y:S01]  /*2030*/  UMOV UR18, UR44 ;  /* 0x0000002c00127c82 */ /* 0x000fe20008000000 */
[----:B------:R-:W-:Y:S01]  /*2040*/  UMOV UR4, UR7 ;  /* 0x0000000700047c82 */ /* 0x000fe20008000000 */
[----:B------:R-:W-:-:S05]  /*2050*/  UMOV UR34, URZ ;  /* 0x000000ff00227c82 */ /* 0x000fca0008000000 */
.L_x_32:
[----:B------:R-:W-:Y:S01]  /*2060*/  ULEA UR33, UR4, UR6, 0x3 ;  /* 0x0000000604217291 */ /* 0x000fe2000f8e18ff */
[----:B------:R-:W-:Y:S01]  /*2070*/  @P3 MOV R2, 0x4000 ;  /* 0x0000400000023802 */ /* 0x000fe20000000f00 */
[----:B--234-:R-:W-:Y:S10]  /*2080*/  @P0 BRA `(.L_x_27) ;  /* 0x00000000000c0947 */ /* 0x01cff40003800000 */
[----:B------:R-:W-:-:S04]  /*2090*/  SHF.L.U32 R3, R12, 0x1f, RZ ;  /* 0x0000001f0c037819 */ /* 0x000fc800000006ff */
[----:B------:R-:W2:Y:S02]  /*20a0*/  SYNCS.PHASECHK.TRANS64.TRYWAIT P0, [UR33+0xb0], R3 ;  /* 0x0000b003ff0075a7 */ /* 0x000ea40008001121 */
[----:B--2---:R-:W-:Y:S05]  /*20b0*/  @!P0 BRA `(.L_x_28) ;  /* 0x000000a800b88947 */ /* 0x004fea0003800000 */
.L_x_27:
[----:B------:R2:W-:Y:S01]  /*20c0*/  @P3 SYNCS.ARRIVE.TRANS64 RZ, [UR33], R2 ;  /* 0x00000002ffff39a7 */ /* 0x0005e20008000021 */
[----:B------:R-:W-:Y:S02]  /*20d0*/  ULOP3.LUT UR5, UR25, 0x2, URZ, 0xfc, !UPT ;  /* 0x0000000219057892 */ /* 0x000fe4000f8efcff */
[----:B------:R-:W-:Y:S02]  /*20e0*/  UIADD3 UR18, UPT, UPT, UR18, 0x1, URZ ;  /* 0x0000000112127890 */ /* 0x000fe4000fffe0ff */
[----:B------:R-:W-:Y:S02]  /*20f0*/  UISETP.NE.AND UP0, UPT, UR5, 0x2, UPT ;  /* 0x000000020500788c */ /* 0x000fe4000bf05270 */
[----:B------:R-:W-:-:S07]  /*2100*/  UISETP.NE.AND UP2, UPT, UR18, 0x1, UPT ;  /* 0x000000011200788c */ /* 0x000fce000bf45270 */
[----:B------:R-:W-:Y:S05]  /*2110*/  BRA.U UP0, `(.L_x_29) ;  /* 0x0000000100047547 */ /* 0x000fea000b800000 */
[----:B------:R-:W-:Y:S05]  /*2120*/  BPT.TRAP 0x1 ;  /* 0x000000040000795c */ /* 0x000fea0000300000 */
.L_x_29:
[----:B------:R-:W-:Y:S04]  /*2130*/  BSSY.RECONVERGENT B0, `(.L_x_30) ;  /* 0x0000003000007945 */ /* 0x000fe80003800200 */
[----:B------:R-:W-:Y:S05]  /*2140*/  @!P2 BRA `(.L_x_31) ;  /* 0x000000000004a947 */ /* 0x000fea0003800000 */
[----:B------:R-:W-:Y:S05]  /*2150*/  BPT.TRAP 0x1 ;  /* 0x000000040000795c */ /* 0x000fea0000300000 */
.L_x_31:
[----:B------:R-:W-:Y:S05]  /*2160*/  BSYNC.RECONVERGENT B0 ;  /* 0x0000000000007941 */ /* 0x000fea0003800200 */
.L_x_30:
[----:B------:R-:W-:Y:S02]  /*2170*/  UIADD3 UR5, UPT, UPT, UR4, 0x1, URZ ;  /* 0x0000000104057890 */ /* 0x000fe4000fffe0ff */
[----:B------:R-:W-:Y:S02]  /*2180*/  USHF.L.U32 UR4, UR4, 0xc, URZ ;  /* 0x0000000c04047899 */ /* 0x000fe400080006ff */
[----:B------:R-:W-:Y:S02]  /*2190*/  UISETP.NE.AND UP0, UPT, UR5, 0x16, UPT ;  /* 0x000000160500788c */ /* 0x000fe4000bf05270 */
[----:B------:R-:W-:Y:S02]  /*21a0*/  UIADD3 UR16, UP1, UPT, UR30, 0x80, URZ ;  /* 0x000000801e107890 */ /* 0x000fe4000ff3e0ff */
[----:B------:R-:W-:Y:S02]  /*21b0*/  USEL UR8, URZ, 0x1, UP0 ;  /* 0x00000001ff087887 */ /* 0x000fe40008000000 */
[----:B------:R-:W-:-:S02]  /*21c0*/  USEL UR7, UR5, URZ, UP0 ;  /* 0x000000ff05077287 */ /* 0x000fc40008000000 */
[----:B------:R-:W-:Y:S02]  /*21d0*/  ULOP3.LUT UR32, UR27, UR4, URZ, 0xfc, !UPT ;  /* 0x000000041b207292 */ /* 0x000fe4000f8efcff */
[----:B------:R-:W-:Y:S01]  /*21e0*/  ULEA UR5, UR7, UR6, 0x3 ;  /* 0x0000000607057291 */ /* 0x000fe2000f8e18ff */
[----:B------:R-:W-:Y:S01]  /*21f0*/  LOP3.LUT R12, R12, UR8, RZ, 0x3c, !PT ;  /* 0x000000080c0c7c12 */ /* 0x000fe2000f8e3cff */
[----:B------:R-:W-:Y:S02]  /*2200*/  UIADD3 UR14, UP0, UPT, UR30, 0x180, URZ ;  /* 0x000001801e0e7890 */ /* 0x000fe4000ff1e0ff */
[----:B------:R-:W-:Y:S01]  /*2210*/  ULOP3.LUT UR8, UR26, UR4, URZ, 0xfc, !UPT ;  /* 0x000000041a087292 */ /* 0x000fe2000f8efcff */
[----:B-1----:R-:W-:Y:S01]  /*2220*/  SHF.L.U32 R0, R12, 0x1f, RZ ;  /* 0x0000001f0c007819 */ /* 0x002fe200000006ff */
[----:B------:R-:W-:Y:S02]  /*2230*/  ULOP3.LUT UR33, UR33, 0xfefffff8, URZ, 0xc0, !UPT ;  /* 0xfefffff821217892 */ /* 0x000fe4000f8ec0ff */
[----:B------:R-:W-:Y:S01]  /*2240*/  UIADD3.X UR17, UPT, UPT, URZ, UR31, URZ, UP1, !UPT ;  /* 0x0000001fff117290 */ /* 0x000fe20008ffe4ff */
[----:B------:R3:W4:Y:S01]  /*2250*/  SYNCS.PHASECHK.TRANS64.TRYWAIT P0, [UR5+0xb0], R0 ;  /* 0x0000b000ff0075a7 */ /* 0x0007220008001105 */
[----:B------:R-:W-:-:S02]  /*2260*/  UIADD3 UR32, UPT, UPT, UR6, 0xc600, UR32 ;  /* 0x0000c60006207890 */ /* 0x000fc4000fffe020 */
[----:B------:R-:W-:Y:S02]  /*2270*/  UPRMT UR5, URZ, 0x5410, UR24 ;  /* 0x00005410ff057896 */ /* 0x000fe40008000018 */
[----:B------:R-:W-:Y:S02]  /*2280*/  UIADD3 UR8, UPT, UPT, UR6, 0x22600, UR8 ;  /* 0x0002260006087890 */ /* 0x000fe4000fffe008 */
[----:B------:R-:W-:Y:S02]  /*2290*/  UIADD3.X UR15, UPT, UPT, URZ, UR31, URZ, UP0, !UPT ;  /* 0x0000001fff0f7290 */ /* 0x000fe400087fe4ff */
[----:B------:R-:W-:Y:S01]  /*22a0*/  UPRMT UR4, URZ, 0x5410, UR21 ;  /* 0x00005410ff047896 */ /* 0x000fe20008000015 */
[----:B------:R-:W-:Y:S01]  /*22b0*/  UMOV UR22, 0x0 ;  /* 0x0000000000167882 */ /* 0x000fe20000000000 */
[----:B------:R-:W-:Y:S01]  /*22c0*/  UMOV UR23, 0x10000000 ;  /* 0x1000000000177882 */ /* 0x000fe20000000000 */
[----:B------:R-:W-:Y:S01]  /*22d0*/  UMOV UR10, UR34 ;  /* 0x00000022000a7c82 */ /* 0x000fe20008000000 */
[----:B------:R-:W-:Y:S01]  /*22e0*/  UMOV UR12, UR36 ;  /* 0x00000024000c7c82 */ /* 0x000fe20008000000 */
[----:B------:R-:W-:Y:S01]  /*22f0*/  UMOV UR9, UR33 ;  /* 0x0000002100097c82 */ /* 0x000fe20008000000 */
[----:B------:R1:W-:Y:S01]  /*2300*/  UTMALDG.3D.MULTICAST.2CTA [UR32], [UR16], UR5, desc[UR22] ;  /* 0x00001620100073b4 */ /* 0x0003e20008211805 */
[----:B------:R-:W-:-:S02]  /*2310*/  UMOV UR13, UR29 ;  /* 0x0000001d000d7c82 */ /* 0x000fc40008000000 */
[----:B------:R2:W-:Y:S01]  /*2320*/  UTMALDG.3D.MULTICAST.2CTA [UR8], [UR14], UR4, desc[UR22] ;  /* 0x000016080e0073b4 */ /* 0x0005e20008211804 */
[----:B-1----:R-:W-:Y:S01]  /*2330*/  UIADD3 UR34, UPT, UPT, UR34, 0x20, URZ ;  /* 0x0000002022227890 */ /* 0x002fe2000fffe0ff */
[----:B--2---:R-:W-:Y:S01]  /*2340*/  UMOV UR4, UR7 ;  /* 0x0000000700047c82 */ /* 0x004fe20008000000 */
[----:B------:R-:W-:Y:S10]  /*2350*/  BRA.U UP2, `(.L_x_32) ;  /* 0xfffffffd02407547 */ /* 0x000ff4000b83ffff */
.L_x_26:
[----:B------:R-:W-:Y:S01]  /*2360*/  ULEA UR4, UR7, UR6, 0x3 ;  /* 0x0000000607047291 */ /* 0x000fe2000f8e18ff */
[----:B-1-3--:R-:W-:Y:S01]  /*2370*/  SHF.L.U32 R0, R12, 0x1f, RZ ;  /* 0x0000001f0c007819 */ /* 0x00afe200000006ff */
[----:B------:R-:W-:Y:S01]  /*2380*/  @!P1 SYNCS.ARRIVE.TRANS64.A1T0 RZ, [UR6+0x1a8], RZ ;  /* 0x0001a8ffffff99a7 */ /* 0x000fe20008100006 */
[----:B------:R-:W-:-:S06]  /*2390*/  UISETP.GT.AND UP0, UPT, UR43, UR41, UPT ;  /* 0x000000292b00728c */ /* 0x000fcc000bf04270 */
[----:B--2-4-:R1:W2:Y:S03]  /*23a0*/  SYNCS.PHASECHK.TRANS64.TRYWAIT P0, [UR4+0xb0], R0 ;  /* 0x0000b000ff0075a7 */ /* 0x0142a60008001104 */
[----:B------:R-:W-:Y:S05]  /*23b0*/  BRA.U !UP0, `(.L_x_33) ;  /* 0x0000000108cc7547 */ /* 0x000fea000b800000 */
[----:B------:R-:W-:Y:S01]  /*23c0*/  UIADD3 UR28, UPT, UPT, UR47, UR13, URZ ;  /* 0x0000000d2f1c7290 */ /* 0x000fe2000fffe0ff */
[----:B------:R-:W-:-:S11]  /*23d0*/  UMOV UR4, UR7 ;  /* 0x0000000700047c82 */ /* 0x000fd60008000000 */
.L_x_39:
[----:B------:R-:W-:Y:S01]  /*23e0*/  ULEA UR17, UR4, UR6, 0x3 ;  /* 0x0000000604117291 */ /* 0x000fe2000f8e18ff */
[----:B--2---:R-:W-:Y:S01]  /*23f0*/  @P3 MOV R2, 0x4000 ;  /* 0x0000400000023802 */ /* 0x004fe20000000f00 */
[----:B--2-4-:R-:W-:Y:S10]  /*2400*/  @P0 BRA `(.L_x_34) ;  /* 0x00000000000c0947 */ /* 0x014ff40003800000 */
[----:B------:R-:W-:-:S04]  /*2410*/  SHF.L.U32 R3, R12, 0x1f, RZ ;  /* 0x0000001f0c037819 */ /* 0x000fc800000006ff */
[----:B------:R-:W2:Y:S02]  /*2420*/  SYNCS.PHASECHK.TRANS64.TRYWAIT P0, [UR17+0xb0], R3 ;  /* 0x0000b003ff0075a7 */ /* 0x000ea40008001111 */
[----:B--2---:R-:W-:Y:S05]  /*2430*/  @!P0 BRA `(.L_x_35) ;  /* 0x000000a400f08947 */ /* 0x004fea0003800000 */
.L_x_34:
[----:B------:R2:W-:Y:S01]  /*2440*/  @P3 SYNCS.ARRIVE.TRANS64 RZ, [UR17], R2 ;  /* 0x00000002ffff39a7 */ /* 0x0005e20008000011 */
[----:B------:R-:W-:-:S04]  /*2450*/  ULOP3.LUT UR5, UR25, 0x2, URZ, 0xfc, !UPT ;  /* 0x0000000219057892 */ /* 0x000fc8000f8efcff */
[----:B------:R-:W-:-:S09]  /*2460*/  UISETP.NE.AND UP0, UPT, UR5, 0x2, UPT ;  /* 0x000000020500788c */ /* 0x000fd2000bf05270 */
[----:B------:R-:W-:Y:S05]  /*2470*/  BRA.U UP0, `(.L_x_36) ;  /* 0x0000000100047547 */ /* 0x000fea000b800000 */
[----:B------:R-:W-:Y:S05]  /*2480*/  BPT.TRAP 0x1 ;  /* 0x000000040000795c */ /* 0x000fea0000300000 */
.L_x_36:
[----:B------:R-:W-:Y:S04]  /*2490*/  BSSY.RECONVERGENT B0, `(.L_x_37) ;  /* 0x0000003000007945 */ /* 0x000fe80003800200 */
[----:B------:R-:W-:Y:S05]  /*24a0*/  @!P2 BRA `(.L_x_38) ;  /* 0x000000000004a947 */ /* 0x000fea0003800000 */
[----:B------:R-:W-:Y:S05]  /*24b0*/  BPT.TRAP 0x1 ;  /* 0x000000040000795c */ /* 0x000fea0000300000 */
.L_x_38:
[----:B------:R-:W-:Y:S05]  /*24c0*/  BSYNC.RECONVERGENT B0 ;  /* 0x0000000000007941 */ /* 0x000fea0003800200 */
.L_x_37:
[----:B------:R-:W-:Y:S02]  /*24d0*/  UIADD3 UR5, UPT, UPT, UR4, 0x1, URZ ;  /* 0x0000000104057890 */ /* 0x000fe4000fffe0ff */
[----:B------:R-:W-:Y:S02]  /*24e0*/  USHF.L.U32 UR4, UR4, 0xc, URZ ;  /* 0x0000000c04047899 */ /* 0x000fe400080006ff */
[----:B------:R-:W-:Y:S02]  /*24f0*/  UISETP.NE.AND UP0, UPT, UR5, 0x16, UPT ;  /* 0x000000160500788c */ /* 0x000fe4000bf05270 */
[----:B------:R-:W-:Y:S02]  /*2500*/  USHF.L.U32 UR18, UR13, 0x5, URZ ;  /* 0x000000050d127899 */ /* 0x000fe400080006ff */
[----:B------:R-:W-:Y:S02]  /*2510*/  USEL UR8, URZ, 0x1, UP0 ;  /* 0x00000001ff087887 */ /* 0x000fe40008000000 */
[----:B------:R-:W-:-:S02]  /*2520*/  USEL UR7, UR5, URZ, UP0 ;  /* 0x000000ff05077287 */ /* 0x000fc40008000000 */
[----:B------:R-:W-:Y:S02]  /*2530*/  UIADD3 UR22, UP0, UPT, UR30, 0x180, URZ ;  /* 0x000001801e167890 */ /* 0x000fe4000ff1e0ff */
[----:B------:R-:W-:Y:S01]  /*2540*/  ULEA UR5, UR7, UR6, 0x3 ;  /* 0x0000000607057291 */ /* 0x000fe2000f8e18ff */
[----:B------:R-:W-:Y:S01]  /*2550*/  LOP3.LUT R12, R12, UR8, RZ, 0x3c, !PT ;  /* 0x000000080c0c7c12 */ /* 0x000fe2000f8e3cff */
[----:B------:R-:W-:Y:S02]  /*2560*/  UIADD3 UR13, UPT, UPT, UR13, 0x1, URZ ;  /* 0x000000010d0d7890 */ /* 0x000fe4000fffe0ff */
[----:B------:R-:W-:Y:S01]  /*2570*/  UIADD3 UR14, UP1, UPT, UR30, 0x80, URZ ;  /* 0x000000801e0e7890 */ /* 0x000fe2000ff3e0ff */
[----:B-1----:R-:W-:Y:S01]  /*2580*/  SHF.L.U32 R0, R12, 0x1f, RZ ;  /* 0x0000001f0c007819 */ /* 0x002fe200000006ff */
[----:B------:R-:W-:Y:S02]  /*2590*/  ULOP3.LUT UR16, UR27, UR4, URZ, 0xfc, !UPT ;  /* 0x000000041b107292 */ /* 0x000fe4000f8efcff */
[----:B------:R-:W-:Y:S01]  /*25a0*/  UIADD3.X UR23, UPT, UPT, URZ, UR31, URZ, UP0, !UPT ;  /* 0x0000001fff177290 */ /* 0x000fe200087fe4ff */
[----:B------:R3:W4:Y:S01]  /*25b0*/  SYNCS.PHASECHK.TRANS64.TRYWAIT P0, [UR5+0xb0], R0 ;  /* 0x0000b000ff0075a7 */ /* 0x0007220008001105 */
[----:B------:R-:W-:-:S02]  /*25c0*/  ULOP3.LUT UR8, UR26, UR4, URZ, 0xfc, !UPT ;  /* 0x000000041a087292 */ /* 0x000fc4000f8efcff */
[----:B------:R-:W-:Y:S02]  /*25d0*/  UISETP.NE.AND UP0, UPT, UR13, UR28, UPT ;  /* 0x0000001c0d00728c */ /* 0x000fe4000bf05270 */
[----:B------:R-:W-:Y:S02]  /*25e0*/  ULOP3.LUT UR17, UR17, 0xfefffff8, URZ, 0xc0, !UPT ;  /* 0xfefffff811117892 */ /* 0x000fe4000f8ec0ff */
[----:B------:R-:W-:Y:S02]  /*25f0*/  UIADD3 UR16, UPT, UPT, UR6, 0xc600, UR16 ;  /* 0x0000c60006107890 */ /* 0x000fe4000fffe010 */
[----:B------:R-:W-:Y:S02]  /*2600*/  UIADD3.X UR15, UPT, UPT, URZ, UR31, URZ, UP1, !UPT ;  /* 0x0000001fff0f7290 */ /* 0x000fe40008ffe4ff */
[----:B------:R-:W-:Y:S02]  /*2610*/  UPRMT UR5, URZ, 0x5410, UR24 ;  /* 0x00005410ff057896 */ /* 0x000fe40008000018 */
[----:B------:R-:W-:-:S02]  /*2620*/  UIADD3 UR8, UPT, UPT, UR6, 0x22600, UR8 ;  /* 0x0002260006087890 */ /* 0x000fc4000fffe008 */
[----:B------:R-:W-:Y:S01]  /*2630*/  UPRMT UR4, URZ, 0x5410, UR21 ;  /* 0x00005410ff047896 */ /* 0x000fe20008000015 */
[----:B------:R-:W-:Y:S01]  /*2640*/  UMOV UR32, 0x0 ;  /* 0x0000000000207882 */ /* 0x000fe20000000000 */
[----:B------:R-:W-:Y:S01]  /*2650*/  UMOV UR33, 0x10000000 ;  /* 0x1000000000217882 */ /* 0x000fe20000000000 */
[----:B------:R-:W-:Y:S01]  /*2660*/  UMOV UR19, UR35 ;  /* 0x0000002300137c82 */ /* 0x000fe20008000000 */
[----:B------:R-:W-:Y:S01]  /*2670*/  UMOV UR20, UR36 ;  /* 0x0000002400147c82 */ /* 0x000fe20008000000 */
[----:B------:R-:W-:Y:S01]  /*2680*/  UMOV UR12, UR36 ;  /* 0x00000024000c7c82 */ /* 0x000fe20008000000 */
[----:B------:R-:W-:Y:S01]  /*2690*/  UMOV UR9, UR17 ;  /* 0x0000001100097c82 */ /* 0x000fe20008000000 */
[----:B------:R-:W-:Y:S01]  /*26a0*/  UMOV UR10, UR18 ;  /* 0x00000012000a7c82 */ /* 0x000fe20008000000 */
[----:B------:R-:W-:Y:S01]  /*26b0*/  UTMALDG.3D.MULTICAST.2CTA [UR16], [UR14], UR5, desc[UR32] ;  /* 0x000020100e0073b4 */ /* 0x000fe20008211805 */
[----:B------:R1:W-:Y:S02]  /*26c0*/  UTMALDG.3D.MULTICAST.2CTA [UR8], [UR22], UR4, desc[UR32] ;  /* 0x00002008160073b4 */ /* 0x0003e40008211804 */
[----:B-1----:R-:W-:Y:S01]  /*26d0*/  UMOV UR4, UR7 ;  /* 0x0000000700047c82 */ /* 0x002fe20008000000 */
[----:B---3--:R-:W-:Y:S05]  /*26e0*/  BRA.U UP0, `(.L_x_39) ;  /* 0xfffffffd003c7547 */ /* 0x008fea000b83ffff */
.L_x_33:
[C---:B------:R-:W-:Y:S01]  /*26f0*/  LEA R3, R11.reuse, UR6, 0x3 ;  /* 0x000000060b037c11 */ /* 0x040fe2000f8e18ff */
[----:B------:R-:W-:Y:S01]  /*2700*/  NOP ;  /* 0x0000000000007918 */ /* 0x000fe20000000000 */
[----:B-1----:R-:W-:Y:S02]  /*2710*/  SHF.L.U32 R0, R10, 0x1f, RZ ;  /* 0x0000001f0a007819 */ /* 0x002fe400000006ff */
[----:B------:R-:W-:Y:S02]  /*2720*/  LEA R5, R11, UR6, 0x4 ;  /* 0x000000060b057c11 */ /* 0x000fe4000f8e20ff */
[----:B--2-4-:R-:W1:Y:S02]  /*2730*/  SYNCS.PHASECHK.TRANS64.TRYWAIT P0, [R3+URZ+0x1b0], R0 ;  /* 0x0001b000030075a7 */ /* 0x014e6400080011ff */
[----:B-1----:R-:W-:Y:S05]  /*2740*/  @!P0 BRA `(.L_x_40) ;  /* 0x000000a400448947 */ /* 0x002fea0003800000 */
.L_x_163:
[----:B------:R-:W2:Y:S01]  /*2750*/  LDS.128 R4, [R5+0x220] ;  /* 0x0002200005047984 */ /* 0x000ea20000000c00 */
[----:B------:R-:W-:Y:S01]  /*2760*/  UISETP.GE.AND UP0, UPT, UR42, 0x1, UPT ;  /* 0x000000012a00788c */ /* 0x000fe2000bf06270 */
[----:B------:R-:W-:Y:S01]  /*2770*/  @!PT LDS RZ, [RZ] ;  /* 0x00000000fffff984 */ /* 0x000fe20000000800 */
[----:B------:R-:W-:Y:S01]  /*2780*/  @!PT LDS RZ, [RZ] ;  /* 0x00000000fffff984 */ /* 0x000fe20000000800 */
[----:B------:R-:W-:Y:S01]  /*2790*/  @!PT LDS RZ, [RZ] ;  /* 0x00000000fffff984 */ /* 0x000fe20000000800 */
[----:B------:R-:W-:Y:S01]  /*27a0*/  @!PT LDS RZ, [RZ] ;  /* 0x00000000fffff984 */ /* 0x000fe20000000800 */
[----:B------:R3:W-:Y:S06]  /*27b0*/  MEMBAR.ALL.CTA ;  /* 0x0000000000007992 */ /* 0x0007ec0000008000 */
[----:B---3--:R-:W3:Y:S01]  /*27c0*/  FENCE.VIEW.ASYNC.S ;  /* 0x00000000000073c6 */ /* 0x008ee20000000000 */
[----:B--2---:R-:W-:-:S13]  /*27d0*/  LOP3.LUT P0, RZ, R6, 0x1, RZ, 0xc0, !PT ;  /* 0x0000000106ff7812 */ /* 0x004fda000780c0ff */
[----:B---3--:R-:W-:Y:S01]  /*27e0*/  VOTEU.ANY UP1, P0 ;  /* 0x0000000000ff7886 */ /* 0x008fe20000020100 */
[----:B------:R-:W-:-:S13]  /*27f0*/  PLOP3.LUT P0, PT, PT, PT, UP1, 0x80, 0x8 ;  /* 0x000000000008781c */ /* 0x000fda0003f0f018 */
[----:B-1----:R-:W-:Y:S02]  /*2800*/  @P0 LOP3.LUT R0, R5, 0xffff, RZ, 0xc0, !PT ;  /* 0x0000ffff05000812 */ /* 0x002fe400078ec0ff */
[----:B------:R-:W-:Y:S02]  /*2810*/  @P0 MOV R2, R4 ;  /* 0x0000000400020202 */ /* 0x000fe40000000f00 */
[----:B------:R-:W-:Y:S01]  /*2820*/  @P0 R2UR UR5, R0 ;  /* 0x00000000000502ca */ /* 0x000fe200000e0000 */
[----:B------:R-:W-:Y:S01]  /*2830*/  VIADD R0, R3, 0x1c0 ;  /* 0x000001c003007836 */ /* 0x000fe20000000000 */
[----:B------:R-:W-:Y:S02]  /*2840*/  @P0 SHF.R.U32.HI R4, RZ, 0x10, R5 ;  /* 0x00000010ff040819 */ /* 0x000fe40000011605 */
[----:B------:R-:W-:Y:S02]  /*2850*/  @P0 R2UR UR8, R2 ;  /* 0x00000000020802ca */ /* 0x000fe400000e0000 */
[----:B------:R-:W-:-:S02]  /*2860*/  PRMT R0, RZ, 0x654, R0 ;  /* 0x00000654ff007816 */ /* 0x000fc40000000000 */
[----:B------:R-:W-:Y:S02]  /*2870*/  @P0 R2UR UR4, R4 ;  /* 0x00000000040402ca */ /* 0x000fe400000e0000 */
[----:B------:R1:W-:Y:S03]  /*2880*/  SYNCS.ARRIVE.TRANS64.RED.A1T0 RZ, [R0+URZ], RZ ;  /* 0x000000ff00ff79a7 */ /* 0x0003e600081004ff */
[----:B------:R-:W-:-:S04]  /*2890*/  @UP1 UMOV UR37, UR5 ;  /* 0x0000000500251c82 */ /* 0x000fc80008000000 */
[----:B------:R-:W-:-:S04]  /*28a0*/  @UP1 UMOV UR38, UR8 ;  /* 0x0000000800261c82 */ /* 0x000fc80008000000 */
[----:B------:R-:W-:Y:S01]  /*28b0*/  @UP1 UMOV UR36, UR4 ;  /* 0x0000000400241c82 */ /* 0x000fe20008000000 */
[----:B------:R-:W-:Y:S05]  /*28c0*/  BRA.U !UP0, `(.L_x_41) ;  /* 0x0000000108d47547 */ /* 0x000fea000b800000 */
[----:B------:R-:W2:Y:S01]  /*28d0*/  LDCU.128 UR12, c[0x0][0xb10] ;  /* 0x00016200ff0c77ac */ /* 0x000ea20008000c00 */
[----:B------:R-:W3:Y:S01]  /*28e0*/  LDCU UR28, c[0x0][0xb20] ;  /* 0x00016400ff1c77ac */ /* 0x000ee20008000800 */
[----:B------:R-:W4:Y:S01]  /*28f0*/  LDCU UR20, c[0x0][0xb0c] ;  /* 0x00016180ff1477ac */ /* 0x000f220008000800 */
[----:B------:R-:W1:Y:S01]  /*2900*/  LDCU.64 UR10, c[0x0][0xb28] ;  /* 0x00016500ff0a77ac */ /* 0x000e620008000a00 */
[----:B------:R-:W-:Y:S02]  /*2910*/  UISETP.NE.AND UP3, UPT, UR42, 0x1, UPT ;  /* 0x000000012a00788c */ /* 0x000fe4000bf65270 */
[----:B--2---:R-:W-:Y:S02]  /*2920*/  UIMAD.WIDE.U32 UR8, UR39, UR15, URZ ;  /* 0x0000000f270872a5 */ /* 0x004fe4000f8e00ff */
[----:B------:R-:W-:Y:S02]  /*2930*/  UIMAD.WIDE.U32 UR4, UR40, UR12, URZ ;  /* 0x0000000c280472a5 */ /* 0x000fe4000f8e00ff */
[----:B------:R-:W-:-:S02]  /*2940*/  UISETP.NE.AND UP0, UPT, UR14, 0x1, UPT ;  /* 0x000000010e00788c */ /* 0x000fc4000bf05270 */
[----:B------:R-:W-:Y:S01]  /*2950*/  UIMAD.WIDE.U32 UR22, UR37, UR15, URZ ;  /* 0x0000000f251672a5 */ /* 0x000fe2000f8e00ff */
[----:B------:R-:W-:Y:S02]  /*2960*/  UMOV UR8, UR9 ;  /* 0x0000000900087c82 */ /* 0x000fe40008000000 */
[----:B------:R-:W-:Y:S01]  /*2970*/  UMOV UR4, UR5 ;  /* 0x0000000500047c82 */ /* 0x000fe20008000000 */
[----:B---3--:R-:W-:Y:S02]  /*2980*/  USHF.R.U32.HI UR8, URZ, UR28, UR8 ;  /* 0x0000001cff087299 */ /* 0x008fe40008011608 */
[----:B----4-:R-:W-:Y:S02]  /*2990*/  UISETP.NE.AND UP2, UPT, UR20, 0x1, UPT ;  /* 0x000000011400788c */ /* 0x010fe4000bf45270 */
[----:B------:R-:W-:Y:S02]  /*29a0*/  USHF.R.U32.HI UR4, URZ, UR13, UR4 ;  /* 0x0000000dff047299 */ /* 0x000fe40008011604 */
[----:B------:R-:W-:-:S02]  /*29b0*/  USEL UR5, UR39, UR8, !UP0 ;  /* 0x0000000827057287 */ /* 0x000fc4000c000000 */
[----:B------:R-:W-:Y:S02]  /*29c0*/  USEL UR8, UR40, UR4, !UP2 ;  /* 0x0000000428087287 */ /* 0x000fe4000d000000 */
[----:B-1----:R-:W-:Y:S01]  /*29d0*/  UIMAD.WIDE.U32 UR16, UR5, UR10, URZ ;  /* 0x0000000a051072a5 */ /* 0x002fe2000f8e00ff */
[----:B------:R-:W-:Y:S01]  /*29e0*/  UMOV UR4, UR23 ;  /* 0x0000001700047c82 */ /* 0x000fe20008000000 */
[----:B------:R-:W-:Y:S02]  /*29f0*/  UIMAD.WIDE.U32 UR18, UR38, UR12, URZ ;  /* 0x0000000c261272a5 */ /* 0x000fe4000f8e00ff */
[----:B------:R-:W-:-:S03]  /*2a00*/  UIMAD.WIDE.U32 UR22, UR8, UR10, URZ ;  /* 0x0000000a081672a5 */ /* 0x000fc6000f8e00ff */
[----:B------:R-:W-:Y:S01]  /*2a10*/  UMOV UR16, UR17 ;  /* 0x0000001100107c82 */ /* 0x000fe20008000000 */
[----:B------:R-:W-:Y:S02]  /*2a20*/  USHF.R.U32.HI UR4, URZ, UR28, UR4 ;  /* 0x0000001cff047299 */ /* 0x000fe40008011604 */
[----:B------:R-:W-:Y:S01]  /*2a30*/  @UP3 USHF.R.U32.HI UR5, URZ, UR11, UR16 ;  /* 0x0000000bff053299 */ /* 0x000fe20008011610 */
[----:B------:R-:W-:Y:S01]  /*2a40*/  UMOV UR18, UR19 ;  /* 0x0000001300127c82 */ /* 0x000fe20008000000 */
[----:B------:R-:W-:Y:S01]  /*2a50*/  UMOV UR22, UR23 ;  /* 0x0000001700167c82 */ /* 0x000fe20008000000 */
[----:B------:R-:W-:Y:S02]  /*2a60*/  USHF.R.U32.HI UR13, URZ, UR13, UR18 ;  /* 0x0000000dff0d7299 */ /* 0x000fe40008011612 */
[----:B------:R-:W-:Y:S02]  /*2a70*/  USEL UR4, UR37, UR4, !UP0 ;  /* 0x0000000425047287 */ /* 0x000fe4000c000000 */
[----:B------:R-:W-:-:S02]  /*2a80*/  @UP3 USHF.R.U32.HI UR8, URZ, UR11, UR22 ;  /* 0x0000000bff083299 */ /* 0x000fc40008011616 */
[----:B------:R-:W-:Y:S02]  /*2a90*/  UIMAD UR9, UR42, UR5, URZ ;  /* 0x000000052a0972a4 */ /* 0x000fe4000f8e02ff */
[----:B------:R-:W-:Y:S02]  /*2aa0*/  USEL UR5, UR38, UR13, !UP2 ;  /* 0x0000000d26057287 */ /* 0x000fe4000d000000 */
[----:B------:R-:W-:Y:S02]  /*2ab0*/  UIMAD UR12, UR42, UR8, URZ ;  /* 0x000000082a0c72a4 */ /* 0x000fe4000f8e02ff */
[----:B------:R-:W-:Y:S02]  /*2ac0*/  UISETP.GE.AND UP0, UPT, UR4, UR9, UPT ;  /* 0x000000090400728c */ /* 0x000fe4000bf06270 */
[----:B------:R-:W-:Y:S02]  /*2ad0*/  UIMAD.WIDE.U32 UR16, UR4, UR10, URZ ;  /* 0x0000000a041072a5 */ /* 0x000fe4000f8e00ff */
[----:B------:R-:W-:-:S02]  /*2ae0*/  UISETP.GE.OR UP0, UPT, UR5, UR12, UP0 ;  /* 0x0000000c0500728c */ /* 0x000fc40008706670 */
        /* <DEDUP_REMOVED lines=19> */
.L_x_41:
[----:B------:R-:W2:Y:S02]  /*2c20*/  LDCU UR4, c[0x0][0xb30] ;  /* 0x00016600ff0477ac */ /* 0x000ea40008000800 */
[----:B--2---:R-:W-:-:S09]  /*2c30*/  UISETP.NE.AND UP0, UPT, UR4, 0x1, UPT ;  /* 0x000000010400788c */ /* 0x004fd2000bf05270 */
[----:B------:R-:W-:Y:S05]  /*2c40*/  BRA.U UP0, `(.L_x_42) ;  /* 0x0000000100447547 */ /* 0x000fea000b800000 */
[----:B------:R-:W2:Y:S01]  /*2c50*/  LDCU.128 UR12, c[0x0][0xb10] ;  /* 0x00016200ff0c77ac */ /* 0x000ea20008000c00 */
[----:B------:R-:W3:Y:S01]  /*2c60*/  LDCU UR10, c[0x0][0xb0c] ;  /* 0x00016180ff0a77ac */ /* 0x000ee20008000800 */
[----:B------:R-:W4:Y:S01]  /*2c70*/  LDCU UR11, c[0x0][0xb20] ;  /* 0x00016400ff0b77ac */ /* 0x000f220008000800 */
[----:B--2---:R-:W-:Y:S02]  /*2c80*/  UIMAD.WIDE.U32 UR8, UR38, UR12, URZ ;  /* 0x0000000c260872a5 */ /* 0x004fe4000f8e00ff */
[----:B------:R-:W-:Y:S02]  /*2c90*/  UIMAD.WIDE.U32 UR4, UR37, UR15, URZ ;  /* 0x0000000f250472a5 */ /* 0x000fe4000f8e00ff */
[----:B---3--:R-:W-:Y:S02]  /*2ca0*/  UISETP.NE.AND UP2, UPT, UR10, 0x1, UPT ;  /* 0x000000010a00788c */ /* 0x008fe4000bf45270 */
[----:B------:R-:W-:Y:S01]  /*2cb0*/  UISETP.NE.AND UP0, UPT, UR14, 0x1, UPT ;  /* 0x000000010e00788c */ /* 0x000fe2000bf05270 */
[----:B------:R-:W-:-:S02]  /*2cc0*/  UMOV UR8, UR9 ;  /* 0x0000000900087c82 */ /* 0x000fc40008000000 */
[----:B------:R-:W-:Y:S01]  /*2cd0*/  UMOV UR4, UR5 ;  /* 0x0000000500047c82 */ /* 0x000fe20008000000 */
[----:B------:R-:W-:Y:S02]  /*2ce0*/  USHF.R.U32.HI UR13, URZ, UR13, UR8 ;  /* 0x0000000dff0d7299 */ /* 0x000fe40008011608 */
[----:B----4-:R-:W-:Y:S02]  /*2cf0*/  USHF.R.U32.HI UR4, URZ, UR11, UR4 ;  /* 0x0000000bff047299 */ /* 0x010fe40008011604 */
[----:B------:R-:W-:Y:S02]  /*2d00*/  USEL UR5, UR38, UR13, !UP2 ;  /* 0x0000000d26057287 */ /* 0x000fe4000d000000 */
[----:B------:R-:W-:-:S04]  /*2d10*/  USEL UR4, UR37, UR4, !UP0 ;  /* 0x0000000425047287 */ /* 0x000fc8000c000000 */
[----:B------:R-:W-:Y:S02]  /*2d20*/  UIADD3 UR8, UPT, UPT, UR5, -UR4, URZ ;  /* 0x8000000405087290 */ /* 0x000fe4000fffe0ff */
[----:B------:R-:W-:Y:S02]  /*2d30*/  UIADD3 UR4, UPT, UPT, -UR5, UR4, URZ ;  /* 0x0000000405047290 */ /* 0x000fe4000fffe1ff */
[----:B------:R-:W-:Y:S02]  /*2d40*/  UIMAD UR37, UR8, UR14, UR37 ;  /* 0x0000000e082572a4 */ /* 0x000fe4000f8e0225 */
[----:B------:R-:W-:-:S12]  /*2d50*/  UIMAD UR38, UR4, UR10, UR38 ;  /* 0x0000000a042672a4 */ /* 0x000fd8000f8e0226 */
.L_x_42:
[----:B------:R-:W-:Y:S01]  /*2d60*/  VIADD R11, R11, 0x1 ;  /* 0x000000010b0b7836 */ /* 0x000fe20000000000 */
[----:B------:R-:W-:Y:S01]  /*2d70*/  R2UR UR4, R146 ;  /* 0x00000000920472ca */ /* 0x000fe200000e0000 */
[----:B------:R-:W-:Y:S01]  /*2d80*/  UIADD3 UR16, UPT, UPT, UR38, UR61, URZ ;  /* 0x0000003d26107290 */ /* 0x000fe2000fffe0ff */
[----:B------:R-:W-:Y:S02]  /*2d90*/  PLOP3.LUT P1, PT, PT, PT, PT, 0x80, 0x8 ;  /* 0x000000000008781c */ /* 0x000fe40003f2f070 */
[----:B------:R-:W-:-:S04]  /*2da0*/  ISETP.NE.AND P0, PT, R11, 0x2, PT ;  /* 0x000000020b00780c */ /* 0x000fc80003f05270 */
[----:B------:R-:W-:Y:S02]  /*2db0*/  SEL R3, RZ, 0x1, P0 ;  /* 0x00000001ff037807 */ /* 0x000fe40000000000 */
[----:B------:R-:W-:Y:S02]  /*2dc0*/  SEL R11, R11, RZ, P0 ;  /* 0x000000ff0b0b7207 */ /* 0x000fe40000000000 */
[----:B------:R-:W-:Y:S01]  /*2dd0*/  LOP3.LUT R10, R10, R3, RZ, 0x3c, !PT ;  /* 0x000000030a0a7212 */ /* 0x000fe200078e3cff */
[----:B------:R-:W-:Y:S01]  /*2de0*/  UIADD3 UR20, UPT, UPT, UR37, UR4, URZ ;  /* 0x0000000425147290 */ /* 0x000fe2000fffe0ff */
[----:B------:R-:W-:Y:S11]  /*2df0*/  BRA.U UP1, `(.L_x_43) ;  /* 0xfffffff101187547 */ /* 0x000ff6000b83ffff */
[----:B------:R-:W-:Y:S01]  /*2e00*/  UIADD3 UR8, UPT, UPT, UR6, 0xb0, URZ ;  /* 0x000000b006087890 */ /* 0x000fe2000fffe0ff */
[----:B------:R-:W-:-:S03]  /*2e10*/  SHF.L.U32 R3, R12, 0x1f, RZ ;  /* 0x0000001f0c037819 */ /* 0x000fc600000006ff */
[----:B------:R-:W-:-:S09]  /*2e20*/  ULEA UR4, UR7, UR8, 0x3 ;  /* 0x0000000807047291 */ /* 0x000fd2000f8e18ff */
[----:B------:R-:W2:Y:S02]  /*2e30*/  SYNCS.PHASECHK.TRANS64.TRYWAIT P0, [UR4], R3 ;  /* 0x00000003ff0075a7 */ /* 0x000ea40008001104 */
[----:B--2---:R-:W-:Y:S05]  /*2e40*/  @!P0 BRA `(.L_x_44) ;  /* 0x0000009c00988947 */ /* 0x004fea0003800000 */
.L_x_165:
[----:B------:R-:W-:-:S04]  /*2e50*/  UIADD3 UR4, UPT, UPT, UR7, 0x1, URZ ;  /* 0x0000000107047890 */ /* 0x000fc8000fffe0ff */
[----:B------:R-:W-:-:S04]  /*2e60*/  UISETP.NE.AND UP0, UPT, UR4, 0x16, UPT ;  /* 0x000000160400788c */ /* 0x000fc8000bf05270 */
[----:B------:R-:W-:Y:S02]  /*2e70*/  USEL UR6, URZ, 0x1, UP0 ;  /* 0x00000001ff067887 */ /* 0x000fe40008000000 */
[----:B------:R-:W-:-:S04]  /*2e80*/  USEL UR4, UR4, URZ, UP0 ;  /* 0x000000ff04047287 */ /* 0x000fc80008000000 */
[----:B------:R-:W-:Y:S01]  /*2e90*/  ULEA UR5, UR4, UR8, 0x3 ;  /* 0x0000000804057291 */ /* 0x000fe2000f8e18ff */
[----:B------:R-:W-:-:S04]  /*2ea0*/  LOP3.LUT R2, R12, UR6, RZ, 0x3c, !PT ;  /* 0x000000060c027c12 */ /* 0x000fc8000f8e3cff */
[----:B-1----:R-:W-:-:S04]  /*2eb0*/  SHF.L.U32 R3, R2, 0x1f, RZ ;  /* 0x0000001f02037819 */ /* 0x002fc800000006ff */
[----:B------:R-:W1:Y:S02]  /*2ec0*/  SYNCS.PHASECHK.TRANS64.TRYWAIT P0, [UR5], R3 ;  /* 0x00000003ff0075a7 */ /* 0x000e640008001105 */
[----:B-1----:R-:W-:Y:S05]  /*2ed0*/  @!P0 BRA `(.L_x_45) ;  /* 0x0000009c008c8947 */ /* 0x002fea0003800000 */
.L_x_167:
        /* <DEDUP_REMOVED lines=9> */
.L_x_169:
        /* <DEDUP_REMOVED lines=9> */
.L_x_171:
        /* <DEDUP_REMOVED lines=9> */
.L_x_173:
        /* <DEDUP_REMOVED lines=9> */
.L_x_175:
        /* <DEDUP_REMOVED lines=9> */
.L_x_177:
        /* <DEDUP_REMOVED lines=9> */
.L_x_179:
        /* <DEDUP_REMOVED lines=9> */
.L_x_181:
        /* <DEDUP_REMOVED lines=9> */
.L_x_183:
        /* <DEDUP_REMOVED lines=9> */
.L_x_185:
        /* <DEDUP_REMOVED lines=9> */
.L_x_187:
        /* <DEDUP_REMOVED lines=9> */
.L_x_189:
        /* <DEDUP_REMOVED lines=9> */
.L_x_191:
        /* <DEDUP_REMOVED lines=9> */
.L_x_193:
        /* <DEDUP_REMOVED lines=9> */
.L_x_195:
        /* <DEDUP_REMOVED lines=9> */
.L_x_197:
        /* <DEDUP_REMOVED lines=9> */
.L_x_199:
        /* <DEDUP_REMOVED lines=9> */
.L_x_201:
        /* <DEDUP_REMOVED lines=9> */
.L_x_203:
        /* <DEDUP_REMOVED lines=9> */
.L_x_205:
[----:B------:R-:W-:-:S04]  /*3990*/  UIADD3 UR4, UPT, UPT, UR4, 0x1, URZ ;  /* 0x0000000104047890 */ /* 0x000fc8000fffe0ff */
[----:B------:R-:W-:-:S04]  /*39a0*/  UISETP.NE.AND UP0, UPT, UR4, 0x16, UPT ;  /* 0x000000160400788c */ /* 0x000fc8000bf05270 */
[----:B------:R-:W-:Y:S02]  /*39b0*/  USEL UR5, URZ, 0x1, UP0 ;  /* 0x00000001ff057887 */ /* 0x000fe40008000000 */
[----:B------:R-:W-:-:S04]  /*39c0*/  USEL UR4, UR4, URZ, UP0 ;  /* 0x000000ff04047287 */ /* 0x000fc80008000000 */
[----:B------:R-:W-:Y:S01]  /*39d0*/  ULEA UR4, UR4, UR8, 0x3 ;  /* 0x0000000804047291 */ /* 0x000fe2000f8e18ff */
[----:B-1----:R-:W-:-:S04]  /*39e0*/  LOP3.LUT R3, R2, UR5, RZ, 0x3c, !PT ;  /* 0x0000000502037c12 */ /* 0x002fc8000f8e3cff */
[----:B------:R-:W-:Y:S01]  /*39f0*/  SHF.L.U32 R3, R3, 0x1f, RZ ;  /* 0x0000001f03037819 */ /* 0x000fe200000006ff */
[----:B------:R-:W-:-:S07]  /*3a00*/  IMAD.U32 R0, RZ, RZ, UR4 ;  /* 0x00000004ff007e24 */ /* 0x000fce000f8e00ff */
.L_x_65:
[----:B-1----:R1:W2:Y:S02]  /*3a10*/  SYNCS.PHASECHK.TRANS64.TRYWAIT P0, [R0+URZ], R3 ;  /* 0x00000003000075a7 */ /* 0x0022a400080011ff */
[----:B--2---:R-:W-:Y:S05]  /*3a20*/  @!P0 NANOSLEEP.SYNCS 0x989680 ;  /* 0x009896800000895d */ /* 0x004fea0003900000 */
[----:B------:R-:W2:Y:S02]  /*3a30*/  @!P0 SYNCS.PHASECHK.TRANS64 P0, [R0+URZ], R3 ;  /* 0x00000003000085a7 */ /* 0x000ea400080010ff */
[----:B--2---:R-:W-:Y:S05]  /*3a40*/  @P0 EXIT ;  /* 0x000000000000094d */ /* 0x004fea0003800000 */
[----:B------:R-:W-:Y:S05]  /*3a50*/  BRA `(.L_x_65) ;  /* 0xfffffffc00ec7947 */ /* 0x000fea000383ffff */
.L_x_23:
[----:B------:R-:W-:-:S04]  /*3a60*/  UISETP.NE.AND UP0, UPT, UR45, URZ, UPT ;  /* 0x000000ff2d00728c */ /* 0x000fc8000bf05270 */
[----:B------:R-:W-:-:S09]  /*3a70*/  UISETP.NE.OR UP0, UPT, UR25, 0x1, UP0 ;  /* 0x000000011900788c */ /* 0x000fd20008705670 */
[----:B------:R-:W-:Y:S05]  /*3a80*/  BRA.U UP0, `(.L_x_66) ;  /* 0x0000000500487547 */ /* 0x000fea000b800000 */
[----:B------:R-:W-:Y:S01]  /*3a90*/  ISETP.GE.U32.AND P2, PT, R0, 0x10, PT ;  /* 0x000000100000780c */ /* 0x000fe20003f46070 */
[----:B------:R-:W-:Y:S01]  /*3aa0*/  IMAD.MOV.U32 R12, RZ, RZ, 0x1 ;  /* 0x00000001ff0c7424 */ /* 0x000fe200078e00ff */
[----:B------:R-:W-:Y:S02]  /*3ab0*/  CS2R R10, SRZ ;  /* 0x00000000000a7805 */ /* 0x000fe4000001ff00 */
[----:B------:R-:W-:Y:S01]  /*3ac0*/  CS2R R8, SRZ ;  /* 0x0000000000087805 */ /* 0x000fe2000001ff00 */
[----:B------:R-:W-:Y:S01]  /*3ad0*/  UMOV UR6, 0x400 ;  /* 0x0000040000067882 */ /* 0x000fe20000000000 */
[----:B------:R-:W-:Y:S01]  /*3ae0*/  UMOV UR5, URZ ;  /* 0x000000ff00057c82 */ /* 0x000fe20008000000 */
[----:B------:R-:W-:-:S12]  /*3af0*/  ULEA UR6, UR45, UR6, 0x18 ;  /* 0x000000062d067291 */ /* 0x000fd8000f8ec0ff */
.L_x_70:
[----:B------:R-:W-:Y:S02]  /*3b00*/  LEA R2, R8, UR6, 0x3 ;  /* 0x0000000608027c11 */ /* 0x000fe4000f8e18ff */
[----:B------:R-:W-:-:S03]  /*3b10*/  SHF.L.U32 R5, R9, 0x1f, RZ ;  /* 0x0000001f09057819 */ /* 0x000fc600000006ff */
[----:B------:R-:W-:Y:S01]  /*3b20*/  VIADD R4, R2, 0x200 ;  /* 0x0000020002047836 */ /* 0x000fe20000000000 */
[----:B------:R-:W1:Y:S02]  /*3b30*/  SYNCS.PHASECHK.TRANS64.TRYWAIT P0, [R2+URZ+0x1f0], R5 ;  /* 0x0001f005020075a7 */ /* 0x000e6400080011ff */
[----:B-1----:R-:W-:Y:S05]  /*3b40*/  @!P0 BRA `(.L_x_67) ;  /* 0x0000009800508947 */ /* 0x002fea0003800000 */
.L_x_206:
[----:B------:R-:W-:Y:S01]  /*3b50*/  ULEA UR4, UR5, UR6, 0x3 ;  /* 0x0000000605047291 */ /* 0x000fe2000f8e18ff */
[----:B------:R-:W-:Y:S02]  /*3b60*/  PRMT R4, RZ, 0x654, R4 ;  /* 0x00000654ff047816 */ /* 0x000fe40000000004 */
[----:B-1----:R-:W-:Y:S01]  /*3b70*/  SHF.L.U32 R5, R12, 0x1f, RZ ;  /* 0x0000001f0c057819 */ /* 0x002fe200000006ff */
[----:B------:R-:W-:Y:S01]  /*3b80*/  UIADD3 UR7, UPT, UPT, UR4, 0x1b0, URZ ;  /* 0x000001b004077890 */ /* 0x000fe2000fffe0ff */
[----:B------:R1:W-:Y:S05]  /*3b90*/  SYNCS.ARRIVE.TRANS64.RED.A1T0 RZ, [R4+URZ], RZ ;  /* 0x000000ff04ff79a7 */ /* 0x0003ea00081004ff */
[----:B------:R-:W-:Y:S01]  /*3ba0*/  IMAD.U32 R7, RZ, RZ, UR7 ;  /* 0x00000007ff077e24 */ /* 0x000fe2000f8e00ff */
[----:B------:R-:W2:Y:S04]  /*3bb0*/  SYNCS.PHASECHK.TRANS64.TRYWAIT P0, [UR4+0x1c0], R5 ;  /* 0x0001c005ff0075a7 */ /* 0x000ea80008001104 */
[----:B------:R-:W-:Y:S01]  /*3bc0*/  PRMT R6, R0, 0x654, R7 ;  /* 0x0000065400067816 */ /* 0x000fe20000000007 */
[----:B-1----:R-:W-:Y:S01]  /*3bd0*/  @!P2 IMAD.MOV.U32 R4, RZ, RZ, 0x10 ;  /* 0x00000010ff04a424 */ /* 0x002fe200078e00ff */
[----:B--2---:R-:W-:Y:S06]  /*3be0*/  @!P0 BRA `(.L_x_68) ;  /* 0x00000098003c8947 */ /* 0x004fec0003800000 */
.L_x_208:
[----:B------:R-:W-:Y:S01]  /*3bf0*/  ULEA UR8, UR5, UR6, 0x4 ;  /* 0x0000000605087291 */ /* 0x000fe2000f8e20ff */
[----:B------:R-:W-:Y:S01]  /*3c00*/  SEL R3, R6, R3, !P2 ;  /* 0x0000000306037207 */ /* 0x000fe20005000000 */
[----:B------:R-:W-:Y:S01]  /*3c10*/  UIADD3 UR9, UPT, UPT, UR4, 0x1b0, URZ ;  /* 0x000001b004097890 */ /* 0x000fe2000fffe0ff */
[----:B-1----:R-:W-:Y:S01]  /*3c20*/  LEA R2, R11, UR6, 0x3 ;  /* 0x000000060b027c11 */ /* 0x002fe2000f8e18ff */
[----:B------:R-:W-:Y:S01]  /*3c30*/  UIADD3 UR8, UPT, UPT, UR8, 0x220, URZ ;  /* 0x0000022008087890 */ /* 0x000fe2000fffe0ff */
[----:B------:R-:W-:Y:S01]  /*3c40*/  SHF.L.U32 R5, R10, 0x1f, RZ ;  /* 0x0000001f0a057819 */ /* 0x000fe200000006ff */
[----:B------:R1:W-:Y:S01]  /*3c50*/  @!P2 SYNCS.ARRIVE.TRANS64.RED RZ, [R3+URZ], R4 ;  /* 0x0000000403ffa9a7 */ /* 0x0003e200080004ff */
[----:B------:R-:W-:Y:S01]  /*3c60*/  UIADD3 UR4, UPT, UPT, UR5, 0x1, URZ ;  /* 0x0000000105047890 */ /* 0x000fe2000fffe0ff */
[----:B------:R-:W-:-:S03]  /*3c70*/  VIADD R8, R8, 0x1 ;  /* 0x0000000108087836 */ /* 0x000fc60000000000 */
[----:B------:R-:W-:Y:S02]  /*3c80*/  UISETP.NE.AND UP0, UPT, UR4, 0x2, UPT ;  /* 0x000000020400788c */ /* 0x000fe4000bf05270 */
[----:B------:R-:W-:Y:S06]  /*3c90*/  UGETNEXTWORKID.BROADCAST [UR8], [UR9] ;  /* 0x00000000080073ca */ /* 0x000fec0008000100 */
[----:B------:R-:W-:Y:S01]  /*3ca0*/  USEL UR7, URZ, 0x1, UP0 ;  /* 0x00000001ff077887 */ /* 0x000fe20008000000 */
[----:B------:R-:W-:Y:S01]  /*3cb0*/  ISETP.NE.AND P0, PT, R8, 0x2, PT ;  /* 0x000000020800780c */ /* 0x000fe20003f05270 */
[----:B------:R-:W-:Y:S01]  /*3cc0*/  USEL UR5, UR4, URZ, UP0 ;  /* 0x000000ff04057287 */ /* 0x000fe20008000000 */
[----:B------:R-:W2:Y:S03]  /*3cd0*/  SYNCS.PHASECHK.TRANS64.TRYWAIT P1, [R2+URZ+0x1b0], R5 ;  /* 0x0001b005020075a7 */ /* 0x000ea600080211ff */
[----:B------:R-:W-:Y:S01]  /*3ce0*/  LOP3.LUT R12, R12, UR7, RZ, 0x3c, !PT ;  /* 0x000000070c0c7c12 */ /* 0x000fe2000f8e3cff */
[----:B-12---:R-:W-:Y:S07]  /*3cf0*/  @!P1 BRA `(.L_x_69) ;  /* 0x0000009800109947 */ /* 0x006fee0003800000 */
.L_x_209:
[C---:B------:R-:W-:Y:S01]  /*3d00*/  LEA R4, R11.reuse, UR6, 0x4 ;  /* 0x000000060b047c11 */ /* 0x040fe2000f8e20ff */
[----:B-1----:R-:W-:Y:S01]  /*3d10*/  VIADD R2, R2, 0x1c0 ;  /* 0x000001c002027836 */ /* 0x002fe20000000000 */
[----:B------:R-:W-:Y:S01]  /*3d20*/  SEL R8, R8, RZ, P0 ;  /* 0x000000ff08087207 */ /* 0x000fe20000000000 */
[----:B------:R-:W-:-:S03]  /*3d30*/  VIADD R11, R11, 0x1 ;  /* 0x000000010b0b7836 */ /* 0x000fc60000000000 */
[----:B------:R-:W1:Y:S01]  /*3d40*/  LDS.128 R4, [R4+0x220] ;  /* 0x0002200004047984 */ /* 0x000e620000000c00 */
[----:B------:R-:W-:Y:S02]  /*3d50*/  PRMT R2, RZ, 0x654, R2 ;  /* 0x00000654ff027816 */ /* 0x000fe40000000002 */
[C---:B------:R-:W-:Y:S01]  /*3d60*/  ISETP.NE.AND P1, PT, R11.reuse, 0x2, PT ;  /* 0x000000020b00780c */ /* 0x040fe20003f25270 */
[----:B------:R-:W-:Y:S01]  /*3d70*/  @!PT LDS RZ, [RZ] ;  /* 0x00000000fffff984 */ /* 0x000fe20000000800 */
[----:B------:R-:W-:Y:S01]  /*3d80*/  @!PT LDS RZ, [RZ] ;  /* 0x00000000fffff984 */ /* 0x000fe20000000800 */
[----:B------:R-:W-:Y:S01]  /*3d90*/  @!PT LDS RZ, [RZ] ;  /* 0x00000000fffff984 */ /* 0x000fe20000000800 */
[----:B------:R-:W-:Y:S01]  /*3da0*/  @!PT LDS RZ, [RZ] ;  /* 0x00000000fffff984 */ /* 0x000fe20000000800 */
[----:B------:R2:W-:Y:S06]  /*3db0*/  MEMBAR.ALL.CTA ;  /* 0x0000000000007992 */ /* 0x0005ec0000008000 */
[----:B--2---:R-:W2:Y:S01]  /*3dc0*/  FENCE.VIEW.ASYNC.S ;  /* 0x00000000000073c6 */ /* 0x004ea20000000000 */
[----:B------:R-:W-:Y:S01]  /*3dd0*/  SEL R11, R11, RZ, P1 ;  /* 0x000000ff0b0b7207 */ /* 0x000fe20000800000 */
[----:B--2---:R2:W-:Y:S01]  /*3de0*/  SYNCS.ARRIVE.TRANS64.RED.A1T0 RZ, [R2+URZ], RZ ;  /* 0x000000ff02ff79a7 */ /* 0x0045e200081004ff */
[----:B-1----:R-:W-:-:S02]  /*3df0*/  LOP3.LUT P3, RZ, R6, 0x1, RZ, 0xc0, !PT ;  /* 0x0000000106ff7812 */ /* 0x002fc4000786c0ff */
[----:B------:R-:W-:-:S04]  /*3e00*/  SEL R5, RZ, 0x1, P1 ;  /* 0x00000001ff057807 */ /* 0x000fc80000800000 */
[----:B------:R-:W-:Y:S02]  /*3e10*/  LOP3.LUT R10, R10, R5, RZ, 0x3c, !PT ;  /* 0x000000050a0a7212 */ /* 0x000fe400078e3cff */
[----:B--2---:R-:W-:-:S04]  /*3e20*/  SEL R2, RZ, 0x1, P0 ;  /* 0x00000001ff027807 */ /* 0x004fc80000000000 */
[----:B------:R-:W-:Y:S01]  /*3e30*/  LOP3.LUT R9, R9, R2, RZ, 0x3c, !PT ;  /* 0x0000000209097212 */ /* 0x000fe200078e3cff */
[----:B------:R-:W-:Y:S06]  /*3e40*/  @P3 BRA `(.L_x_70) ;  /* 0xfffffffc002c3947 */ /* 0x000fec000383ffff */
[----:B------:R-:W-:Y:S01]  /*3e50*/  ULEA UR4, UR5, UR6, 0x3 ;  /* 0x0000000605047291 */ /* 0x000fe2000f8e18ff */
[----:B------:R-:W-:-:S08]  /*3e60*/  SHF.L.U32 R3, R12, 0x1f, RZ ;  /* 0x0000001f0c037819 */ /* 0x000fd000000006ff */
[----:B------:R-:W1:Y:S02]  /*3e70*/  SYNCS.PHASECHK.TRANS64 P0, [UR4+0x1c0], R3 ;  /* 0x0001c003ff0075a7 */ /* 0x000e640008001004 */
[----:B-1----:R-:W-:Y:S05]  /*3e80*/  @P0 BRA `(.L_x_71) ;  /* 0x0000000000080947 */ /* 0x002fea0003800000 */
[----:B------:R-:W1:Y:S02]  /*3e90*/  SYNCS.PHASECHK.TRANS64.TRYWAIT P0, [UR4+0x1c0], R3 ;  /* 0x0001c003ff0075a7 */ /* 0x000e640008001104 */
[----:B-1----:R-:W-:Y:S05]  /*3ea0*/  @!P0 BRA `(.L_x_72) ;  /* 0x0000009400b88947 */ /* 0x002fea0003800000 */
.L_x_71:
[----:B------:R-:W-:-:S04]  /*3eb0*/  UIADD3 UR7, UPT, UPT, UR5, 0x1, URZ ;  /* 0x0000000105077890 */ /* 0x000fc8000fffe0ff */
[----:B------:R-:W-:-:S04]  /*3ec0*/  UISETP.NE.AND UP0, UPT, UR7, 0x2, UPT ;  /* 0x000000020700788c */ /* 0x000fc8000bf05270 */
[----:B------:R-:W-:Y:S02]  /*3ed0*/  USEL UR8, URZ, 0x1, UP0 ;  /* 0x00000001ff087887 */ /* 0x000fe40008000000 */
[----:B------:R-:W-:-:S04]  /*3ee0*/  USEL UR7, UR7, URZ, UP0 ;  /* 0x000000ff07077287 */ /* 0x000fc80008000000 */
[----:B------:R-:W-:Y:S01]  /*3ef0*/  ULEA UR7, UR7, UR6, 0x3 ;  /* 0x0000000607077291 */ /* 0x000fe2000f8e18ff */
[----:B-1----:R-:W-:-:S04]  /*3f00*/  LOP3.LUT R3, R12, UR8, RZ, 0x3c, !PT ;  /* 0x000000080c037c12 */ /* 0x002fc8000f8e3cff */
[----:B------:R-:W-:-:S04]  /*3f10*/  SHF.L.U32 R0, R3, 0x1f, RZ ;  /* 0x0000001f03007819 */ /* 0x000fc800000006ff */
[----:B------:R-:W1:Y:S02]  /*3f20*/  SYNCS.PHASECHK.TRANS64 P0, [UR7+0x1c0], R0 ;  /* 0x0001c000ff0075a7 */ /* 0x000e640008001007 */
[----:B-1----:R-:W-:Y:S05]  /*3f30*/  @P0 EXIT ;  /* 0x000000000000094d */ /* 0x002fea0003800000 */
[----:B------:R-:W-:Y:S02]  /*3f40*/  SHF.L.U32 R3, R3, 0x1f, RZ ;  /* 0x0000001f03037819 */ /* 0x000fe400000006ff */
[----:B------:R-:W-:-:S07]  /*3f50*/  MOV R0, UR7 ;  /* 0x0000000700007c02 */ /* 0x000fce0008000f00 */
.L_x_73:
[----:B-1----:R1:W2:Y:S02]  /*3f60*/  SYNCS.PHASECHK.TRANS64.TRYWAIT P0, [R0+URZ+0x1c0], R3 ;  /* 0x0001c003000075a7 */ /* 0x0022a400080011ff */
[----:B--2---:R-:W-:Y:S05]  /*3f70*/  @!P0 NANOSLEEP.SYNCS 0x989680 ;  /* 0x009896800000895d */ /* 0x004fea0003900000 */
[----:B------:R-:W2:Y:S02]  /*3f80*/  @!P0 SYNCS.PHASECHK.TRANS64 P0, [R0+URZ+0x1c0], R3 ;  /* 0x0001c003000085a7 */ /* 0x000ea400080010ff */
[----:B--2---:R-:W-:Y:S05]  /*3f90*/  @P0 EXIT ;  /* 0x000000000000094d */ /* 0x004fea0003800000 */
[----:B------:R-:W-:Y:S05]  /*3fa0*/  BRA `(.L_x_73) ;  /* 0xfffffffc00ec7947 */ /* 0x000fea000383ffff */
.L_x_66:
[----:B------:R-:W-:Y:S05]  /*3fb0*/  BRA.U UP4, `(.L_x_74) ;  /* 0x00000011043c7547 */ /* 0x000fea000b800000 */
[----:B------:R-:W-:Y:S01]  /*3fc0*/  UMOV UR4, 0x40 ;  /* 0x0000004000047882 */ /* 0x000fe20000000000 */
[----:B------:R-:W-:Y:S01]  /*3fd0*/  NOP ;  /* 0x0000000000007918 */ /* 0x000fe20000000000 */
[----:B------:R-:W-:Y:S01]  /*3fe0*/  ULEA UR5, UR45, UR4, 0x18 ;  /* 0x000000042d057291 */ /* 0x000fe2000f8ec0ff */
[----:B------:R-:W-:Y:S02]  /*3ff0*/  UMOV UR6, 0x400 ;  /* 0x0000040000067882 */ /* 0x000fe40000000000 */
[----:B------:R-:W-:-:S06]  /*4000*/  ULEA UR6, UR45, UR6, 0x18 ;  /* 0x000000062d067291 */ /* 0x000fcc000f8ec0ff */
[----:B------:R-:W1:Y:S02]  /*4010*/  LDS.U8 R0, [UR5+0x1c] ;  /* 0x00001c05ff007984 */ /* 0x000e640008000000 */
[----:B-1----:R-:W-:-:S13]  /*4020*/  ISETP.NE.AND P0, PT, R0, RZ, PT ;  /* 0x000000ff0000720c */ /* 0x002fda0003f05270 */
[----:B------:R-:W-:Y:S05]  /*4030*/  @P0 BRA `(.L_x_75) ;  /* 0x0000000400080947 */ /* 0x000fea0003800000 */
[----:B------:R-:W-:Y:S02]  /*4040*/  UISETP.NE.U32.AND UP1, UPT, UR29, 0x1, UPT ;  /* 0x000000011d00788c */ /* 0x000fe4000bf25070 */
[----:B------:R-:W-:-:S07]  /*4050*/  UIADD3 UR7, UPT, UPT, UR5, 0x8, URZ ;  /* 0x0000000805077890 */ /* 0x000fce000fffe0ff */
[----:B------:R-:W-:Y:S05]  /*4060*/  BRA.U !UP1, `(.L_x_76) ;  /* 0x00000001099c7547 */ /* 0x000fea000b800000 */
[----:B------:R-:W-:Y:S01]  /*4070*/  ELECT P0, URZ, PT ;  /* 0x0000000000ff782f */ /* 0x000fe20003800000 */
[----:B------:R-:W-:-:S12]  /*4080*/  BSSY B0, `(.L_x_76) ;  /* 0x0000025000007945 */ /* 0x000fd80003800000 */
[----:B------:R-:W-:Y:S05]  /*4090*/  @!P0 BRA `(.L_x_77) ;  /* 0x00000000008c8947 */ /* 0x000fea0003800000 */
[----:B------:R-:W-:-:S05]  /*40a0*/  UMOV UR4, 0x10 ;  /* 0x0000001000047882 */ /* 0x000fca0000000000 */
[----:B------:R-:W-:Y:S04]  /*40b0*/  DEPBAR.LE SB1, 0x36 ;  /* 0x00009d800000791a */ /* 0x000fe80000000000 */
[----:B------:R-:W1:Y:S02]  /*40c0*/  UTCATOMSWS.2CTA.FIND_AND_SET.ALIGN UP0, UR4, UR4 ;  /* 0x00000004000475e3 */ /* 0x000e640008200800 */
[----:B-1----:R-:W-:Y:S01]  /*40d0*/  MOV R11, UR4 ;  /* 0x00000004000b7c02 */ /* 0x002fe20008000f00 */
[----:B------:R-:W-:Y:S06]  /*40e0*/  BRA.U UP0, `(.L_x_78) ;  /* 0x0000000100187547 */ /* 0x000fec000b800000 */
.L_x_79:
[----:B------:R-:W-:Y:S05]  /*40f0*/  NANOSLEEP 0x64 ;  /* 0x000000640000795d */ /* 0x000fea0003800000 */
[----:B------:R-:W-:-:S05]  /*4100*/  UMOV UR4, 0x10 ;  /* 0x0000001000047882 */ /* 0x000fca0000000000 */
[----:B------:R-:W-:Y:S04]  /*4110*/  DEPBAR.LE SB1, 0x36 ;  /* 0x00009d800000791a */ /* 0x000fe80000000000 */
[----:B------:R-:W1:Y:S02]  /*4120*/  UTCATOMSWS.2CTA.FIND_AND_SET.ALIGN UP0, UR4, UR4 ;  /* 0x00000004000475e3 */ /* 0x000e640008200800 */
[----:B-1----:R-:W-:Y:S01]  /*4130*/  MOV R11, UR4 ;  /* 0x00000004000b7c02 */ /* 0x002fe20008000f00 */
[----:B------:R-:W-:Y:S05]  /*4140*/  BRA.U !UP0, `(.L_x_79) ;  /* 0xfffffffd08e87547 */ /* 0x000fea000b83ffff */
.L_x_78:
[----:B------:R-:W1:Y:S01]  /*4150*/  LDS R7, [UR5+0x10] ;  /* 0x00001005ff077984 */ /* 0x000e620008000800 */
[----:B------:R-:W-:Y:S01]  /*4160*/  IMAD.U32 R5, RZ, RZ, UR6 ;  /* 0x00000006ff057e24 */ /* 0x000fe2000f8e00ff */
[----:B------:R-:W-:-:S03]  /*4170*/  MOV R4, UR28 ;  /* 0x0000001c00047c02 */ /* 0x000fc60008000f00 */
[----:B------:R-:W-:Y:S01]  /*4180*/  VIADD R5, R5, 0x240 ;  /* 0x0000024005057836 */ /* 0x000fe20000000000 */
[----:B-1----:R-:W-:-:S04]  /*4190*/  SHF.L.U32 R7, R7, 0x1f, RZ ;  /* 0x0000001f07077819 */ /* 0x002fc800000006ff */
[----:B------:R-:W1:Y:S02]  /*41a0*/  SYNCS.PHASECHK.TRANS64.TRYWAIT P0, [UR5+0x8], R7 ;  /* 0x00000807ff0075a7 */ /* 0x000e640008001105 */
[----:B-1----:R-:W-:Y:S05]  /*41b0*/  @P0 BRA `(.L_x_80) ;  /* 0x0000000000080947 */ /* 0x002fea0003800000 */
[----:B------:R-:W1:Y:S02]  /*41c0*/  SYNCS.PHASECHK.TRANS64.TRYWAIT P0, [UR5+0x8], R7 ;  /* 0x00000807ff0075a7 */ /* 0x000e640008001105 */
[----:B-1----:R-:W-:Y:S05]  /*41d0*/  @!P0 BRA `(.L_x_81) ;  /* 0x0000009400048947 */ /* 0x002fea0003800000 */
.L_x_80:
[----:B-1----:R-:W-:Y:S01]  /*41e0*/  HFMA2 R0, -RZ, RZ, 0, 5.9604644775390625e-08 ;  /* 0x00000001ff007431 */ /* 0x002fe200000001ff */
[----:B------:R-:W-:Y:S01]  /*41f0*/  UPRMT UR4, UR28, 0x654, UR7 ;  /* 0x000006541c047896 */ /* 0x000fe20008000007 */
[----:B------:R-:W-:Y:S01]  /*4200*/  IMAD.MOV.U32 R8, RZ, RZ, 0xffff ;  /* 0x0000ffffff087424 */ /* 0x000fe200078e00ff */
[----:B------:R-:W-:Y:S01]  /*4210*/  PRMT R4, R4, 0x654, R5 ;  /* 0x0000065404047816 */ /* 0x000fe20000000005 */
[----:B------:R-:W-:Y:S02]  /*4220*/  IMAD.MOV.U32 R6, RZ, RZ, 0x4 ;  /* 0x00000004ff067424 */ /* 0x000fe400078e00ff */
[----:B------:R-:W-:Y:S01]  /*4230*/  IMAD.SHL.U32 R9, R11, 0x20, RZ ;  /* 0x000000200b097824 */ /* 0x000fe200078e00ff */
[----:B------:R-:W-:Y:S02]  /*4240*/  MOV R5, UR4 ;  /* 0x0000000400057c02 */ /* 0x000fe40008000f00 */
[-C--:B------:R-:W-:Y:S01]  /*4250*/  SHF.L.U32 R8, R8, R11.reuse, RZ ;  /* 0x0000000b08087219 */ /* 0x080fe200000006ff */
[----:B------:R1:W-:Y:S01]  /*4260*/  SYNCS.ARRIVE.TRANS64.RED RZ, [UR4], R6 ;  /* 0x00000006ffff79a7 */ /* 0x0003e20008000404 */
[----:B------:R-:W-:Y:S01]  /*4270*/  SHF.L.U32 R7, R0, R11, RZ ;  /* 0x0000000b00077219 */ /* 0x000fe200000006ff */
[----:B------:R1:W-:Y:S04]  /*4280*/  STS [UR6+0x240], R9 ;  /* 0x00024009ff007988 */ /* 0x0003e80008000806 */
[----:B------:R1:W-:Y:S04]  /*4290*/  STAS [R4.64], R11 ;  /* 0x0000000b04007dbd */ /* 0x0003e8000c0008ff */
[----:B------:R1:W-:Y:S04]  /*42a0*/  ATOMS.OR RZ, [UR5+0x14], R8 ;  /* 0x00001408ffff798c */ /* 0x0003e8000b000005 */
[----:B------:R1:W-:Y:S04]  /*42b0*/  ATOMS.OR RZ, [UR5+0x18], R7 ;  /* 0x00001807ffff798c */ /* 0x0003e8000b000005 */
[----:B------:R1:W-:Y:S02]  /*42c0*/  ATOMS.XOR RZ, [UR5+0x10], R0 ;  /* 0x00001000ffff798c */ /* 0x0003e4000b800005 */
.L_x_77:
[----:B------:R-:W-:Y:S05]  /*42d0*/  BSYNC B0 ;  /* 0x0000000000007941 */ /* 0x000fea0003800000 */
.L_x_76:
[----:B------:R-:W-:Y:S05]  /*42e0*/  BRA.U UP1, `(.L_x_82) ;  /* 0x00000001016c7547 */ /* 0x000fea000b800000 */
[----:B------:R-:W-:-:S03]  /*42f0*/  UMOV UR4, 0xffffffff ;  /* 0xffffffff00047882 */ /* 0x000fc60000000000 */
[----:B------:R-:W-:Y:S05]  /*4300*/  BRA.DIV UR4, `(.L_x_83) ;  /* 0x0000009204d07947 */ /* 0x000fea000b800000 */
[----:B------:R-:W-:-:S13]  /*4310*/  ELECT P0, URZ, PT ;  /* 0x0000000000ff782f */ /* 0x000fda0003800000 */
.L_x_213:
[----:B------:R-:W-:Y:S05]  /*4320*/  @!P0 BRA `(.L_x_82) ;  /* 0x00000000005c8947 */ /* 0x000fea0003800000 */
[----:B-1----:R-:W1:Y:S02]  /*4330*/  LDS R5, [UR5+0x10] ;  /* 0x00001005ff057984 */ /* 0x002e640008000800 */
[----:B-1----:R-:W-:-:S04]  /*4340*/  SHF.L.U32 R5, R5, 0x1f, RZ ;  /* 0x0000001f05057819 */ /* 0x002fc800000006ff */
[----:B------:R-:W1:Y:S02]  /*4350*/  SYNCS.PHASECHK.TRANS64.TRYWAIT P0, [UR5+0x8], R5 ;  /* 0x00000805ff0075a7 */ /* 0x000e640008001105 */
[----:B-1----:R-:W-:Y:S05]  /*4360*/  @P0 BRA `(.L_x_84) ;  /* 0x0000000000080947 */ /* 0x002fea0003800000 */
[----:B------:R-:W1:Y:S02]  /*4370*/  SYNCS.PHASECHK.TRANS64.TRYWAIT P0, [UR5+0x8], R5 ;  /* 0x00000805ff0075a7 */ /* 0x000e640008001105 */
[----:B-1----:R-:W-:Y:S05]  /*4380*/  @!P0 BRA `(.L_x_85) ;  /* 0x0000009000d48947 */ /* 0x002fea0003800000 */
.L_x_84:
[----:B------:R-:W2:Y:S01]  /*4390*/  LDS R7, [UR6+0x240] ;  /* 0x00024006ff077984 */ /* 0x000ea20008000800 */
[----:B-1----:R-:W-:Y:S02]  /*43a0*/  HFMA2 R0, -RZ, RZ, 0, 5.9604644775390625e-08 ;  /* 0x00000001ff007431 */ /* 0x002fe400000001ff */
[----:B------:R-:W-:Y:S01]  /*43b0*/  IMAD.MOV.U32 R4, RZ, RZ, 0xffff ;  /* 0x0000ffffff047424 */ /* 0x000fe200078e00ff */
[----:B------:R-:W-:Y:S01]  /*43c0*/  UPRMT UR4, UR28, 0x654, UR7 ;  /* 0x000006541c047896 */ /* 0x000fe20008000007 */
[----:B--2---:R-:W-:-:S03]  /*43d0*/  IMAD.SHL.U32 R5, R7, 0x20, RZ ;  /* 0x0000002007057824 */ /* 0x004fc600078e00ff */
[-C--:B------:R-:W-:Y:S02]  /*43e0*/  SHF.L.U32 R4, R4, R7.reuse, RZ ;  /* 0x0000000704047219 */ /* 0x080fe400000006ff */
[----:B------:R-:W-:Y:S01]  /*43f0*/  SHF.L.U32 R7, R0, R7, RZ ;  /* 0x0000000700077219 */ /* 0x000fe200000006ff */
[----:B------:R2:W-:Y:S04]  /*4400*/  STS [UR6+0x240], R5 ;  /* 0x00024005ff007988 */ /* 0x0005e80008000806 */
[----:B------:R2:W-:Y:S04]  /*4410*/  ATOMS.OR RZ, [UR5+0x14], R4 ;  /* 0x00001404ffff798c */ /* 0x0005e8000b000005 */
[----:B------:R2:W-:Y:S01]  /*4420*/  ATOMS.OR RZ, [UR5+0x18], R7 ;  /* 0x00001807ffff798c */ /* 0x0005e2000b000005 */
[----:B------:R-:W-:Y:S03]  /*4430*/  SYNCS.ARRIVE.TRANS64.RED.A1T0 RZ, [UR4], RZ ;  /* 0x000000ffffff79a7 */ /* 0x000fe60008100404 */
[----:B------:R2:W-:Y:S01]  /*4440*/  ATOMS.XOR RZ, [UR5+0x10], R0 ;  /* 0x00001000ffff798c */ /* 0x0005e2000b800005 */
[----:B------:R-:W-:Y:S05]  /*4450*/  BRA `(.L_x_82) ;  /* 0x0000000000107947 */ /* 0x000fea0003800000 */
.L_x_75:
[----:B------:R-:W-:Y:S02]  /*4460*/  MOV R0, 0xffffffff ;  /* 0xffffffff00007802 */ /* 0x000fe40000000f00 */
[----:B------:R-:W-:-:S03]  /*4470*/  MOV R4, 0x44a0 ;  /* 0x000044a000047802 */ /* 0x000fc60000000f00 */
[----:B------:R1:W-:Y:S04]  /*4480*/  STS [UR6+0x240], R0 ;  /* 0x00024000ff007988 */ /* 0x0003e80008000806 */
[----:B-1---5:R-:W-:Y:S05]  /*4490*/  CALL.REL.NOINC `($__internal_1_$__cuda_sm10x_tcgen05_guardrail_trap_phase_invalid_during_alloc) ;  /* 0x0000009800747944 */ /* 0x022fea0003c00000 */
.L_x_82:
[----:B------:R-:W-:Y:S05]  /*44a0*/  WARPSYNC.ALL ;  /* 0x0000000000007948 */ /* 0x000fea0003800000 */
[----:B------:R-:W3:Y:S01]  /*44b0*/  S2UR UR4, SR_CgaCtaId ;  /* 0x00000000000479c3 */ /* 0x000ee20000008800 */
[----:B------:R-:W-:Y:S01]  /*44c0*/  UMOV UR13, 0x400 ;  /* 0x00000400000d7882 */ /* 0x000fe20000000000 */
[----:B------:R-:W-:-:S06]  /*44d0*/  NOP ;  /* 0x0000000000007918 */ /* 0x000fcc0000000000 */
[----:B------:R-:W-:Y:S06]  /*44e0*/  BAR.ARV 0x6, 0xa0 ;  /* 0x0182800000007b1d */ /* 0x000fec0000002000 */
[----:B------:R-:W4:Y:S01]  /*44f0*/  LDCU UR6, c[0x0][0x38c] ;  /* 0x00007180ff0677ac */ /* 0x000f220008000800 */
[----:B------:R-:W-:Y:S01]  /*4500*/  LOP3.LUT R3, R3, 0xffff, RZ, 0xc0, !PT ;  /* 0x0000ffff03037812 */ /* 0x000fe200078ec0ff */
[----:B-1----:R-:W-:Y:S01]  /*4510*/  IMAD.MOV.U32 R9, RZ, RZ, 0x1 ;  /* 0x00000001ff097424 */ /* 0x002fe200078e00ff */
[----:B------:R-:W-:Y:S01]  /*4520*/  LOP3.LUT R2, R2, 0xffff, RZ, 0xc0, !PT ;  /* 0x0000ffff02027812 */ /* 0x000fe200078ec0ff */
[----:B------:R-:W-:Y:S01]  /*4530*/  IMAD.MOV.U32 R8, RZ, RZ, RZ ;  /* 0x000000ffff087224 */ /* 0x000fe200078e00ff */
[----:B------:R-:W-:Y:S01]  /*4540*/  R2UR UR16, R3 ;  /* 0x00000000031072ca */ /* 0x000fe200000e0000 */
[----:B------:R-:W-:Y:S01]  /*4550*/  UMOV UR20, URZ ;  /* 0x000000ff00147c82 */ /* 0x000fe20008000000 */
[----:B------:R-:W-:-:S02]  /*4560*/  R2UR UR24, R2 ;  /* 0x00000000021872ca */ /* 0x000fc400000e0000 */
[----:B------:R-:W-:Y:S01]  /*4570*/  CS2R R2, SRZ ;  /* 0x0000000000027805 */ /* 0x000fe2000001ff00 */
[----:B------:R-:W-:Y:S01]  /*4580*/  UMOV UR10, URZ ;  /* 0x000000ff000a7c82 */ /* 0x000fe20008000000 */
[----:B---3--:R-:W-:Y:S02]  /*4590*/  ULEA UR13, UR4, UR13, 0x18 ;  /* 0x0000000d040d7291 */ /* 0x008fe4000f8ec0ff */
[----:B------:R-:W-:Y:S02]  /*45a0*/  UISETP.NE.AND UP3, UPT, UR29, URZ, UPT ;  /* 0x000000ff1d00728c */ /* 0x000fe4000bf65270 */
[----:B------:R-:W-:Y:S02]  /*45b0*/  UIADD3 UR5, UPT, UPT, UR13, 0xc600, URZ ;  /* 0x0000c6000d057890 */ /* 0x000fe4000fffe0ff */
[----:B------:R-:W-:Y:S02]  /*45c0*/  UIADD3 UR4, UPT, UPT, UR13, 0x22600, URZ ;  /* 0x000226000d047890 */ /* 0x000fe4000fffe0ff */
[----:B----4-:R-:W-:Y:S01]  /*45d0*/  UIADD3 UR6, UPT, UPT, UR6, 0x1f, URZ ;  /* 0x0000001f06067890 */ /* 0x010fe2000fffe0ff */
[----:B--2---:R-:W1:Y:S01]  /*45e0*/  LDS R0, [UR13+0x240] ;  /* 0x0002400dff007984 */ /* 0x004e620008000800 */
[----:B------:R-:W-:-:S02]  /*45f0*/  USHF.R.U32.HI UR5, URZ, 0x4, UR5 ;  /* 0x00000004ff057899 */ /* 0x000fc40008011605 */
[----:B------:R-:W-:Y:S02]  /*4600*/  USHF.R.S32.HI UR21, URZ, 0x1f, UR6 ;  /* 0x0000001fff157899 */ /* 0x000fe40008011406 */
[----:B------:R-:W-:Y:S02]  /*4610*/  USHF.R.U32.HI UR4, URZ, 0x4, UR4 ;  /* 0x00000004ff047899 */ /* 0x000fe40008011604 */
[----:B------:R-:W-:Y:S02]  /*4620*/  ULEA.HI UR21, UR21, UR6, URZ, 0x5 ;  /* 0x0000000615157291 */ /* 0x000fe4000f8f28ff */
[----:B------:R-:W-:Y:S02]  /*4630*/  ULOP3.LUT UR5, UR5, 0x3fff, URZ, 0xc0, !UPT ;  /* 0x00003fff05057892 */ /* 0x000fe4000f8ec0ff */
[----:B------:R-:W-:Y:S02]  /*4640*/  USHF.R.S32.HI UR21, URZ, 0x5, UR21 ;  /* 0x00000005ff157899 */ /* 0x000fe40008011415 */
[----:B------:R-:W-:-:S02]  /*4650*/  ULOP3.LUT UR18, UR4, 0x3fff, URZ, 0xc0, !UPT ;  /* 0x00003fff04127892 */ /* 0x000fc4000f8ec0ff */
[----:B------:R-:W-:Y:S02]  /*4660*/  UISETP.LT.AND UP0, UPT, UR21, 0x1, UPT ;  /* 0x000000011500788c */ /* 0x000fe4000bf01270 */
[----:B------:R-:W-:Y:S02]  /*4670*/  ULOP3.LUT UR17, UR5, 0x10000, URZ, 0xfc, !UPT ;  /* 0x0001000005117892 */ /* 0x000fe4000f8efcff */
[----:B------:R-:W-:Y:S02]  /*4680*/  ULOP3.LUT UR18, UR18, 0x10000, URZ, 0xfc, !UPT ;  /* 0x0001000012127892 */ /* 0x000fe4000f8efcff */
[----:B------:R-:W-:Y:S01]  /*4690*/  USEL UR25, UR21, 0x1, !UP0 ;  /* 0x0000000115197887 */ /* 0x000fe2000c000000 */
[----:B------:R-:W-:Y:S01]  /*46a0*/  UMOV UR11, URZ ;  /* 0x000000ff000b7c82 */ /* 0x000fe20008000000 */
[----:B------:R-:W-:Y:S01]  /*46b0*/  UMOV UR22, 0x0 ;  /* 0x0000000000167882 */ /* 0x000fe20000000000 */
[----:B------:R-:W-:Y:S01]  /*46c0*/  UMOV UR23, 0x104004a0 ;  /* 0x104004a000177882 */ /* 0x000fe20000000000 */
[----:B-1----:R-:W-:-:S15]  /*46d0*/  R2UR UR26, R0 ;  /* 0x00000000001a72ca */ /* 0x002fde00000e0000 */
.L_x_93:
[C---:B------:R-:W-:Y:S02]  /*46e0*/  LEA R0, R8.reuse, UR13, 0x3 ;  /* 0x0000000d08007c11 */ /* 0x040fe4000f8e18ff */
[----:B------:R-:W-:Y:S02]  /*46f0*/  SHF.L.U32 R5, R3, 0x1f, RZ ;  /* 0x0000001f03057819 */ /* 0x000fe400000006ff */
[----:B------:R-:W-:Y:S02]  /*4700*/  LEA R4, R8, UR13, 0x4 ;  /* 0x0000000d08047c11 */ /* 0x000fe4000f8e20ff */
[----:B------:R-:W1:Y:S02]  /*4710*/  SYNCS.PHASECHK.TRANS64.TRYWAIT P0, [R0+URZ+0x1b0], R5 ;  /* 0x0001b005000075a7 */ /* 0x000e6400080011ff */
[----:B-1-3--:R-:W-:Y:S05]  /*4720*/  @!P0 BRA `(.L_x_86) ;  /* 0x0000009000048947 */ /* 0x00afea0003800000 */
.L_x_214:
[----:B-1----:R-:W1:Y:S01]  /*4730*/  LDS.128 R4, [R4+0x220] ;  /* 0x0002200004047984 */ /* 0x002e620000000c00 */
[----:B------:R-:W-:Y:S02]  /*4740*/  VIADD R0, R0, 0x1c0 ;  /* 0x000001c000007836 */ /* 0x000fe40000000000 */
[----:B------:R-:W-:Y:S01]  /*4750*/  VIADD R8, R8, 0x1 ;  /* 0x0000000108087836 */ /* 0x000fe20000000000 */
[----:B------:R-:W-:Y:S01]  /*4760*/  @!PT LDS RZ, [RZ] ;  /* 0x00000000fffff984 */ /* 0x000fe20000000800 */
[----:B------:R-:W-:Y:S01]  /*4770*/  @!PT LDS RZ, [RZ] ;  /* 0x00000000fffff984 */ /* 0x000fe20000000800 */
[----:B------:R-:W-:Y:S01]  /*4780*/  @!PT LDS RZ, [RZ] ;  /* 0x00000000fffff984 */ /* 0x000fe20000000800 */
[----:B------:R-:W-:Y:S01]  /*4790*/  @!PT LDS RZ, [RZ] ;  /* 0x00000000fffff984 */ /* 0x000fe20000000800 */
[----:B------:R2:W-:Y:S06]  /*47a0*/  MEMBAR.ALL.CTA ;  /* 0x0000000000007992 */ /* 0x0005ec0000008000 */
[----:B--2---:R-:W2:Y:S01]  /*47b0*/  FENCE.VIEW.ASYNC.S ;  /* 0x00000000000073c6 */ /* 0x004ea20000000000 */
[----:B------:R-:W-:-:S04]  /*47c0*/  PRMT R0, RZ, 0x654, R0 ;  /* 0x00000654ff007816 */ /* 0x000fc80000000000 */
[----:B--2---:R2:W-:Y:S01]  /*47d0*/  SYNCS.ARRIVE.TRANS64.RED.A1T0 RZ, [R0+URZ], RZ ;  /* 0x000000ff00ff79a7 */ /* 0x0045e200081004ff */
[----:B-1----:R-:W-:Y:S01]  /*47e0*/  LOP3.LUT P1, RZ, R6, 0x1, RZ, 0xc0, !PT ;  /* 0x0000000106ff7812 */ /* 0x002fe2000782c0ff */
[----:B--2---:R-:W-:-:S12]  /*47f0*/  BRA.U UP3, `(.L_x_87) ;  /* 0x0000000103cc7547 */ /* 0x004fd8000b800000 */
[----:B------:R-:W1:Y:S01]  /*4800*/  LDCU UR4, c[0x0][0x38c] ;  /* 0x00007180ff0477ac */ /* 0x000e620008000800 */
[----:B------:R-:W-:Y:S02]  /*4810*/  PLOP3.LUT P2, PT, PT, PT, PT, 0x80, 0x8 ;  /* 0x000000000008781c */ /* 0x000fe40003f4f070 */
[----:B------:R-:W-:Y:S01]  /*4820*/  SHF.L.U32 R5, R9, 0x1f, RZ ;  /* 0x0000001f09057819 */ /* 0x000fe200000006ff */
[----:B------:R-:W-:Y:S02]  /*4830*/  ULEA UR19, UR20, UR13, 0x3 ;  /* 0x0000000d14137291 */ /* 0x000fe4000f8e18ff */
[----:B-1----:R-:W-:-:S06]  /*4840*/  UISETP.GE.AND UP0, UPT, UR4, 0x1, UPT ;  /* 0x000000010400788c */ /* 0x002fcc000bf06270 */
[----:B------:R-:W-:-:S05]  /*4850*/  PLOP3.LUT P0, PT, PT, PT, UP0, 0x80, 0x8 ;  /* 0x000000000008781c */ /* 0x000fca0003f0f008 */
[----:B------:R-:W-:-:S08]  /*4860*/  @UP0 ULEA UR4, UR10, UR13, 0x3 ;  /* 0x0000000d0a040291 */ /* 0x000fd0000f8e18ff */
[----:B------:R-:W-:-:S04]  /*4870*/  @P0 SHF.L.U32 R0, R2, 0x1f, RZ ;  /* 0x0000001f02000819 */ /* 0x000fc800000006ff */
[----:B------:R1:W2:Y:S01]  /*4880*/  @P0 SYNCS.PHASECHK.TRANS64.TRYWAIT P2, [UR4], R0 ;  /* 0x00000000ff0005a7 */ /* 0x0002a20008041104 */
[----:B------:R-:W3:Y:S02]  /*4890*/  SYNCS.PHASECHK.TRANS64.TRYWAIT P0, [UR19+0x1e0], R5 ;  /* 0x0001e005ff0075a7 */ /* 0x000ee40008001113 */
[----:B-123--:R-:W-:Y:S05]  /*48a0*/  @!P0 BRA `(.L_x_88) ;  /* 0x0000008c00b88947 */ /* 0x00efea0003800000 */
.L_x_216:
[----:B------:R-:W-:Y:S01]  /*48b0*/  UMOV UR14, UR11 ;  /* 0x0000000b000e7c82 */ /* 0x000fe20008000000 */
[----:B------:R-:W-:Y:S05]  /*48c0*/  BRA.U !UP0, `(.L_x_89) ;  /* 0x0000000108887547 */ /* 0x000fea000b800000 */
[----:B------:R-:W-:Y:S02]  /*48d0*/  UIADD3 UR14, UPT, UPT, UR25, UR11, URZ ;  /* 0x0000000b190e7290 */ /* 0x000fe4000fffe0ff */
[----:B------:R-:W-:Y:S02]  /*48e0*/  ULEA UR15, UR20, UR26, 0x8 ;  /* 0x0000001a140f7291 */ /* 0x000fe4000f8e40ff */
[----:B------:R-:W-:Y:S01]  /*48f0*/  UPLOP3.LUT UP2, UPT, UPT, UPT, UPT, 0x40, 0x4 ;  /* 0x000000000004789c */ /* 0x000fe20003f4e870 */
[----:B------:R-:W-:Y:S01]  /*4900*/  UMOV UR12, UR21 ;  /* 0x00000015000c7c82 */ /* 0x000fe20008000000 */
[----:B------:R-:W-:-:S09]  /*4910*/  UMOV UR5, UR10 ;  /* 0x0000000a00057c82 */ /* 0x000fd20008000000 */
.L_x_92:
[----:B--2---:R-:W-:Y:S01]  /*4920*/  ULEA UR6, UR5, UR13, 0x3 ;  /* 0x0000000d05067291 */ /* 0x004fe2000f8e18ff */
[----:B---3--:R-:W-:Y:S11]  /*4930*/  @P2 BRA `(.L_x_90) ;  /* 0x00000000000c2947 */ /* 0x008ff60003800000 */
[----:B-1----:R-:W-:Y:S04]  /*4940*/  SHF.L.U32 R5, R2, 0x1f, RZ ;  /* 0x0000001f02057819 */ /* 0x002fe800000006ff */
[----:B------:R-:W1:Y:S02]  /*4950*/  SYNCS.PHASECHK.TRANS64.TRYWAIT P0, [UR6], R5 ;  /* 0x00000005ff0075a7 */ /* 0x000e640008001106 */
[----:B-1----:R-:W-:Y:S05]  /*4960*/  @!P0 BRA `(.L_x_91) ;  /* 0x0000008c00a08947 */ /* 0x002fea0003800000 */
.L_x_90:
[----:B------:R-:W-:Y:S01]  /*4970*/  UISETP.NE.AND UP0, UPT, UR12, 0x1, UPT ;  /* 0x000000010c00788c */ /* 0x000fe2000bf05270 */
[----:B------:R-:W-:Y:S01]  /*4980*/  PLOP3.LUT P2, PT, PT, PT, PT, 0x80, 0x8 ;  /* 0x000000000008781c */ /* 0x000fe20003f4f070 */
[----:B------:R-:W-:Y:S02]  /*4990*/  UIADD3 UR4, UPT, UPT, UR5, 0x1, URZ ;  /* 0x0000000105047890 */ /* 0x000fe4000fffe0ff */
[----:B------:R-:W-:Y:S02]  /*49a0*/  ULEA UR8, UR5, UR18, 0x8 ;  /* 0x0000001205087291 */ /* 0x000fe4000f8e40ff */
[----:B------:R-:W-:Y:S01]  /*49b0*/  UISETP.NE.AND UP1, UPT, UR4, 0x16, UPT ;  /* 0x000000160400788c */ /* 0x000fe2000bf25270 */
[----:B------:R-:W-:Y:S01]  /*49c0*/  PLOP3.LUT P0, PT, PT, PT, UP0, 0x80, 0x8 ;  /* 0x000000000008781c */ /* 0x000fe20003f0f008 */
[----:B------:R-:W-:Y:S02]  /*49d0*/  UIADD3 UR11, UPT, UPT, UR11, 0x1, URZ ;  /* 0x000000010b0b7890 */ /* 0x000fe4000fffe0ff */
[----:B------:R-:W-:Y:S02]  /*49e0*/  USEL UR7, URZ, 0x1, UP1 ;  /* 0x00000001ff077887 */ /* 0x000fe40008800000 */
[----:B------:R-:W-:Y:S01]  /*49f0*/  USEL UR10, UR4, URZ, UP1 ;  /* 0x000000ff040a7287 */ /* 0x000fe20008800000 */
[----:B------:R-:W-:Y:S01]  /*4a00*/  UMOV UR9, 0xc0004010 ;  /* 0xc000401000097882 */ /* 0x000fe20000000000 */
[----:B------:R-:W-:Y:S02]  /*4a10*/  UIADD3 UR12, UPT, UPT, UR12, -0x1, URZ ;  /* 0xffffffff0c0c7890 */ /* 0x000fe4000fffe0ff */
[----:B------:R-:W-:Y:S01]  /*4a20*/  LOP3.LUT R2, R2, UR7, RZ, 0x3c, !PT ;  /* 0x0000000702027c12 */ /* 0x000fe2000f8e3cff */
[----:B------:R-:W-:Y:S01]  /*4a30*/  @UP0 ULEA UR4, UR10, UR13, 0x3 ;  /* 0x0000000d0a040291 */ /* 0x000fe2000f8e18ff */
[----:B------:R-:W-:Y:S02]  /*4a40*/  UMOV UR7, 0xc0004010 ;  /* 0xc000401000077882 */ /* 0x000fe40000000000 */
[----:B-1----:R-:W-:Y:S01]  /*4a50*/  @P0 SHF.L.U32 R0, R2, 0x1f, RZ ;  /* 0x0000001f02000819 */ /* 0x002fe200000006ff */
[----:B------:R-:W-:Y:S05]  /*4a60*/  UISETP.NE.AND UP0, UPT, UR11, UR14, UPT ;  /* 0x0000000e0b00728c */ /* 0x000fea000bf05270 */
[----:B------:R2:W3:Y:S01]  /*4a70*/  @P0 SYNCS.PHASECHK.TRANS64.TRYWAIT P2, [UR4], R0 ;  /* 0x00000000ff0005a7 */ /* 0x0004e20008041104 */
[----:B------:R-:W-:Y:S02]  /*4a80*/  UIADD3 UR4, UPT, UPT, UR6, 0xb0, URZ ;  /* 0x000000b006047890 */ /* 0x000fe4000fffe0ff */
[----:B------:R-:W-:Y:S03]  /*4a90*/  ULEA UR6, UR5, UR17, 0x8 ;  /* 0x0000001105067291 */ /* 0x000fe6000f8e40ff */
[----:B------:R-:W-:Y:S06]  /*4aa0*/  UMOV UR5, UR10 ;  /* 0x0000000a00057c82 */ /* 0x000fec0008000000 */
[----:B------:R2:W-:Y:S01]  /*4ab0*/  UTCIMMA.2CTA gdesc[UR6], gdesc[UR8], tmem[UR15], tmem[UR22], idesc[UR23], UP2 ;  /* 0x00ff1608060075ea */ /* 0x0005e2000920010f */
[----:B------:R-:W-:Y:S01]  /*4ac0*/  UPLOP3.LUT UP2, UPT, UPT, UPT, UPT, 0x80, 0x8 ;  /* 0x000000000008789c */ /* 0x000fe20003f4f070 */
[----:B------:R2:W-:Y:S01]  /*4ad0*/  UTCBAR.2CTA.MULTICAST [UR4], URZ, UR16 ;  /* 0x000000ff040073e9 */ /* 0x0005e20008200810 */
[----:B------:R-:W-:Y:S09]  /*4ae0*/  BRA.U UP0, `(.L_x_92) ;  /* 0xfffffffd008c7547 */ /* 0x000ff2000b83ffff */
.L_x_89:
[----:B--2---:R-:W-:Y:S01]  /*4af0*/  UIADD3 UR4, UPT, UPT, UR19, 0x1d0, URZ ;  /* 0x000001d013047890 */ /* 0x004fe2000fffe0ff */
[----:B------:R-:W-:-:S08]  /*4b00*/  UMOV UR11, UR14 ;  /* 0x0000000e000b7c82 */ /* 0x000fd00008000000 */
[----:B------:R2:W-:Y:S01]  /*4b10*/  UTCBAR.2CTA.MULTICAST [UR4], URZ, UR24 ;  /* 0x000000ff040073e9 */ /* 0x0005e20008200818 */
[----:B------:R-:W-:Y:S02]  /*4b20*/  NOP ;  /* 0x0000000000007918 */ /* 0x000fe40000000000 */
.L_x_87:
[----:B--2---:R-:W-:Y:S01]  /*4b30*/  UIADD3 UR4, UPT, UPT, UR20, 0x1, URZ ;  /* 0x0000000114047890 */ /* 0x004fe2000fffe0ff */
[----:B------:R-:W-:-:S03]  /*4b40*/  ISETP.NE.AND P0, PT, R8, 0x2, PT ;  /* 0x000000020800780c */ /* 0x000fc60003f05270 */
[----:B------:R-:W-:Y:S01]  /*4b50*/  UISETP.NE.AND UP0, UPT, UR4, 0x2, UPT ;  /* 0x000000020400788c */ /* 0x000fe2000bf05270 */
[----:B-1----:R-:W-:Y:S02]  /*4b60*/  SEL R0, RZ, 0x1, P0 ;  /* 0x00000001ff007807 */ /* 0x002fe40000000000 */
[----:B------:R-:W-:Y:S01]  /*4b70*/  SEL R8, R8, RZ, P0 ;  /* 0x000000ff08087207 */ /* 0x000fe20000000000 */
[----:B------:R-:W-:Y:S01]  /*4b80*/  USEL UR5, URZ, 0x1, UP0 ;  /* 0x00000001ff057887 */ /* 0x000fe20008000000 */
[----:B------:R-:W-:Y:S01]  /*4b90*/  LOP3.LUT R3, R3, R0, RZ, 0x3c, !PT ;  /* 0x0000000003037212 */ /* 0x000fe200078e3cff */
[----:B------:R-:W-:-:S04]  /*4ba0*/  USEL UR20, UR4, URZ, UP0 ;  /* 0x000000ff04147287 */ /* 0x000fc80008000000 */
[----:B------:R-:W-:Y:S01]  /*4bb0*/  LOP3.LUT R9, R9, UR5, RZ, 0x3c, !PT ;  /* 0x0000000509097c12 */ /* 0x000fe2000f8e3cff */
[----:B------:R-:W-:Y:S07]  /*4bc0*/  @P1 BRA `(.L_x_93) ;  /* 0xfffffff800c41947 */ /* 0x000fee000383ffff */
[----:B------:R-:W1:Y:S01]  /*4bd0*/  S2UR UR8, SR_CgaCtaId ;  /* 0x00000000000879c3 */ /* 0x000e620000008800 */
[----:B------:R-:W-:Y:S01]  /*4be0*/  ELECT P0, URZ, PT ;  /* 0x0000000000ff782f */ /* 0x000fe20003800000 */
[----:B------:R-:W-:Y:S01]  /*4bf0*/  HFMA2 R0, -RZ, RZ, 0, 5.9604644775390625e-08 ;  /* 0x00000001ff007431 */ /* 0x000fe200000001ff */
[----:B------:R-:W-:-:S05]  /*4c00*/  UMOV UR4, 0x40 ;  /* 0x0000004000047882 */ /* 0x000fca0000000000 */
[----:B------:R-:W-:Y:S01]  /*4c10*/  UVIRTCOUNT.DEALLOC.SMPOOL 0x80 ;  /* 0x000000800000784c */ /* 0x000fe20000000000 */
[----:B------:R-:W-:Y:S02]  /*4c20*/  UISETP.NE.AND UP0, UPT, UR29, URZ, UPT ;  /* 0x000000ff1d00728c */ /* 0x000fe4000bf05270 */
[----:B-1----:R-:W-:-:S09]  /*4c30*/  ULEA UR8, UR8, UR4, 0x18 ;  /* 0x0000000408087291 */ /* 0x002fd2000f8ec0ff */
[----:B------:R1:W-:Y:S01]  /*4c40*/  @P0 STS.U8 [UR8+0x1c], R0 ;  /* 0x00001c00ff000988 */ /* 0x0003e20008000008 */
[----:B------:R-:W-:Y:S05]  /*4c50*/  BRA.U UP0, `(.L_x_94) ;  /* 0x0000000100587547 */ /* 0x000fea000b800000 */
[----:B------:R-:W-:Y:S01]  /*4c60*/  UIADD3 UR5, UPT, UPT, UR13, 0x1e0, URZ ;  /* 0x000001e00d057890 */ /* 0x000fe2000fffe0ff */
[----:B------:R-:W-:-:S03]  /*4c70*/  SHF.L.U32 R3, R9, 0x1f, RZ ;  /* 0x0000001f09037819 */ /* 0x000fc600000006ff */
[----:B------:R-:W-:-:S09]  /*4c80*/  ULEA UR4, UR20, UR5, 0x3 ;  /* 0x0000000514047291 */ /* 0x000fd2000f8e18ff */
[----:B------:R-:W2:Y:S02]  /*4c90*/  SYNCS.PHASECHK.TRANS64.TRYWAIT P0, [UR4], R3 ;  /* 0x00000003ff0075a7 */ /* 0x000ea40008001104 */
[----:B--2---:R-:W-:Y:S05]  /*4ca0*/  @!P0 BRA `(.L_x_95) ;  /* 0x0000008800e88947 */ /* 0x004fea0003800000 */
.L_x_219:
[----:B------:R-:W-:-:S04]  /*4cb0*/  UIADD3 UR4, UPT, UPT, UR20, 0x1, URZ ;  /* 0x0000000114047890 */ /* 0x000fc8000fffe0ff */
[----:B------:R-:W-:-:S04]  /*4cc0*/  UISETP.NE.AND UP1, UPT, UR4, 0x2, UPT ;  /* 0x000000020400788c */ /* 0x000fc8000bf25270 */
[----:B------:R-:W-:Y:S02]  /*4cd0*/  USEL UR6, URZ, 0x1, UP1 ;  /* 0x00000001ff067887 */ /* 0x000fe40008800000 */
[----:B------:R-:W-:-:S04]  /*4ce0*/  USEL UR4, UR4, URZ, UP1 ;  /* 0x000000ff04047287 */ /* 0x000fc80008800000 */
[----:B------:R-:W-:Y:S01]  /*4cf0*/  ULEA UR4, UR4, UR5, 0x3 ;  /* 0x0000000504047291 */ /* 0x000fe2000f8e18ff */
[----:B-1----:R-:W-:-:S04]  /*4d00*/  LOP3.LUT R3, R9, UR6, RZ, 0x3c, !PT ;  /* 0x0000000609037c12 */ /* 0x002fc8000f8e3cff */
[----:B------:R-:W-:Y:S01]  /*4d10*/  SHF.L.U32 R3, R3, 0x1f, RZ ;  /* 0x0000001f03037819 */ /* 0x000fe200000006ff */
[----:B------:R-:W-:-:S04]  /*4d20*/  IMAD.U32 R0, RZ, RZ, UR4 ;  /* 0x00000004ff007e24 */ /* 0x000fc8000f8e00ff */
[----:B------:R1:W2:Y:S03]  /*4d30*/  SYNCS.PHASECHK.TRANS64.TRYWAIT P0, [R0+URZ], R3 ;  /* 0x00000003000075a7 */ /* 0x0002a600080011ff */
[----:B--2---:R-:W-:Y:S05]  /*4d40*/  @!P0 NANOSLEEP.SYNCS 0x989680 ;  /* 0x009896800000895d */ /* 0x004fea0003900000 */
[----:B------:R-:W2:Y:S02]  /*4d50*/  @!P0 SYNCS.PHASECHK.TRANS64 P0, [R0+URZ], R3 ;  /* 0x00000003000085a7 */ /* 0x000ea400080010ff */
[----:B--2---:R-:W-:Y:S05]  /*4d60*/  @P0 BRA `(.L_x_96) ;  /* 0x0000000000200947 */ /* 0x004fea0003800000 */
.L_x_97:
[----:B--2---:R2:W4:Y:S02]  /*4d70*/  SYNCS.PHASECHK.TRANS64.TRYWAIT P0, [R0+URZ], R3 ;  /* 0x00000003000075a7 */ /* 0x00452400080011ff */
[----:B----4-:R-:W-:Y:S05]  /*4d80*/  @!P0 NANOSLEEP.SYNCS 0x989680 ;  /* 0x009896800000895d */ /* 0x010fea0003900000 */
[----:B------:R-:W4:Y:S02]  /*4d90*/  @!P0 SYNCS.PHASECHK.TRANS64 P0, [R0+URZ], R3 ;  /* 0x00000003000085a7 */ /* 0x000f2400080010ff */
[----:B----4-:R-:W-:Y:S05]  /*4da0*/  @!P0 BRA `(.L_x_97) ;  /* 0xfffffffc00f08947 */ /* 0x010fea000383ffff */
[----:B------:R-:W-:Y:S05]  /*4db0*/  BRA `(.L_x_96) ;  /* 0x00000000000c7947 */ /* 0x000fea0003800000 */
.L_x_94:
[----:B------:R-:W-:-:S04]  /*4dc0*/  UIADD3 UR4, UPT, UPT, UR13, 0x210, URZ ;  /* 0x000002100d047890 */ /* 0x000fc8000fffe0ff */
[----:B------:R-:W-:-:S09]  /*4dd0*/  UPRMT UR4, UR28, 0x654, UR4 ;  /* 0x000006541c047896 */ /* 0x000fd20008000004 */
[----:B------:R-:W-:Y:S03]  /*4de0*/  SYNCS.ARRIVE.TRANS64.RED.A1T0 RZ, [UR4], RZ ;  /* 0x000000ffffff79a7 */ /* 0x000fe60008100404 */
.L_x_96:
[----:B-12---:R-:W-:Y:S01]  /*4df0*/  SHF.L.U32 R3, RZ, 0x1f, RZ ;  /* 0x0000001fff037819 */ /* 0x006fe200000006ff */
[----:B------:R-:W-:Y:S01]  /*4e00*/  UIADD3 UR4, UPT, UPT, UR13, 0x210, URZ ;  /* 0x000002100d047890 */ /* 0x000fe2000fffe0ff */
[----:B------:R-:W-:Y:S02]  /*4e10*/  PLOP3.LUT P0, PT, PT, PT, UP0, 0x80, 0x8 ;  /* 0x000000000008781c */ /* 0x000fe40003f0f008 */
[----:B------:R-:W1:Y:S02]  /*4e20*/  SYNCS.PHASECHK.TRANS64.TRYWAIT P1, [UR13+0x210], R3 ;  /* 0x00021003ff0075a7 */ /* 0x000e64000802110d */
[----:B-1----:R-:W-:Y:S09]  /*4e30*/  @!P1 BRA `(.L_x_98) ;  /* 0x00000088009c9947 */ /* 0x002ff20003800000 */
.L_x_221:
[----:B------:R-:W-:Y:S01]  /*4e40*/  @!UP0 UPRMT UR4, UR28, 0x654, UR4 ;  /* 0x000006541c048896 */ /* 0x000fe20008000004 */
[----:B------:R-:W-:Y:S01]  /*4e50*/  UMOV UR5, 0xffff ;  /* 0x0000ffff00057882 */ /* 0x000fe20000000000 */
[----:B------:R-:W-:-:S07]  /*4e60*/  UMOV UR6, 0x1 ;  /* 0x0000000100067882 */ /* 0x000fce0000000000 */
[----:B------:R-:W-:Y:S01]  /*4e70*/  @!P0 SYNCS.ARRIVE.TRANS64.RED.A1T0 RZ, [UR4], RZ ;  /* 0x000000ffffff89a7 */ /* 0x000fe20008100404 */
[----:B------:R-:W-:Y:S01]  /*4e80*/  NOP ;  /* 0x0000000000007918 */ /* 0x000fe20000000000 */
[----:B-1----:R-:W1:Y:S01]  /*4e90*/  LDS R0, [UR8+0x14] ;  /* 0x00001408ff007984 */ /* 0x002e620008000800 */
[----:B------:R-:W-:-:S04]  /*4ea0*/  ULOP3.LUT UR4, UR26, 0xffff, URZ, 0xc0, !UPT ;  /* 0x0000ffff1a047892 */ /* 0x000fc8000f8ec0ff */
[----:B------:R-:W-:-:S04]  /*4eb0*/  USHF.R.U32.HI UR4, URZ, 0x5, UR4 ;  /* 0x00000005ff047899 */ /* 0x000fc80008011604 */
[----:B------:R-:W-:Y:S02]  /*4ec0*/  USHF.L.U32 UR5, UR5, UR4, URZ ;  /* 0x0000000405057299 */ /* 0x000fe400080006ff */
[----:B------:R-:W-:-:S04]  /*4ed0*/  USHF.L.U32 UR4, UR6, UR4, URZ ;  /* 0x0000000406047299 */ /* 0x000fc800080006ff */
[----:B-1----:R-:W-:-:S04]  /*4ee0*/  LOP3.LUT R0, R0, UR5, RZ, 0xc0, !PT ;  /* 0x0000000500007c12 */ /* 0x002fc8000f8ec0ff */
[----:B------:R-:W-:-:S13]  /*4ef0*/  ISETP.NE.AND P0, PT, R0, UR5, PT ;  /* 0x0000000500007c0c */ /* 0x000fda000bf05270 */
[----:B------:R-:W-:Y:S05]  /*4f00*/  @P0 BRA `(.L_x_99) ;  /* 0x0000000000580947 */ /* 0x000fea0003800000 */
[----:B------:R-:W1:Y:S02]  /*4f10*/  LDS R0, [UR8+0x18] ;  /* 0x00001808ff007984 */ /* 0x000e640008000800 */
[----:B-1----:R-:W-:-:S04]  /*4f20*/  LOP3.LUT R0, R0, UR4, RZ, 0xc0, !PT ;  /* 0x0000000400007c12 */ /* 0x002fc8000f8ec0ff */
[----:B------:R-:W-:-:S13]  /*4f30*/  ISETP.NE.AND P0, PT, R0, UR4, PT ;  /* 0x0000000400007c0c */ /* 0x000fda000bf05270 */
[----:B------:R-:W-:Y:S05]  /*4f40*/  @P0 BRA `(.L_x_100) ;  /* 0x00000000003c0947 */ /* 0x000fea0003800000 */
[----:B------:R-:W1:Y:S01]  /*4f50*/  S2R R2, SR_LANEID ;  /* 0x0000000000027919 */ /* 0x000e620000000000 */
[----:B------:R-:W-:Y:S01]  /*4f60*/  ULOP3.LUT UR5, URZ, UR5, URZ, 0x33, !UPT ;  /* 0x00000005ff057292 */ /* 0x000fe2000f8e33ff */
[----:B------:R-:W-:Y:S01]  /*4f70*/  LOP3.LUT R4, RZ, UR4, RZ, 0x33, !PT ;  /* 0x00000004ff047c12 */ /* 0x000fe2000f8e33ff */
[----:B------:R-:W-:Y:S02]  /*4f80*/  VOTEU.ANY UR4, UPT, PT ;  /* 0x0000000000047886 */ /* 0x000fe400038e0100 */
[----:B------:R-:W-:Y:S01]  /*4f90*/  UFLO.U32 UR4, UR4 ;  /* 0x00000004000472bd */ /* 0x000fe200080e0000 */
[----:B------:R-:W2:Y:S01]  /*4fa0*/  REDUX UR6, R4 ;  /* 0x00000000040673c4 */ /* 0x000ea20000000000 */
[----:B------:R-:W-:-:S06]  /*4fb0*/  IMAD.U32 R0, RZ, RZ, UR5 ;  /* 0x00000005ff007e24 */ /* 0x000fcc000f8e00ff */
[----:B------:R4:W-:Y:S01]  /*4fc0*/  UTCATOMSWS.AND URZ, UR5 ;  /* 0x0000000500ff79e3 */ /* 0x0009e20008000000 */
[----:B------:R-:W3:Y:S01]  /*4fd0*/  REDUX UR7, R0 ;  /* 0x00000000000773c4 */ /* 0x000ee20000000000 */
[----:B-1----:R-:W-:Y:S01]  /*4fe0*/  ISETP.EQ.U32.AND P0, PT, R2, UR4, PT ;  /* 0x0000000402007c0c */ /* 0x002fe2000bf02070 */
[----:B--2---:R-:W-:Y:S01]  /*4ff0*/  IMAD.U32 R2, RZ, RZ, UR6 ;  /* 0x00000006ff027e24 */ /* 0x004fe2000f8e00ff */
[----:B---3--:R-:W-:-:S11]  /*5000*/  MOV R3, UR7 ;  /* 0x0000000700037c02 */ /* 0x008fd60008000f00 */
[----:B------:R4:W-:Y:S04]  /*5010*/  @P0 ATOMS.AND RZ, [UR8+0x14], R3 ;  /* 0x00001403ffff098c */ /* 0x0009e8000a800008 */
[----:B------:R4:W-:Y:S01]  /*5020*/  @P0 ATOMS.AND RZ, [UR8+0x18], R2 ;  /* 0x00001802ffff098c */ /* 0x0009e2000a800008 */
[----:B------:R-:W-:Y:S05]  /*5030*/  BRA `(.L_x_101) ;  /* 0x0000000000147947 */ /* 0x000fea0003800000 */
.L_x_100:
[----:B------:R-:W-:Y:S02]  /*5040*/  MOV R2, 0x5060 ;  /* 0x0000506000027802 */ /* 0x000fe40000000f00 */
[----:B---3-5:R-:W-:Y:S05]  /*5050*/  CALL.REL.NOINC `($__internal_0_$__cuda_sm10x_tcgen05_guardrail_trap_col_being_dealloced_not_returned_by_alloc) ;  /* 0x0000008c00787944 */ /* 0x028fea0003c00000 */
[----:B------:R-:W-:Y:S05]  /*5060*/  BRA `(.L_x_101) ;  /* 0x0000000000087947 */ /* 0x000fea0003800000 */
.L_x_99:
[----:B------:R-:W-:Y:S02]  /*5070*/  MOV R2, 0x5090 ;  /* 0x0000509000027802 */ /* 0x000fe40000000f00 */
[----:B---3-5:R-:W-:Y:S05]  /*5080*/  CALL.REL.NOINC `($__internal_2_$__cuda_sm10x_tcgen05_guardrail_trap_unallocated_columns_being_dealloced) ;  /* 0x0000008c00847944 */ /* 0x028fea0003c00000 */
.L_x_101:
[----:B------:R-:W-:Y:S01]  /*5090*/  NOP ;  /* 0x0000000000007918 */ /* 0x000fe20000000000 */
[----:B----4-:R-:W-:Y:S05]  /*50a0*/  EXIT ;  /* 0x000000000000794d */ /* 0x010fea0003800000 */
.L_x_74:
[----:B------:R-:W-:-:S09]  /*50b0*/  UISETP.NE.OR UP0, UPT, UR25, 0x3, !UP3 ;  /* 0x000000031900788c */ /* 0x000fd2000df05670 */
[----:B------:R-:W-:Y:S05]  /*50c0*/  BRA.U UP0, `(.L_x_102) ;  /* 0x0000001100547547 */ /* 0x000fea000b800000 */
[----:B------:R-:W1:Y:S01]  /*50d0*/  LDCU UR31, c[0x0][0x370] ;  /* 0x00006e00ff1f77ac */ /* 0x000e620008000800 */
[----:B------:R-:W2:Y:S01]  /*50e0*/  LDC.64 R16, c[0x0][0x348] ;  /* 0x0000d200ff107b82 */ /* 0x000ea20000000a00 */
[----:B------:R-:W-:Y:S02]  /*50f0*/  HFMA2 R13, -RZ, RZ, 0, 0 ;  /* 0x00000000ff0d7431 */ /* 0x000fe400000001ff */
[----:B------:R-:W-:Y:S01]  /*5100*/  IMAD.MOV.U32 R15, RZ, RZ, 0x1 ;  /* 0x00000001ff0f7424 */ /* 0x000fe200078e00ff */
[----:B------:R-:W1:Y:S01]  /*5110*/  LDCU.128 UR48, c[0x0][0xb10] ;  /* 0x00016200ff3077ac */ /* 0x000e620008000c00 */
[----:B------:R-:W-:Y:S01]  /*5120*/  IMAD.MOV.U32 R14, RZ, RZ, RZ ;  /* 0x000000ffff0e7224 */ /* 0x000fe200078e00ff */
[----:B------:R-:W-:Y:S01]  /*5130*/  MOV R7, 0x2000 ;  /* 0x0000200000077802 */ /* 0x000fe20000000f00 */
[----:B------:R-:W3:Y:S01]  /*5140*/  LDCU UR30, c[0x0][0x374] ;  /* 0x00006e80ff1e77ac */ /* 0x000ee20008000800 */
[----:B------:R-:W4:Y:S01]  /*5150*/  LDC.64 R2, c[0x0][0x888] ;  /* 0x00022200ff027b82 */ /* 0x000f220000000a00 */
[----:B------:R-:W3:Y:S01]  /*5160*/  LDCU UR15, c[0x0][0xb0c] ;  /* 0x00016180ff0f77ac */ /* 0x000ee20008000800 */
[----:B------:R-:W2:Y:S06]  /*5170*/  LDCU UR40, c[0x0][0xb20] ;  /* 0x00016400ff2877ac */ /* 0x000eac0008000800 */
[----:B------:R-:W4:Y:S01]  /*5180*/  LDC.64 R4, c[0x0][0x890] ;  /* 0x00022400ff047b82 */ /* 0x000f220000000a00 */
[----:B------:R-:W2:Y:S01]  /*5190*/  LDCU UR4, c[0x0][0xb30] ;  /* 0x00016600ff0477ac */ /* 0x000ea20008000800 */
[----:B------:R-:W-:Y:S01]  /*51a0*/  UMOV UR21, 0x400 ;  /* 0x0000040000157882 */ /* 0x000fe20000000000 */
[----:B-1----:R-:W-:-:S02]  /*51b0*/  UIMAD.WIDE.U32 UR6, UR31, UR48, URZ ;  /* 0x000000301f0672a5 */ /* 0x002fc4000f8e00ff */
[----:B---3--:R-:W-:Y:S02]  /*51c0*/  UIMAD.WIDE.U32 UR8, UR30, UR51, URZ ;  /* 0x000000331e0872a5 */ /* 0x008fe4000f8e00ff */
[----:B------:R-:W-:Y:S02]  /*51d0*/  ULEA UR21, UR45, UR21, 0x18 ;  /* 0x000000152d157291 */ /* 0x000fe4000f8ec0ff */
[----:B------:R-:W-:Y:S02]  /*51e0*/  UPLOP3.LUT UP3, UPT, UPT, UPT, UPT, 0x40, 0x4 ;  /* 0x000000000004789c */ /* 0x000fe40003f6e870 */
[----:B------:R-:W-:Y:S01]  /*51f0*/  UIADD3 UR37, UPT, UPT, UR21, 0x178, URZ ;  /* 0x0000017815257890 */ /* 0x000fe2000fffe0ff */
[----:B------:R-:W-:Y:S01]  /*5200*/  UMOV UR6, UR7 ;  /* 0x0000000700067c82 */ /* 0x000fe20008000000 */
[----:B------:R-:W-:Y:S01]  /*5210*/  UMOV UR38, UR9 ;  /* 0x0000000900267c82 */ /* 0x000fe20008000000 */
[----:B------:R-:W-:Y:S02]  /*5220*/  UISETP.GE.AND UP0, UPT, UR42, 0x1, UPT ;  /* 0x000000012a00788c */ /* 0x000fe4000bf06270 */
[----:B------:R-:W-:Y:S01]  /*5230*/  UISETP.NE.AND UP4, UPT, UR42, 0x1, UPT ;  /* 0x000000012a00788c */ /* 0x000fe2000bf85270 */
[----:B------:R-:W1:Y:S01]  /*5240*/  LDCU.64 UR22, c[0x0][0xb28] ;  /* 0x00016500ff1677ac */ /* 0x000e620008000a00 */
[----:B------:R-:W-:-:S02]  /*5250*/  UISETP.NE.AND UP6, UPT, UR15, 0x1, UPT ;  /* 0x000000010f00788c */ /* 0x000fc4000bfc5270 */
[----:B------:R-:W-:Y:S02]  /*5260*/  UISETP.NE.AND UP5, UPT, UR50, 0x1, UPT ;  /* 0x000000013200788c */ /* 0x000fe4000bfa5270 */
[----:B------:R-:W-:Y:S02]  /*5270*/  UIADD3 UR33, UPT, UPT, UR21, 0x160, URZ ;  /* 0x0000016015217890 */ /* 0x000fe4000fffe0ff */
[----:B------:R-:W-:Y:S02]  /*5280*/  UIADD3 UR25, UPT, UPT, UR21, 0x168, URZ ;  /* 0x0000016815197890 */ /* 0x000fe4000fffe0ff */
[----:B------:R-:W-:Y:S02]  /*5290*/  UIADD3 UR17, UPT, UPT, UR21, 0x170, URZ ;  /* 0x0000017015117890 */ /* 0x000fe4000fffe0ff */
[----:B------:R-:W-:Y:S02]  /*52a0*/  UPRMT UR37, UR45, 0x654, UR37 ;  /* 0x000006542d257896 */ /* 0x000fe40008000025 */
[----:B------:R-:W-:-:S02]  /*52b0*/  USHF.R.U32.HI UR39, URZ, UR49, UR6 ;  /* 0x00000031ff277299 */ /* 0x000fc40008011606 */
[----:B--2---:R-:W-:Y:S02]  /*52c0*/  USHF.R.U32.HI UR38, URZ, UR40, UR38 ;  /* 0x00000028ff267299 */ /* 0x004fe40008011626 */
[----:B------:R-:W-:-:S11]  /*52d0*/  UISETP.NE.AND UP2, UPT, UR4, 0x1, UPT ;  /* 0x000000010400788c */ /* 0x000fd6000bf45270 */
.L_x_113:
[C---:B------:R-:W-:Y:S02]  /*52e0*/  LEA R12, R14.reuse, UR21, 0x3 ;  /* 0x000000150e0c7c11 */ /* 0x040fe4000f8e18ff */
[----:B------:R-:W-:Y:S02]  /*52f0*/  SHF.L.U32 R9, R13, 0x1f, RZ ;  /* 0x0000001f0d097819 */ /* 0x000fe400000006ff */
[----:B------:R-:W-:Y:S02]  /*5300*/  LEA R10, R14, UR21, 0x4 ;  /* 0x000000150e0a7c11 */ /* 0x000fe4000f8e20ff */
[----:B--2---:R-:W2:Y:S02]  /*5310*/  SYNCS.PHASECHK.TRANS64.TRYWAIT P0, [R12+URZ+0x1b0], R9 ;  /* 0x0001b0090c0075a7 */ /* 0x004ea400080011ff */
[----:B--2---:R-:W-:Y:S05]  /*5320*/  @!P0 BRA `(.L_x_103) ;  /* 0x0000008400788947 */ /* 0x004fea0003800000 */
.L_x_222:
[----:B--2---:R-:W2:Y:S01]  /*5330*/  LDS.128 R8, [R10+0x220] ;  /* 0x000220000a087984 */ /* 0x004ea20000000c00 */
[----:B------:R-:W-:Y:S01]  /*5340*/  UISETP.GE.AND UP0, UPT, UR42, 0x1, UPT ;  /* 0x000000012a00788c */ /* 0x000fe2000bf06270 */
[----:B------:R-:W-:Y:S01]  /*5350*/  @!PT LDS RZ, [RZ] ;  /* 0x00000000fffff984 */ /* 0x000fe20000000800 */
[----:B------:R-:W-:Y:S01]  /*5360*/  @!PT LDS RZ, [RZ] ;  /* 0x00000000fffff984 */ /* 0x000fe20000000800 */
[----:B------:R-:W-:Y:S01]  /*5370*/  @!PT LDS RZ, [RZ] ;  /* 0x00000000fffff984 */ /* 0x000fe20000000800 */
[----:B------:R-:W-:Y:S01]  /*5380*/  @!PT LDS RZ, [RZ] ;  /* 0x00000000fffff984 */ /* 0x000fe20000000800 */
[----:B------:R3:W-:Y:S06]  /*5390*/  MEMBAR.ALL.CTA ;  /* 0x0000000000007992 */ /* 0x0007ec0000008000 */
[----:B---3--:R-:W3:Y:S01]  /*53a0*/  FENCE.VIEW.ASYNC.S ;  /* 0x00000000000073c6 */ /* 0x008ee20000000000 */
[----:B--2---:R-:W-:Y:S11]  /*53b0*/  LOP3.LUT P0, RZ, R10, 0x1, RZ, 0xc0, !PT ;  /* 0x000000010aff7812 */ /* 0x004ff6000780c0ff */
[----:B------:R-:W-:Y:S02]  /*53c0*/  @!UPT UIADD3 URZ, UPT, UPT, URZ, URZ, URZ ;  /* 0x000000fffffff290 */ /* 0x000fe4000fffe0ff */
[----:B---3--:R-:W-:Y:S01]  /*53d0*/  VOTEU.ANY UP1, P0 ;  /* 0x0000000000ff7886 */ /* 0x008fe20000020100 */
[----:B------:R-:W-:Y:S11]  /*53e0*/  PLOP3.LUT P0, PT, PT, PT, UP1, 0x80, 0x8 ;  /* 0x000000000008781c */ /* 0x000ff60003f0f018 */
[----:B------:R-:W-:Y:S02]  /*53f0*/  @!UPT UIADD3 URZ, UPT, UPT, URZ, URZ, URZ ;  /* 0x000000fffffff290 */ /* 0x000fe4000fffe0ff */
[----:B------:R-:W-:Y:S02]  /*5400*/  @P0 SHF.R.U32.HI R0, RZ, 0x10, R9 ;  /* 0x00000010ff000819 */ /* 0x000fe40000011609 */
[----:B------:R-:W-:Y:S02]  /*5410*/  @P0 MOV R6, R8 ;  /* 0x0000000800060202 */ /* 0x000fe40000000f00 */
[----:B------:R-:W-:Y:S01]  /*5420*/  @P0 R2UR UR4, R0 ;  /* 0x00000000000402ca */ /* 0x000fe200000e0000 */
[----:B------:R-:W-:Y:S01]  /*5430*/  VIADD R0, R12, 0x1c0 ;  /* 0x000001c00c007836 */ /* 0x000fe20000000000 */
[----:B------:R-:W-:Y:S02]  /*5440*/  @P0 LOP3.LUT R8, R9, 0xffff, RZ, 0xc0, !PT ;  /* 0x0000ffff09080812 */ /* 0x000fe400078ec0ff */
[----:B------:R-:W-:Y:S02]  /*5450*/  @P0 R2UR UR6, R6 ;  /* 0x00000000060602ca */ /* 0x000fe400000e0000 */
[----:B------:R-:W-:Y:S02]  /*5460*/  PRMT R0, RZ, 0x654, R0 ;  /* 0x00000654ff007816 */ /* 0x000fe40000000000 */
[----:B------:R-:W-:Y:S02]  /*5470*/  @P0 R2UR UR5, R8 ;  /* 0x00000000080502ca */ /* 0x000fe400000e0000 */
[----:B------:R2:W-:Y:S03]  /*5480*/  SYNCS.ARRIVE.TRANS64.RED.A1T0 RZ, [R0+URZ], RZ ;  /* 0x000000ff00ff79a7 */ /* 0x0005e600081004ff */
[----:B------:R-:W-:Y:S04]  /*5490*/  @UP1 UMOV UR29, UR4 ;  /* 0x00000004001d1c82 */ /* 0x000fe80008000000 */
[----:B------:R-:W-:Y:S04]  /*54a0*/  @UP1 UMOV UR14, UR6 ;  /* 0x00000006000e1c82 */ /* 0x000fe80008000000 */
[----:B------:R-:W-:Y:S01]  /*54b0*/  @UP1 UMOV UR13, UR5 ;  /* 0x00000005000d1c82 */ /* 0x000fe20008000000 */
[----:B------:R-:W-:Y:S05]  /*54c0*/  BRA.U !UP0, `(.L_x_104) ;  /* 0x0000000108a47547 */ /* 0x000fea000b800000 */
[----:B------:R-:W-:Y:S02]  /*54d0*/  UIMAD.WIDE.U32 UR18, UR13, UR51, URZ ;  /* 0x000000330d1272a5 */ /* 0x000fe4000f8e00ff */
[----:B------:R-:W-:Y:S02]  /*54e0*/  UIMAD.WIDE.U32 UR26, UR14, UR48, URZ ;  /* 0x000000300e1a72a5 */ /* 0x000fe4000f8e00ff */
[----:B------:R-:W-:Y:S02]  /*54f0*/  USEL UR4, UR30, UR38, !UP5 ;  /* 0x000000261e047287 */ /* 0x000fe4000e800000 */
[----:B------:R-:W-:Y:S02]  /*5500*/  USEL UR7, UR31, UR39, !UP6 ;  /* 0x000000271f077287 */ /* 0x000fe4000f000000 */
[----:B-1----:R-:W-:Y:S02]  /*5510*/  UIMAD.WIDE.U32 UR8, UR4, UR22, URZ ;  /* 0x00000016040872a5 */ /* 0x002fe4000f8e00ff */
[----:B------:R-:W-:Y:S01]  /*5520*/  UIMAD.WIDE.U32 UR10, UR7, UR22, URZ ;  /* 0x00000016070a72a5 */ /* 0x000fe2000f8e00ff */
[----:B------:R-:W-:Y:S02]  /*5530*/  UMOV UR5, UR19 ;  /* 0x0000001300057c82 */ /* 0x000fe40008000000 */
[----:B------:R-:W-:Y:S03]  /*5540*/  USHF.R.U32.HI UR6, URZ, UR40, UR5 ;  /* 0x00000028ff067299 */ /* 0x000fe60008011605 */
[----:B------:R-:W-:Y:S01]  /*5550*/  UMOV UR5, UR27 ;  /* 0x0000001b00057c82 */ /* 0x000fe20008000000 */
[----:B------:R-:W-:Y:S02]  /*5560*/  USEL UR6, UR13, UR6, !UP5 ;  /* 0x000000060d067287 */ /* 0x000fe4000e800000 */
[----:B------:R-:W-:Y:S03]  /*5570*/  USHF.R.U32.HI UR12, URZ, UR49, UR5 ;  /* 0x00000031ff0c7299 */ /* 0x000fe60008011605 */
[----:B------:R-:W-:Y:S02]  /*5580*/  UMOV UR5, UR9 ;  /* 0x0000000900057c82 */ /* 0x000fe40008000000 */
[----:B------:R-:W-:Y:S03]  /*5590*/  @UP4 USHF.R.U32.HI UR4, URZ, UR23, UR5 ;  /* 0x00000017ff044299 */ /* 0x000fe60008011605 */
[----:B------:R-:W-:Y:S01]  /*55a0*/  UMOV UR5, UR11 ;  /* 0x0000000b00057c82 */ /* 0x000fe20008000000 */
[----:B------:R-:W-:Y:S02]  /*55b0*/  UIMAD UR4, UR42, UR4, URZ ;  /* 0x000000042a0472a4 */ /* 0x000fe4000f8e02ff */
[----:B------:R-:W-:Y:S02]  /*55c0*/  @UP4 USHF.R.U32.HI UR7, URZ, UR23, UR5 ;  /* 0x00000017ff074299 */ /* 0x000fe40008011605 */
[----:B------:R-:W-:Y:S02]  /*55d0*/  UIMAD.WIDE.U32 UR10, UR6, UR22, URZ ;  /* 0x00000016060a72a5 */ /* 0x000fe4000f8e00ff */
[----:B------:R-:W-:Y:S02]  /*55e0*/  USEL UR5, UR14, UR12, !UP6 ;  /* 0x0000000c0e057287 */ /* 0x000fe4000f000000 */
[----:B------:R-:W-:Y:S02]  /*55f0*/  UIMAD UR8, UR42, UR7, URZ ;  /* 0x000000072a0872a4 */ /* 0x000fe4000f8e02ff */
[----:B------:R-:W-:Y:S03]  /*5600*/  UISETP.GE.AND UP0, UPT, UR6, UR4, UPT ;  /* 0x000000040600728c */ /* 0x000fe6000bf06270 */
[----:B------:R-:W-:Y:S01]  /*5610*/  UMOV UR4, UR11 ;  /* 0x0000000b00047c82 */ /* 0x000fe20008000000 */
[----:B------:R-:W-:Y:S02]  /*5620*/  UISETP.GE.OR UP0, UPT, UR5, UR8, UP0 ;  /* 0x000000080500728c */ /* 0x000fe40008706670 */
[----:B------:R-:W-:Y:S02]  /*5630*/  USHF.R.U32.HI UR4, URZ, UR23, UR4 ;  /* 0x00000017ff047299 */ /* 0x000fe40008011604 */
[----:B------:R-:W-:Y:S02]  /*5640*/  UIMAD.WIDE.U32 UR8, UR5, UR22, URZ ;  /* 0x00000016050872a5 */ /* 0x000fe4000f8e00ff */
[----:B------:R-:W-:Y:S04]  /*5650*/  USEL UR10, UR6, UR4, !UP4 ;  /* 0x00000004060a7287 */ /* 0x000fe8000e000000 */
[----:B------:R-:W-:Y:S01]  /*5660*/  UIADD3 UR11, UPT, UPT, -UR10, URZ, URZ ;  /* 0x000000ff0a0b7290 */ /* 0x000fe2000fffe1ff */
[----:B------:R-:W-:Y:S02]  /*5670*/  @!UP0 UMOV UR4, UR9 ;  /* 0x0000000900048c82 */ /* 0x000fe40008000000 */
[----:B------:R-:W-:Y:S02]  /*5680*/  @!UP0 USHF.R.U32.HI UR4, URZ, UR23, UR4 ;  /* 0x00000017ff048299 */ /* 0x000fe40008011604 */
[----:B------:R-:W-:Y:S02]  /*5690*/  UIMAD UR8, UR42, UR11, UR6 ;  /* 0x0000000b2a0872a4 */ /* 0x000fe4000f8e0206 */
[----:B------:R-:W-:Y:S04]  /*56a0*/  @!UP0 USEL UR4, UR5, UR4, !UP4 ;  /* 0x0000000405048287 */ /* 0x000fe8000e000000 */
[----:B------:R-:W-:Y:S02]  /*56b0*/  @!UP0 UIMAD UR8, UR7, UR8, UR4 ;  /* 0x00000008070882a4 */ /* 0x000fe4000f8e0204 */
[----:B------:R-:W-:Y:S02]  /*56c0*/  @!UP0 UIADD3 UR9, UPT, UPT, UR10, -UR4, URZ ;  /* 0x800000040a098290 */ /* 0x000fe4000fffe0ff */
[----:B------:R-:W-:Y:S02]  /*56d0*/  UIADD3 UR4, UPT, UPT, -UR5, URZ, URZ ;  /* 0x000000ff05047290 */ /* 0x000fe4000fffe1ff */
[----:B------:R-:W-:Y:S02]  /*56e0*/  UIADD3 UR7, UPT, UPT, -UR6, URZ, URZ ;  /* 0x000000ff06077290 */ /* 0x000fe4000fffe1ff */
[----:B------:R-:W-:Y:S02]  /*56f0*/  @!UP0 UIMAD UR6, UR9, UR42, UR5 ;  /* 0x0000002a090682a4 */ /* 0x000fe4000f8e0205 */
[----:B------:R-:W-:Y:S02]  /*5700*/  UIMAD UR14, UR15, UR4, UR14 ;  /* 0x000000040f0e72a4 */ /* 0x000fe4000f8e020e */
[----:B------:R-:W-:Y:S01]  /*5710*/  UIMAD UR13, UR50, UR7, UR13 ;  /* 0x00000007320d72a4 */ /* 0x000fe2000f8e020d */
[----:B------:R-:W-:Y:S02]  /*5720*/  @!UP0 UMOV UR5, UR8 ;  /* 0x0000000800058c82 */ /* 0x000fe40008000000 */
[----:B------:R-:W-:Y:S02]  /*5730*/  UIMAD UR14, UR5, UR15, UR14 ;  /* 0x0000000f050e72a4 */ /* 0x000fe4000f8e020e */
[----:B------:R-:W-:Y:S11]  /*5740*/  UIMAD UR13, UR6, UR50, UR13 ;  /* 0x00000032060d72a4 */ /* 0x000ff6000f8e020d */
[----:B------:R-:W-:Y:S01]  /*5750*/  @!UPT UIADD3 URZ, UPT, UPT, URZ, URZ, URZ ;  /* 0x000000fffffff290 */ /* 0x000fe2000fffe0ff */
.L_x_104:
[----:B------:R-:W3:Y:S01]  /*5760*/  @!UP2 LDCU.128 UR8, c[0x0][0xb10] ;  /* 0x00016200ff08a7ac */ /* 0x000ee20008000c00 */
[C---:B----4-:R-:W-:Y:S02]  /*5770*/  ISETP.NE.U32.AND P1, PT, R4.reuse, RZ, PT ;  /* 0x000000ff0400720c */ /* 0x050fe40003f25070 */
[----:B------:R-:W-:Y:S02]  /*5780*/  ISETP.NE.U32.AND P0, PT, R4, RZ, PT ;  /* 0x000000ff0400720c */ /* 0x000fe40003f05070 */
[C---:B------:R-:W-:Y:S02]  /*5790*/  ISETP.NE.AND.EX P1, PT, R5.reuse, RZ, PT, P1 ;  /* 0x000000ff0500720c */ /* 0x040fe40003f25310 */
[----:B------:R-:W-:Y:S01]  /*57a0*/  ISETP.NE.AND.EX P0, PT, R5, RZ, PT, P0 ;  /* 0x000000ff0500720c */ /* 0x000fe20003f05300 */
[----:B------:R-:W4:Y:S01]  /*57b0*/  @!UP2 LDCU UR5, c[0x0][0xb0c] ;  /* 0x00016180ff05a7ac */ /* 0x000f220008000800 */
[----:B------:R-:W-:Y:S01]  /*57c0*/  SHF.L.U32 R9, R15, 0x1f, RZ ;  /* 0x0000001f0f097819 */ /* 0x000fe200000006ff */
[----:B------:R-:W-:Y:S02]  /*57d0*/  USHF.L.U32 UR35, UR16, 0x7, URZ ;  /* 0x0000000710237899 */ /* 0x000fe400080006ff */
[----:B------:R-:W-:Y:S02]  /*57e0*/  USHF.L.U32 UR34, UR20, 0x8, URZ ;  /* 0x0000000814227899 */ /* 0x000fe400080006ff */
[----:B---3--:R-:W-:Y:S07]  /*57f0*/  UIMAD.WIDE.U32 UR6, UR14, UR8, URZ ;  /* 0x000000080e0672a5 */ /* 0x008fee000f8e00ff */
[----:B------:R-:W-:Y:S01]  /*5800*/  @!UP2 UMOV UR4, UR7 ;  /* 0x000000070004ac82 */ /* 0x000fe20008000000 */
[----:B----4-:R-:W-:Y:S02]  /*5810*/  @!UP2 UISETP.NE.AND UP0, UPT, UR5, 0x1, UPT ;  /* 0x000000010500a88c */ /* 0x010fe4000bf05270 */
[----:B------:R-:W-:Y:S02]  /*5820*/  @!UP2 USHF.R.U32.HI UR4, URZ, UR9, UR4 ;  /* 0x00000009ff04a299 */ /* 0x000fe40008011604 */
[----:B------:R-:W-:Y:S02]  /*5830*/  UIMAD.WIDE.U32 UR6, UR13, UR11, URZ ;  /* 0x0000000b0d0672a5 */ /* 0x000fe4000f8e00ff */
[----:B------:R-:W-:Y:S02]  /*5840*/  @!UP2 USEL UR8, UR14, UR4, !UP0 ;  /* 0x000000040e08a287 */ /* 0x000fe4000c000000 */
[----:B------:R-:W-:Y:S03]  /*5850*/  @!UP2 UISETP.NE.AND UP0, UPT, UR10, 0x1, UPT ;  /* 0x000000010a00a88c */ /* 0x000fe6000bf05270 */
[----:B------:R-:W-:Y:S02]  /*5860*/  @!UP2 UMOV UR6, UR7 ;  /* 0x000000070006ac82 */ /* 0x000fe40008000000 */
[----:B------:R-:W3:Y:S02]  /*5870*/  @!UP2 LDCU UR4, c[0x0][0xb20] ;  /* 0x00016400ff04a7ac */ /* 0x000ee40008000800 */
[----:B---3--:R-:W-:Y:S04]  /*5880*/  @!UP2 USHF.R.U32.HI UR6, URZ, UR4, UR6 ;  /* 0x00000004ff06a299 */ /* 0x008fe80008011606 */
[----:B------:R-:W-:Y:S04]  /*5890*/  @!UP2 USEL UR6, UR13, UR6, !UP0 ;  /* 0x000000060d06a287 */ /* 0x000fe8000c000000 */
[----:B------:R-:W-:Y:S02]  /*58a0*/  @!UP2 UIADD3 UR4, UPT, UPT, -UR8, UR6, URZ ;  /* 0x000000060804a290 */ /* 0x000fe4000fffe1ff */
[----:B------:R-:W-:Y:S02]  /*58b0*/  @!UP2 UIADD3 UR6, UPT, UPT, UR8, -UR6, URZ ;  /* 0x800000060806a290 */ /* 0x000fe4000fffe0ff */
[----:B------:R-:W-:Y:S02]  /*58c0*/  @!UP2 UIMAD UR14, UR4, UR5, UR14 ;  /* 0x00000005040ea2a4 */ /* 0x000fe4000f8e020e */
[----:B------:R-:W-:Y:S01]  /*58d0*/  @!UP2 UIMAD UR13, UR6, UR10, UR13 ;  /* 0x0000000a060da2a4 */ /* 0x000fe2000f8e020d */
[----:B------:R-:W-:Y:S11]  /*58e0*/  BRA.U UP3, `(.L_x_105) ;  /* 0x0000000103107547 */ /* 0x000ff6000b800000 */
[----:B--2---:R-:W-:Y:S04]  /*58f0*/  MOV R0, UR44 ;  /* 0x0000002c00007c02 */ /* 0x004fe80008000f00 */
[----:B------:R-:W-:Y:S04]  /*5900*/  SHF.L.U32 R11, R0, 0x1f, RZ ;  /* 0x0000001f000b7819 */ /* 0x000fe800000006ff */
[----:B------:R-:W2:Y:S02]  /*5910*/  SYNCS.PHASECHK.TRANS64.TRYWAIT P2, [UR21+0x1a8], R11 ;  /* 0x0001a80bff0075a7 */ /* 0x000ea40008041115 */
[----:B--2---:R-:W-:Y:S05]  /*5920*/  @!P2 BRA `(.L_x_106) ;  /* 0x00000080000ca947 */ /* 0x004fea0003800000 */
.L_x_105:
[----:B------:R-:W-:Y:S05]  /*5930*/  @!P1 BRA `(.L_x_107) ;  /* 0x0000000000309947 */ /* 0x000fea0003800000 */
[----:B------:R-:W-:Y:S01]  /*5940*/  ISETP.NE.U32.AND P1, PT, R2, RZ, PT ;  /* 0x000000ff0200720c */ /* 0x000fe20003f25070 */
[----:B------:R-:W3:Y:S01]  /*5950*/  LDCU.64 UR4, c[0x0][0x358] ;  /* 0x00006b00ff0477ac */ /* 0x000ee20008000a00 */
[----:B------:R-:W-:Y:S02]  /*5960*/  IMAD.MOV.U32 R144, RZ, RZ, 0x1 ;  /* 0x00000001ff907424 */ /* 0x000fe400078e00ff */
[----:B------:R-:W-:Y:S11]  /*5970*/  ISETP.NE.AND.EX P1, PT, R3, RZ, PT, P1 ;  /* 0x000000ff0300720c */ /* 0x000ff60003f25310 */
[----:B------:R-:W-:Y:S02]  /*5980*/  @!UPT UIADD3 URZ, UPT, UPT, URZ, URZ, URZ ;  /* 0x000000fffffff290 */ /* 0x000fe4000fffe0ff */
[----:B--2---:R-:W2:Y:S01]  /*5990*/  @P1 LDC.64 R10, c[0x0][0x888] ;  /* 0x00022200ff0a1b82 */ /* 0x004ea20000000a00 */
[----:B------:R-:W-:Y:S04]  /*59a0*/  @P1 IMAD R0, R4, UR36, RZ ;  /* 0x0000002404001c24 */ /* 0x000fe8000f8e02ff */
[----:B--2---:R-:W-:Y:S04]  /*59b0*/  @P1 IMAD.WIDE R10, R0, 0x4, R10 ;  /* 0x00000004000a1825 */ /* 0x004fe800078e020a */
[----:B------:R-:W-:Y:S01]  /*59c0*/  HFMA2 R0, -RZ, RZ, 0, 5.9604644775390625e-08 ;  /* 0x00000001ff007431 */ /* 0x000fe200000001ff */
[----:B---3-5:R3:W5:Y:S04]  /*59d0*/  @P1 LDG.E R72, desc[UR4][R10.64] ;  /* 0x000000040a481981 */ /* 0x028768000c1e1900 */
[----:B------:R-:W-:Y:S01]  /*59e0*/  @!P1 PRMT R144, R0, 0x7610, R144 ;  /* 0x0000761000909816 */ /* 0x000fe20000000090 */
[----:B---3--:R-:W4:Y:S06]  /*59f0*/  @!P1 LDC R72, c[0x0][0x880] ;  /* 0x00022000ff489b82 */ /* 0x008f2c0000000800 */
.L_x_107:
[----:B----45:R-:W-:Y:S01]  /*5a00*/  @!P0 ISETP.EQ.AND P1, PT, R72, RZ, PT ;  /* 0x000000ff4800820c */ /* 0x030fe20003f22270 */
[----:B------:R-:W-:Y:S01]  /*5a10*/  @!UPT UIADD3 URZ, UPT, UPT, URZ, URZ, URZ ;  /* 0x000000fffffff290 */ /* 0x000fe2000fffe0ff */
[----:B------:R-:W-:Y:S11]  /*5a20*/  @!P0 BRA `(.L_x_108) ;  /* 0x0000000000188947 */ /* 0x000ff60003800000 */
[----:B------:R-:W-:Y:S02]  /*5a30*/  LOP3.LUT P0, RZ, R144, 0xff, RZ, 0xc0, !PT ;  /* 0x000000ff90ff7812 */ /* 0x000fe4000780c0ff */
[----:B------:R-:W-:Y:S04]  /*5a40*/  ISETP.NE.U32.AND P1, PT, R2, RZ, PT ;  /* 0x000000ff0200720c */ /* 0x000fe80003f25070 */
[----:B------:R-:W-:Y:S04]  /*5a50*/  ISETP.NE.AND.EX P1, PT, R3, RZ, PT, P1 ;  /* 0x000000ff0300720c */ /* 0x000fe80003f25310 */
[----:B------:R-:W-:Y:S03]  /*5a60*/  PLOP3.LUT P1, PT, P1, PT, PT, 0x8, 0x80 ;  /* 0x000000000080781c */ /* 0x000fe60000f2e170 */
[----:B------:R-:W-:Y:S11]  /*5a70*/  @P0 ISETP.EQ.AND P1, PT, R72, RZ, PT ;  /* 0x000000ff4800020c */ /* 0x000ff60003f22270 */
[----:B------:R-:W-:Y:S02]  /*5a80*/  @!UPT UIADD3 URZ, UPT, UPT, URZ, URZ, URZ ;  /* 0x000000fffffff290 */ /* 0x000fe4000fffe0ff */
.L_x_108:
[----:B------:R-:W3:Y:S01]  /*5a90*/  SYNCS.PHASECHK.TRANS64.TRYWAIT P2, [UR21+0x180], R9 ;  /* 0x00018009ff0075a7 */ /* 0x000ee20008041115 */
[----:B------:R-:W-:Y:S04]  /*5aa0*/  ELECT P0, URZ, PT ;  /* 0x0000000000ff782f */ /* 0x000fe80003800000 */
[----:B------:R-:W-:Y:S11]  /*5ab0*/  PLOP3.LUT P1, PT, P1, P0, PT, 0xf2, 0x2f ;  /* 0x00000000002f781c */ /* 0x000ff60000f21e72 */
[----:B------:R-:W-:Y:S02]  /*5ac0*/  @!UPT UIADD3 URZ, UPT, UPT, URZ, URZ, URZ ;  /* 0x000000fffffff290 */ /* 0x000fe4000fffe0ff */
[----:B------:R-:W-:Y:S05]  /*5ad0*/  @!P1 IADD3 R8, P0, PT, R16, 0x580, RZ ;  /* 0x0000058010089810 */ /* 0x000fea0007f1e0ff */
[----:B------:R-:W-:Y:S01]  /*5ae0*/  @!P1 IMAD.X R6, RZ, RZ, R17, P0 ;  /* 0x000000ffff069224 */ /* 0x000fe200000e0611 */
[----:B---3--:R-:W-:Y:S07]  /*5af0*/  @!P2 BRA `(.L_x_109) ;  /* 0x0000007c00b0a947 */ /* 0x008fee0003800000 */
.L_x_225:
[----:B------:R-:W-:Y:S01]  /*5b00*/  @!P1 R2UR UR5, R8 ;  /* 0x00000000080592ca */ /* 0x000fe200000e0000 */
[----:B------:R-:W-:Y:S01]  /*5b10*/  VOTEU.ALL UP0, P1 ;  /* 0x0000000000ff7886 */ /* 0x000fe20000800000 */
[----:B------:R-:W-:Y:S01]  /*5b20*/  @!P1 R2UR UR4, R6 ;  /* 0x00000000060492ca */ /* 0x000fe200000e0000 */
[----:B--2---:R-:W-:Y:S01]  /*5b30*/  @!P1 IMAD.MOV.U32 R0, RZ, RZ, 0x2000 ;  /* 0x00002000ff009424 */ /* 0x004fe200078e00ff */
[----:B------:R-:W-:Y:S01]  /*5b40*/  UMOV UR8, 0x0 ;  /* 0x0000000000087882 */ /* 0x000fe20000000000 */
[----:B------:R-:W-:Y:S01]  /*5b50*/  UMOV UR9, 0x10000000 ;  /* 0x1000000000097882 */ /* 0x000fe20000000000 */
[----:B------:R-:W-:Y:S01]  /*5b60*/  @!UP0 UIADD3 UR32, UPT, UPT, UR21, 0x400, URZ ;  /* 0x0000040015208890 */ /* 0x000fe2000fffe0ff */
[----:B------:R-:W-:Y:S01]  /*5b70*/  @!P1 IADD3 R8, P0, PT, R16, 0x580, RZ ;  /* 0x0000058010089810 */ /* 0x000fe20007f1e0ff */
[----:B------:R-:W-:Y:S01]  /*5b80*/  VOTEU.ALL UP0, P1 ;  /* 0x0000000000ff7886 */ /* 0x000fe20000800000 */
[----:B------:R-:W-:Y:S03]  /*5b90*/  UPRMT UR6, UR45, 0x654, UR33 ;  /* 0x000006542d067896 */ /* 0x000fe60008000021 */
[----:B------:R-:W-:Y:S02]  /*5ba0*/  @!P1 IMAD.X R6, RZ, RZ, R17, P0 ;  /* 0x000000ffff069224 */ /* 0x000fe400000e0611 */
[----:B------:R-:W-:Y:S02]  /*5bb0*/  IMAD.U32 R10, RZ, RZ, UR5 ;  /* 0x00000005ff0a7e24 */ /* 0x000fe4000f8e00ff */
[----:B------:R-:W-:Y:S03]  /*5bc0*/  IMAD.U32 R11, RZ, RZ, UR4 ;  /* 0x00000004ff0b7e24 */ /* 0x000fe6000f8e00ff */
[----:B------:R-:W-:Y:S02]  /*5bd0*/  @!P1 R2UR UR4, R10 ;  /* 0x000000000a0492ca */ /* 0x000fe400000e0000 */
[----:B------:R-:W-:Y:S11]  /*5be0*/  @!P1 R2UR UR5, R11 ;  /* 0x000000000b0592ca */ /* 0x000ff600000e0000 */
[----:B------:R-:W-:Y:S02]  /*5bf0*/  @!UPT UIADD3 URZ, UPT, UPT, URZ, URZ, URZ ;  /* 0x000000fffffff290 */ /* 0x000fe4000fffe0ff */
[----:B------:R2:W-:Y:S01]  /*5c00*/  @!UP0 UTMALDG.3D [UR32], [UR4], desc[UR8] ;  /* 0x00000820040085b4 */ /* 0x0005e20008011000 */
[----:B------:R2:W-:Y:S01]  /*5c10*/  @!P1 SYNCS.ARRIVE.TRANS64.RED.A0TR RZ, [UR21+0x160], R0 ;  /* 0x00016000ffff99a7 */ /* 0x0005e20008300415 */
[----:B------:R-:W-:Y:S01]  /*5c20*/  SYNCS.ARRIVE.TRANS64.RED.A1T0 RZ, [UR6], RZ ;  /* 0x000000ffffff79a7 */ /* 0x000fe20008100406 */
[----:B------:R-:W3:Y:S02]  /*5c30*/  SYNCS.PHASECHK.TRANS64.TRYWAIT P2, [UR21+0x188], R9 ;  /* 0x00018809ff0075a7 */ /* 0x000ee40008041115 */
[----:B--23--:R-:W-:Y:S05]  /*5c40*/  @!P2 BRA `(.L_x_110) ;  /* 0x0000007c0074a947 */ /* 0x00cfea0003800000 */
.L_x_227:
        /* <DEDUP_REMOVED lines=8> */
[----:B------:R-:W-:Y:S01]  /*5cd0*/  @!UP0 UIADD3 UR24, UPT, UPT, UR21, 0x2400, URZ ;  /* 0x0000240015188890 */ /* 0x000fe2000fffe0ff */
[----:B------:R-:W-:Y:S01]  /*5ce0*/  VOTEU.ALL UP0, P1 ;  /* 0x0000000000ff7886 */ /* 0x000fe20000800000 */
[----:B------:R-:W-:Y:S01]  /*5cf0*/  UMOV UR27, UR35 ;  /* 0x00000023001b7c82 */ /* 0x000fe20008000000 */
[----:B------:R-:W-:Y:S02]  /*5d00*/  UMOV UR28, UR36 ;  /* 0x00000024001c7c82 */ /* 0x000fe40008000000 */
[----:B------:R-:W-:Y:S01]  /*5d10*/  IMAD.U32 R10, RZ, RZ, UR5 ;  /* 0x00000005ff0a7e24 */ /* 0x000fe2000f8e00ff */
[----:B------:R-:W-:Y:S01]  /*5d20*/  UPRMT UR6, UR45, 0x654, UR25 ;  /* 0x000006542d067896 */ /* 0x000fe20008000019 */
[----:B------:R-:W-:Y:S02]  /*5d30*/  IMAD.U32 R11, RZ, RZ, UR4 ;  /* 0x00000004ff0b7e24 */ /* 0x000fe4000f8e00ff */
[----:B------:R-:W-:Y:S01]  /*5d40*/  @!P1 IMAD.X R6, RZ, RZ, R17, P0 ;  /* 0x000000ffff069224 */ /* 0x000fe200000e0611 */
        /* <DEDUP_REMOVED lines=8> */
.L_x_229:
[----:B------:R-:W-:Y:S01]  /*5dd0*/  @!P1 R2UR UR5, R8 ;  /* 0x00000000080592ca */ /* 0x000fe200000e0000 */
[----:B------:R-:W-:Y:S01]  /*5de0*/  VOTEU.ALL UP0, P1 ;  /* 0x0000000000ff7886 */ /* 0x000fe20000800000 */
[----:B------:R-:W-:Y:S01]  /*5df0*/  @!P1 R2UR UR4, R6 ;  /* 0x00000000060492ca */ /* 0x000fe200000e0000 */
[----:B--2---:R-:W-:Y:S01]  /*5e00*/  @!P1 IMAD.MOV.U32 R0, RZ, RZ, 0x2000 ;  /* 0x00002000ff009424 */ /* 0x004fe200078e00ff */
[----:B------:R-:W-:Y:S01]  /*5e10*/  UMOV UR8, 0x0 ;  /* 0x0000000000087882 */ /* 0x000fe20000000000 */
[----:B------:R-:W-:Y:S01]  /*5e20*/  UMOV UR9, 0x10000000 ;  /* 0x1000000000097882 */ /* 0x000fe20000000000 */
[----:B------:R-:W-:Y:S01]  /*5e30*/  @!UP0 UIADD3 UR18, UPT, UPT, UR34, 0x80, URZ ;  /* 0x0000008022128890 */ /* 0x000fe2000fffe0ff */
[----:B------:R-:W-:Y:S01]  /*5e40*/  VIADD R14, R14, 0x1 ;  /* 0x000000010e0e7836 */ /* 0x000fe20000000000 */
[----:B------:R-:W-:Y:S01]  /*5e50*/  @!UP0 UIADD3 UR16, UPT, UPT, UR21, 0x4400, URZ ;  /* 0x0000440015108890 */ /* 0x000fe2000fffe0ff */
[----:B------:R-:W-:Y:S01]  /*5e60*/  VOTEU.ALL UP0, P1 ;  /* 0x0000000000ff7886 */ /* 0x000fe20000800000 */
[----:B------:R-:W-:Y:S01]  /*5e70*/  UMOV UR19, UR35 ;  /* 0x0000002300137c82 */ /* 0x000fe20008000000 */
[----:B------:R-:W-:Y:S02]  /*5e80*/  UMOV UR20, UR36 ;  /* 0x0000002400147c82 */ /* 0x000fe40008000000 */
[----:B------:R-:W-:Y:S01]  /*5e90*/  IMAD.U32 R10, RZ, RZ, UR5 ;  /* 0x00000005ff0a7e24 */ /* 0x000fe2000f8e00ff */
[----:B------:R-:W-:Y:S01]  /*5ea0*/  UPRMT UR6, UR45, 0x654, UR17 ;  /* 0x000006542d067896 */ /* 0x000fe20008000011 */
        /* <DEDUP_REMOVED lines=9> */
.L_x_231:
[----:B------:R-:W-:Y:S01]  /*5f40*/  @!P1 IADD3 R6, P0, PT, R16, 0x580, RZ ;  /* 0x0000058010069810 */ /* 0x000fe20007f1e0ff */
[----:B------:R-:W-:Y:S01]  /*5f50*/  VOTEU.ALL UP0, P1 ;  /* 0x0000000000ff7886 */ /* 0x000fe20000800000 */
[----:B------:R-:W-:Y:S01]  /*5f60*/  UMOV UR6, 0x0 ;  /* 0x0000000000067882 */ /* 0x000fe20000000000 */
[----:B------:R-:W-:Y:S01]  /*5f70*/  UMOV UR7, 0x10000000 ;  /* 0x1000000000077882 */ /* 0x000fe20000000000 */
[----:B------:R-:W-:Y:S01]  /*5f80*/  @!P1 R2UR UR5, R6 ;  /* 0x00000000060592ca */ /* 0x000fe200000e0000 */
[----:B--2---:R-:W-:Y:S01]  /*5f90*/  @!P1 IMAD.X R0, RZ, RZ, R17, P0 ;  /* 0x000000ffff009224 */ /* 0x004fe200000e0611 */
[----:B------:R-:W-:Y:S01]  /*5fa0*/  @!UP0 UIADD3 UR10, UPT, UPT, UR34, 0xc0, URZ ;  /* 0x000000c0220a8890 */ /* 0x000fe2000fffe0ff */
[----:B------:R-:W-:Y:S01]  /*5fb0*/  R2UR UR16, R146 ;  /* 0x00000000921072ca */ /* 0x000fe200000e0000 */
[----:B------:R-:W-:Y:S01]  /*5fc0*/  @!UP0 UIADD3 UR8, UPT, UPT, UR21, 0x6400, URZ ;  /* 0x0000640015088890 */ /* 0x000fe2000fffe0ff */
[----:B------:R-:W-:Y:S01]  /*5fd0*/  ISETP.NE.AND P0, PT, R14, 0x2, PT ;  /* 0x000000020e00780c */ /* 0x000fe20003f05270 */
[----:B------:R-:W-:Y:S01]  /*5fe0*/  @!UP0 UIADD3 UR9, UPT, UPT, UR21, 0x178, URZ ;  /* 0x0000017815098890 */ /* 0x000fe2000fffe0ff */
[----:B------:R-:W-:Y:S01]  /*5ff0*/  @!P1 R2UR UR4, R0 ;  /* 0x00000000000492ca */ /* 0x000fe200000e0000 */
[----:B------:R-:W-:Y:S01]  /*6000*/  VOTEU.ALL UP0, P1 ;  /* 0x0000000000ff7886 */ /* 0x000fe20000800000 */
[----:B------:R-:W-:Y:S01]  /*6010*/  UMOV UR11, UR35 ;  /* 0x00000023000b7c82 */ /* 0x000fe20008000000 */
[----:B------:R-:W-:Y:S01]  /*6020*/  UMOV UR12, UR36 ;  /* 0x00000024000c7c82 */ /* 0x000fe20008000000 */
[----:B------:R-:W-:Y:S01]  /*6030*/  SEL R0, RZ, 0x1, P0 ;  /* 0x00000001ff007807 */ /* 0x000fe20000000000 */
[----:B------:R-:W-:Y:S01]  /*6040*/  UPLOP3.LUT UP3, UPT, UPT, UPT, UPT, 0x80, 0x8 ;  /* 0x000000000008789c */ /* 0x000fe20003f6f070 */
[----:B------:R-:W-:Y:S01]  /*6050*/  IMAD.U32 R8, RZ, RZ, UR5 ;  /* 0x00000005ff087e24 */ /* 0x000fe2000f8e00ff */
[----:B------:R-:W-:Y:S01]  /*6060*/  LOP3.LUT R15, R15, 0x1, RZ, 0x3c, !PT ;  /* 0x000000010f0f7812 */ /* 0x000fe200078e3cff */
[----:B------:R-:W-:Y:S01]  /*6070*/  UMOV UR36, UR29 ;  /* 0x0000001d00247c82 */ /* 0x000fe20008000000 */
[----:B------:R-:W-:Y:S01]  /*6080*/  LOP3.LUT R13, R13, R0, RZ, 0x3c, !PT ;  /* 0x000000000d0d7212 */ /* 0x000fe200078e3cff */
[----:B------:R-:W-:Y:S01]  /*6090*/  UIADD3 UR20, UPT, UPT, UR13, UR16, URZ ;  /* 0x000000100d147290 */ /* 0x000fe2000fffe0ff */
[----:B------:R-:W-:Y:S01]  /*60a0*/  SEL R14, R14, RZ, P0 ;  /* 0x000000ff0e0e7207 */ /* 0x000fe20000000000 */
[----:B------:R-:W-:Y:S01]  /*60b0*/  UIADD3 UR16, UPT, UPT, UR14, UR61, URZ ;  /* 0x0000003d0e107290 */ /* 0x000fe2000fffe0ff */
[----:B------:R-:W-:Y:S01]  /*60c0*/  IMAD.U32 R9, RZ, RZ, UR4 ;  /* 0x00000004ff097e24 */ /* 0x000fe2000f8e00ff */
[----:B------:R-:W-:Y:S04]  /*60d0*/  @!P1 R2UR UR4, R8 ;  /* 0x00000000080492ca */ /* 0x000fe800000e0000 */
[----:B------:R-:W-:Y:S11]  /*60e0*/  @!P1 R2UR UR5, R9 ;  /* 0x00000000090592ca */ /* 0x000ff600000e0000 */
[----:B------:R-:W-:Y:S02]  /*60f0*/  @!UPT UIADD3 URZ, UPT, UPT, URZ, URZ, URZ ;  /* 0x000000fffffff290 */ /* 0x000fe4000fffe0ff */
[----:B------:R2:W-:Y:S01]  /*6100*/  @!UP0 UTMALDG.3D [UR8], [UR4], desc[UR6] ;  /* 0x00000608040085b4 */ /* 0x0005e20008011000 */
[----:B------:R2:W-:Y:S01]  /*6110*/  @!P1 SYNCS.ARRIVE.TRANS64.RED.A0TR RZ, [UR21+0x178], R7 ;  /* 0x00017807ffff99a7 */ /* 0x0005e20008300415 */
[----:B------:R-:W-:Y:S01]  /*6120*/  SYNCS.ARRIVE.TRANS64.RED.A1T0 RZ, [UR37], RZ ;  /* 0x000000ffffff79a7 */ /* 0x000fe20008100425 */
[----:B------:R-:W-:Y:S05]  /*6130*/  BRA.U UP1, `(.L_x_113) ;  /* 0xfffffff101687547 */ /* 0x000fea000b83ffff */
[----:B------:R-:W-:-:S04]  /*6140*/  SHF.L.U32 R3, R15, 0x1f, RZ ;  /* 0x0000001f0f037819 */ /* 0x000fc800000006ff */
[----:B------:R-:W3:Y:S02]  /*6150*/  SYNCS.PHASECHK.TRANS64.TRYWAIT P0, [UR21+0x180], R3 ;  /* 0x00018003ff0075a7 */ /* 0x000ee40008001115 */
[----:B---3--:R-:W-:Y:S05]  /*6160*/  @!P0 BRA `(.L_x_114) ;  /* 0x0000007800748947 */ /* 0x008fea0003800000 */
.L_x_233:
[----:B------:R-:W4:Y:S02]  /*6170*/  SYNCS.PHASECHK.TRANS64.TRYWAIT P0, [UR21+0x188], R3 ;  /* 0x00018803ff0075a7 */ /* 0x000f240008001115 */
[----:B----4-:R-:W-:Y:S05]  /*6180*/  @!P0 BRA `(.L_x_115) ;  /* 0x0000007800848947 */ /* 0x010fea0003800000 */
.L_x_235:
[----:B------:R-:W4:Y:S02]  /*6190*/  SYNCS.PHASECHK.TRANS64.TRYWAIT P0, [UR21+0x190], R3 ;  /* 0x00019003ff0075a7 */ /* 0x000f240008001115 */
[----:B----4-:R-:W-:Y:S05]  /*61a0*/  @!P0 BRA `(.L_x_116) ;  /* 0x0000007800948947 */ /* 0x010fea0003800000 */
.L_x_237:
[----:B---3--:R-:W-:-:S07]  /*61b0*/  MOV R0, UR21 ;  /* 0x0000001500007c02 */ /* 0x008fce0008000f00 */
.L_x_117:
[----:B---3--:R-:W-:-:S04]  /*61c0*/  SHF.L.U32 R3, R15, 0x1f, RZ ;  /* 0x0000001f0f037819 */ /* 0x008fc800000006ff */
[----:B------:R3:W4:Y:S03]  /*61d0*/  SYNCS.PHASECHK.TRANS64.TRYWAIT P0, [R0+URZ+0x198], R3 ;  /* 0x00019803000075a7 */ /* 0x00072600080011ff */
[----:B----4-:R-:W-:Y:S05]  /*61e0*/  @!P0 NANOSLEEP.SYNCS 0x989680 ;  /* 0x009896800000895d */ /* 0x010fea0003900000 */
[----:B------:R-:W4:Y:S02]  /*61f0*/  @!P0 SYNCS.PHASECHK.TRANS64 P0, [R0+URZ+0x198], R3 ;  /* 0x00019803000085a7 */ /* 0x000f2400080010ff */
[----:B-12-4-:R-:W-:Y:S05]  /*6200*/  @P0 EXIT ;  /* 0x000000000000094d */ /* 0x016fea0003800000 */
[----:B------:R-:W-:Y:S05]  /*6210*/  BRA `(.L_x_117) ;  /* 0xfffffffc00e87947 */ /* 0x000fea000383ffff */
.L_x_102:
[----:B------:R-:W-:-:S06]  /*6220*/  UISETP.GE.AND UP0, UPT, UR25, 0x4, UPT ;  /* 0x000000041900788c */ /* 0x000fcc000bf06270 */
[----:B------:R-:W-:-:S13]  /*6230*/  PLOP3.LUT P0, PT, PT, PT, UP0, 0x80, 0x8 ;  /* 0x000000000008781c */ /* 0x000fda0003f0f008 */
[----:B------:R-:W-:Y:S05]  /*6240*/  @!P0 EXIT ;  /* 0x000000000000894d */ /* 0x000fea0003800000 */
[----:B------:R-:W-:Y:S01]  /*6250*/  BAR.SYNC.DEFER_BLOCKING 0x6, 0xa0 ;  /* 0x0182800000007b1d */ /* 0x000fe20000010000 */
[C---:B------:R-:W-:Y:S01]  /*6260*/  IMAD.U32 R69, R157.reuse, 0x10000, RZ ;  /* 0x000100009d457824 */ /* 0x040fe200078e00ff */
[C---:B------:R-:W-:Y:S01]  /*6270*/  R2P PR, R157.reuse, 0x6 ;  /* 0x000000069d007804 */ /* 0x040fe20000000000 */
[----:B------:R-:W-:Y:S01]  /*6280*/  IMAD.SHL.U32 R4, R157, 0x40, RZ ;  /* 0x000000409d047824 */ /* 0x000fe200078e00ff */
[----:B------:R-:W-:Y:S01]  /*6290*/  CS2R R148, SRZ ;  /* 0x0000000000947805 */ /* 0x000fe2000001ff00 */
[----:B------:R-:W-:Y:S01]  /*62a0*/  IMAD.MOV.U32 R154, RZ, RZ, 0x20 ;  /* 0x00000020ff9a7424 */ /* 0x000fe200078e00ff */
[----:B------:R-:W-:Y:S02]  /*62b0*/  UMOV UR44, 0x400 ;  /* 0x00000400002c7882 */ /* 0x000fe40000000000 */
[----:B------:R-:W1:Y:S01]  /*62c0*/  LDC.64 R140, c[0x0][0x888] ;  /* 0x00022200ff8c7b82 */ /* 0x000e620000000a00 */
[----:B------:R-:W-:Y:S01]  /*62d0*/  ULEA UR44, UR45, UR44, 0x18 ;  /* 0x0000002c2d2c7291 */ /* 0x000fe2000f8ec0ff */
[----:B------:R-:W-:Y:S01]  /*62e0*/  LOP3.LUT R69, R69, 0x600000, RZ, 0xc0, !PT ;  /* 0x0060000045457812 */ /* 0x000fe200078ec0ff */
[----:B------:R-:W-:Y:S01]  /*62f0*/  IMAD.SHL.U32 R135, R157, 0x8, RZ ;  /* 0x000000089d877824 */ /* 0x000fe200078e00ff */
[----:B------:R-:W-:Y:S01]  /*6300*/  LOP3.LUT R6, R4, 0x180, RZ, 0xc0, !PT ;  /* 0x0000018004067812 */ /* 0x000fe200078ec0ff */
[----:B------:R-:W-:Y:S01]  /*6310*/  IMAD.MOV.U32 R155, RZ, RZ, 0x10 ;  /* 0x00000010ff9b7424 */ /* 0x000fe200078e00ff */
[----:B------:R-:W-:Y:S01]  /*6320*/  SEL R154, R154, 0xffffffe0, !P2 ;  /* 0xffffffe09a9a7807 */ /* 0x000fe20005000000 */
[----:B------:R-:W-:Y:S01]  /*6330*/  UIADD3 UR4, UPT, UPT, UR44, 0x8400, URZ ;  /* 0x000084002c047890 */ /* 0x000fe2000fffe0ff */
[----:B------:R-:W2:Y:S01]  /*6340*/  LDC.64 R142, c[0x0][0x890] ;  /* 0x00022400ff8e7b82 */ /* 0x000ea20000000a00 */
[----:B------:R-:W-:Y:S01]  /*6350*/  LOP3.LUT R135, R6, 0x30, R135, 0xf8, !PT ;  /* 0x0000003006877812 */ /* 0x000fe200078ef887 */
[----:B------:R-:W-:Y:S01]  /*6360*/  IMAD.MOV.U32 R68, RZ, RZ, RZ ;  /* 0x000000ffff447224 */ /* 0x000fe200078e00ff */
[----:B------:R-:W-:Y:S01]  /*6370*/  SEL R155, R155, 0xfffffff0, !P1 ;  /* 0xfffffff09b9b7807 */ /* 0x000fe20004800000 */
[----:B------:R-:W-:Y:S01]  /*6380*/  IMAD.MOV.U32 R152, RZ, RZ, RZ ;  /* 0x000000ffff987224 */ /* 0x000fe200078e00ff */
[----:B------:R-:W-:-:S02]  /*6390*/  LOP3.LUT R135, R135, 0x1e40, R4, 0xf8, !PT ;  /* 0x00001e4087877812 */ /* 0x000fc400078ef804 */
[----:B------:R-:W-:Y:S02]  /*63a0*/  CS2R R150, SRZ ;  /* 0x0000000000967805 */ /* 0x000fe4000001ff00 */
[----:B------:R-:W-:Y:S01]  /*63b0*/  LOP3.LUT R157, R157, 0x60, RZ, 0xc0, !PT ;  /* 0x000000609d9d7812 */ /* 0x000fe200078ec0ff */
[----:B------:R-:W3:Y:S01]  /*63c0*/  LDC.64 R138, c[0x0][0x8b0] ;  /* 0x00022c00ff8a7b82 */ /* 0x000ee20000000a00 */
[----:B------:R-:W4:Y:S01]  /*63d0*/  LDS R0, [UR44+0x240] ;  /* 0x0002402cff007984 */ /* 0x000f220008000800 */
[----:B------:R-:W-:Y:S01]  /*63e0*/  IMAD.U32 R156, RZ, RZ, UR4 ;  /* 0x00000004ff9c7e24 */ /* 0x000fe2000f8e00ff */
[----:B------:R-:W1:Y:S01]  /*63f0*/  LDCU UR58, c[0x0][0x370] ;  /* 0x00006e00ff3a77ac */ /* 0x000e620008000800 */
[----:B------:R-:W1:Y:S04]  /*6400*/  LDCU.64 UR62, c[0x0][0x348] ;  /* 0x00006900ff3e77ac */ /* 0x000e680008000a00 */
[----:B------:R-:W1:Y:S01]  /*6410*/  LDC.64 R136, c[0x0][0x8a8] ;  /* 0x00022a00ff887b82 */ /* 0x000e620000000a00 */
[----:B------:R-:W1:Y:S01]  /*6420*/  LDCU UR43, c[0x0][0xb0c] ;  /* 0x00016180ff2b77ac */ /* 0x000e620008000800 */
[----:B------:R-:W1:Y:S01]  /*6430*/  LDCU UR39, c[0x0][0xb30] ;  /* 0x00016600ff2777ac */ /* 0x000e620008000800 */
[----:B------:R-:W1:Y:S01]  /*6440*/  LDCU.64 UR56, c[0x0][0x888] ;  /* 0x00011100ff3877ac */ /* 0x000e620008000a00 */
[----:B------:R-:W1:Y:S01]  /*6450*/  LDCU.64 UR40, c[0x0][0xb28] ;  /* 0x00016500ff2877ac */ /* 0x000e620008000a00 */
[----:B------:R-:W1:Y:S01]  /*6460*/  LDCU.128 UR52, c[0x0][0xb10] ;  /* 0x00016200ff3477ac */ /* 0x000e620008000c00 */
[----:B------:R-:W1:Y:S01]  /*6470*/  LDCU UR47, c[0x0][0x374] ;  /* 0x00006e80ff2f77ac */ /* 0x000e620008000800 */
[----:B------:R-:W-:Y:S01]  /*6480*/  UIADD3 UR60, UPT, UPT, UR44, 0x400, URZ ;  /* 0x000004002c3c7890 */ /* 0x000fe2000fffe0ff */
[----:B----4-:R-:W-:Y:S01]  /*6490*/  IMAD.IADD R69, R0, 0x1, R69 ;  /* 0x0000000100457824 */ /* 0x010fe200078e0245 */
[----:B------:R-:W-:-:S04]  /*64a0*/  SHF.R.S32.HI R0, RZ, 0x4, R154 ;  /* 0x00000004ff007819 */ /* 0x000fc8000001149a */
[----:B--2---:R-:W-:-:S07]  /*64b0*/  LEA.HI.SX32 R153, R155, R0, 0x1c ;  /* 0x000000009b997211 */ /* 0x004fce00078fe2ff */
.L_x_159:
[C---:B------:R-:W-:Y:S02]  /*64c0*/  LEA R3, R148.reuse, UR44, 0x3 ;  /* 0x0000002c94037c11 */ /* 0x040fe4000f8e18ff */
[----:B------:R-:W-:Y:S02]  /*64d0*/  SHF.L.U32 R0, R151, 0x1f, RZ ;  /* 0x0000001f97007819 */ /* 0x000fe400000006ff */
[----:B------:R-:W-:Y:S02]  /*64e0*/  LEA R5, R148, UR44, 0x4 ;  /* 0x0000002c94057c11 */ /* 0x000fe4000f8e20ff */
[----:B------:R-:W2:Y:S02]  /*64f0*/  SYNCS.PHASECHK.TRANS64.TRYWAIT P0, [R3+URZ+0x1b0], R0 ;  /* 0x0001b000030075a7 */ /* 0x000ea400080011ff */
[----:B-12---:R-:W-:Y:S05]  /*6500*/  @!P0 BRA `(.L_x_118) ;  /* 0x0000007400d48947 */ /* 0x006fea0003800000 */
.L_x_238:
[----:B------:R-:W4:Y:S01]  /*6510*/  LDS.128 R4, [R5+0x220] ;  /* 0x0002200005047984 */ /* 0x000f220000000c00 */
[----:B------:R-:W-:Y:S01]  /*6520*/  UISETP.GE.AND UP0, UPT, UR42, 0x1, UPT ;  /* 0x000000012a00788c */ /* 0x000fe2000bf06270 */
[----:B------:R-:W-:Y:S01]  /*6530*/  @!PT LDS RZ, [RZ] ;  /* 0x00000000fffff984 */ /* 0x000fe20000000800 */
[----:B------:R-:W-:Y:S01]  /*6540*/  @!PT LDS RZ, [RZ] ;  /* 0x00000000fffff984 */ /* 0x000fe20000000800 */
[----:B------:R-:W-:Y:S01]  /*6550*/  @!PT LDS RZ, [RZ] ;  /* 0x00000000fffff984 */ /* 0x000fe20000000800 */
[----:B------:R-:W-:Y:S01]  /*6560*/  @!PT LDS RZ, [RZ] ;  /* 0x00000000fffff984 */ /* 0x000fe20000000800 */
[----:B------:R1:W-:Y:S06]  /*6570*/  MEMBAR.ALL.CTA ;  /* 0x0000000000007992 */ /* 0x0003ec0000008000 */
[----:B-1----:R-:W1:Y:S01]  /*6580*/  FENCE.VIEW.ASYNC.S ;  /* 0x00000000000073c6 */ /* 0x002e620000000000 */
[----:B----4-:R-:W-:Y:S11]  /*6590*/  LOP3.LUT P0, RZ, R6, 0x1, RZ, 0xc0, !PT ;  /* 0x0000000106ff7812 */ /* 0x010ff6000780c0ff */
[----:B------:R-:W-:Y:S02]  /*65a0*/  @!UPT UIADD3 URZ, UPT, UPT, URZ, URZ, URZ ;  /* 0x000000fffffff290 */ /* 0x000fe4000fffe0ff */
[----:B-1----:R-:W-:Y:S01]  /*65b0*/  VOTEU.ANY UP1, P0 ;  /* 0x0000000000ff7886 */ /* 0x002fe20000020100 */
[----:B------:R-:W-:Y:S01]  /*65c0*/  PLOP3.LUT P0, PT, PT, PT, UP1, 0x80, 0x8 ;  /* 0x000000000008781c */ /* 0x000fe20003f0f018 */
[----:B------:R-:W-:Y:S11]  /*65d0*/  UP2UR UR46, UPR, URZ, 0x2 ;  /* 0x00000002ff2e7883 */ /* 0x000ff60008000000 */
[----:B------:R-:W-:Y:S01]  /*65e0*/  @!UPT UIADD3 URZ, UPT, UPT, URZ, URZ, URZ ;  /* 0x000000fffffff290 */ /* 0x000fe2000fffe0ff */
[----:B--2---:R-:W-:Y:S02]  /*65f0*/  @P0 SHF.R.U32.HI R0, RZ, 0x10, R5 ;  /* 0x00000010ff000819 */ /* 0x004fe40000011605 */
        /* <DEDUP_REMOVED lines=12> */
[----:B------:R-:W2:Y:S01]  /*66c0*/  LDCU UR12, c[0x0][0xb20] ;  /* 0x00016400ff0c77ac */ /* 0x000ea20008000800 */
[----:B------:R-:W-:Y:S02]  /*66d0*/  UIMAD.WIDE.U32 UR4, UR47, UR55, URZ ;  /* 0x000000372f0472a5 */ /* 0x000fe4000f8e00ff */
[----:B------:R-:W-:Y:S02]  /*66e0*/  UIMAD.WIDE.U32 UR6, UR58, UR52, URZ ;  /* 0x000000343a0672a5 */ /* 0x000fe4000f8e00ff */
[----:B------:R-:W-:Y:S02]  /*66f0*/  UISETP.NE.AND UP0, UPT, UR54, 0x1, UPT ;  /* 0x000000013600788c */ /* 0x000fe4000bf05270 */
[----:B------:R-:W-:Y:S02]  /*6700*/  UIMAD.WIDE.U32 UR8, UR37, UR55, URZ ;  /* 0x00000037250872a5 */ /* 0x000fe4000f8e00ff */
[----:B------:R-:W-:Y:S02]  /*6710*/  UIMAD.WIDE.U32 UR10, UR38, UR52, URZ ;  /* 0x00000034260a72a5 */ /* 0x000fe4000f8e00ff */
[----:B------:R-:W-:Y:S02]  /*6720*/  UISETP.NE.AND UP1, UPT, UR43, 0x1, UPT ;  /* 0x000000012b00788c */ /* 0x000fe4000bf25270 */
[----:B------:R-:W-:Y:S01]  /*6730*/  UISETP.NE.AND UP2, UPT, UR42, 0x1, UPT ;  /* 0x000000012a00788c */ /* 0x000fe2000bf45270 */
[----:B------:R-:W-:Y:S02]  /*6740*/  UMOV UR4, UR5 ;  /* 0x0000000500047c82 */ /* 0x000fe40008000000 */
[----:B--2---:R-:W-:Y:S03]  /*6750*/  USHF.R.U32.HI UR5, URZ, UR12, UR4 ;  /* 0x0000000cff057299 */ /* 0x004fe60008011604 */
[----:B------:R-:W-:Y:S02]  /*6760*/  UMOV UR4, UR7 ;  /* 0x0000000700047c82 */ /* 0x000fe40008000000 */
[----:B------:R-:W-:Y:S02]  /*6770*/  USHF.R.U32.HI UR7, URZ, UR53, UR4 ;  /* 0x00000035ff077299 */ /* 0x000fe40008011604 */
[----:B------:R-:W-:Y:S02]  /*6780*/  USEL UR4, UR47, UR5, !UP0 ;  /* 0x000000052f047287 */ /* 0x000fe4000c000000 */
[----:B------:R-:W-:Y:S01]  /*6790*/  USEL UR7, UR58, UR7, !UP1 ;  /* 0x000000073a077287 */ /* 0x000fe2000c800000 */
[----:B------:R-:W-:Y:S01]  /*67a0*/  UMOV UR5, UR9 ;  /* 0x0000000900057c82 */ /* 0x000fe20008000000 */
[----:B------:R-:W-:Y:S02]  /*67b0*/  UIMAD.WIDE.U32 UR8, UR4, UR40, URZ ;  /* 0x00000028040872a5 */ /* 0x000fe4000f8e00ff */
[----:B------:R-:W-:Y:S03]  /*67c0*/  USHF.R.U32.HI UR6, URZ, UR12, UR5 ;  /* 0x0000000cff067299 */ /* 0x000fe60008011605 */
[----:B------:R-:W-:Y:S01]  /*67d0*/  UMOV UR5, UR11 ;  /* 0x0000000b00057c82 */ /* 0x000fe20008000000 */
[----:B------:R-:W-:Y:S02]  /*67e0*/  UIMAD.WIDE.U32 UR10, UR7, UR40, URZ ;  /* 0x00000028070a72a5 */ /* 0x000fe4000f8e00ff */
[----:B------:R-:W-:Y:S02]  /*67f0*/  USHF.R.U32.HI UR12, URZ, UR53, UR5 ;  /* 0x00000035ff0c7299 */ /* 0x000fe40008011605 */
[----:B------:R-:W-:Y:S01]  /*6800*/  USEL UR6, UR37, UR6, !UP0 ;  /* 0x0000000625067287 */ /* 0x000fe2000c000000 */
[----:B------:R-:W-:Y:S02]  /*6810*/  UMOV UR5, UR9 ;  /* 0x0000000900057c82 */ /* 0x000fe40008000000 */
[----:B------:R-:W-:Y:S01]  /*6820*/  UMOV UR10, UR11 ;  /* 0x0000000b000a7c82 */ /* 0x000fe20008000000 */
[----:B------:R-:W-:Y:S02]  /*6830*/  @UP2 USHF.R.U32.HI UR4, URZ, UR41, UR5 ;  /* 0x00000029ff042299 */ /* 0x000fe40008011605 */
[----:B------:R-:W-:Y:S02]  /*6840*/  @UP2 USHF.R.U32.HI UR7, URZ, UR41, UR10 ;  /* 0x00000029ff072299 */ /* 0x000fe4000801160a */
[----:B------:R-:W-:Y:S02]  /*6850*/  UIMAD UR4, UR42, UR4, URZ ;  /* 0x000000042a0472a4 */ /* 0x000fe4000f8e02ff */
        /* <DEDUP_REMOVED lines=8> */
[----:B------:R-:W-:Y:S02]  /*68e0*/  USEL UR11, UR6, UR4, !UP2 ;  /* 0x00000004060b7287 */ /* 0x000fe4000d000000 */
[----:B------:R-:W-:Y:S02]  /*68f0*/  UIADD3 UR8, UPT, UPT, -UR5, URZ, URZ ;  /* 0x000000ff05087290 */ /* 0x000fe4000fffe1ff */
[----:B------:R-:W-:Y:S01]  /*6900*/  UIADD3 UR10, UPT, UPT, -UR11, URZ, URZ ;  /* 0x000000ff0b0a7290 */ /* 0x000fe2000fffe1ff */
[----:B------:R-:W-:Y:S01]  /*6910*/  @!UP0 UMOV UR4, UR9 ;  /* 0x0000000900048c82 */ /* 0x000fe20008000000 */
[----:B------:R-:W-:Y:S02]  /*6920*/  UIADD3 UR9, UPT, UPT, -UR6, URZ, URZ ;  /* 0x000000ff06097290 */ /* 0x000fe4000fffe1ff */
[----:B------:R-:W-:Y:S02]  /*6930*/  @!UP0 USHF.R.U32.HI UR4, URZ, UR41, UR4 ;  /* 0x00000029ff048299 */ /* 0x000fe40008011604 */
[----:B------:R-:W-:Y:S02]  /*6940*/  UIMAD UR10, UR42, UR10, UR6 ;  /* 0x0000000a2a0a72a4 */ /* 0x000fe4000f8e0206 */
[----:B------:R-:W-:Y:S04]  /*6950*/  @!UP0 USEL UR4, UR5, UR4, !UP2 ;  /* 0x0000000405048287 */ /* 0x000fe8000d000000 */
[----:B------:R-:W-:Y:S02]  /*6960*/  @!UP0 UIMAD UR10, UR7, UR10, UR4 ;  /* 0x0000000a070a82a4 */ /* 0x000fe4000f8e0204 */
[----:B------:R-:W-:Y:S02]  /*6970*/  @!UP0 UIADD3 UR11, UPT, UPT, UR11, -UR4, URZ ;  /* 0x800000040b0b8290 */ /* 0x000fe4000fffe0ff */
[----:B------:R-:W-:Y:S02]  /*6980*/  UIMAD UR7, UR43, UR8, UR38 ;  /* 0x000000082b0772a4 */ /* 0x000fe4000f8e0226 */
[----:B------:R-:W-:Y:S02]  /*6990*/  @!UP0 UIMAD UR6, UR11, UR42, UR5 ;  /* 0x0000002a0b0682a4 */ /* 0x000fe4000f8e0205 */
[----:B------:R-:W-:Y:S01]  /*69a0*/  UIMAD UR4, UR54, UR9, UR37 ;  /* 0x00000009360472a4 */ /* 0x000fe2000f8e0225 */
[----:B------:R-:W-:Y:S02]  /*69b0*/  @!UP0 UMOV UR5, UR10 ;  /* 0x0000000a00058c82 */ /* 0x000fe40008000000 */
[----:B------:R-:W-:Y:S02]  /*69c0*/  UIMAD UR38, UR5, UR43, UR7 ;  /* 0x0000002b052672a4 */ /* 0x000fe4000f8e0207 */
[----:B------:R-:W-:Y:S11]  /*69d0*/  UIMAD UR37, UR6, UR54, UR4 ;  /* 0x00000036062572a4 */ /* 0x000ff6000f8e0204 */
[----:B------:R-:W-:Y:S01]  /*69e0*/  @!UPT UIADD3 URZ, UPT, UPT, URZ, URZ, URZ ;  /* 0x000000fffffff290 */ /* 0x000fe2000fffe0ff */
.L_x_119:
[----:B------:R-:W-:Y:S01]  /*69f0*/  UISETP.NE.AND UP0, UPT, UR39, 0x1, UPT ;  /* 0x000000012700788c */ /* 0x000fe2000bf05270 */
[----:B------:R-:W-:Y:S01]  /*6a00*/  IADD3 R148, PT, PT, R148, 0x1, RZ ;  /* 0x0000000194947810 */ /* 0x000fe20007ffe0ff */
[----:B------:R-:W-:Y:S02]  /*6a10*/  USHF.L.U32 UR50, UR16, 0x7, URZ ;  /* 0x0000000710327899 */ /* 0x000fe400080006ff */
[----:B------:R-:W-:Y:S07]  /*6a20*/  USHF.L.U32 UR49, UR20, 0x8, URZ ;  /* 0x0000000814317899 */ /* 0x000fee00080006ff */
[----:B------:R-:W2:Y:S01]  /*6a30*/  @!UP0 LDCU.128 UR12, c[0x0][0xb10] ;  /* 0x00016200ff0c87ac */ /* 0x000ea20008000c00 */
[----:B------:R-:W4:Y:S01]  /*6a40*/  @!UP0 LDCU UR5, c[0x0][0xb0c] ;  /* 0x00016180ff0587ac */ /* 0x000f220008000800 */
[----:B------:R-:W3:Y:S01]  /*6a50*/  @!UP0 LDCU UR10, c[0x0][0xb20] ;  /* 0x00016400ff0a87ac */ /* 0x000ee20008000800 */
[----:B--2---:R-:W-:Y:S02]  /*6a60*/  UIMAD.WIDE.U32 UR8, UR38, UR12, URZ ;  /* 0x0000000c260872a5 */ /* 0x004fe4000f8e00ff */
[----:B------:R-:W-:Y:S02]  /*6a70*/  UIMAD.WIDE.U32 UR6, UR37, UR15, URZ ;  /* 0x0000000f250672a5 */ /* 0x000fe4000f8e00ff */
[----:B------:R-:W-:Y:S03]  /*6a80*/  @!UP0 UISETP.NE.AND UP1, UPT, UR14, 0x1, UPT ;  /* 0x000000010e00888c */ /* 0x000fe6000bf25270 */
[----:B------:R-:W-:Y:S01]  /*6a90*/  @!UP0 UMOV UR4, UR9 ;  /* 0x0000000900048c82 */ /* 0x000fe20008000000 */
[----:B----4-:R-:W-:Y:S02]  /*6aa0*/  @!UP0 UISETP.NE.AND UP2, UPT, UR5, 0x1, UPT ;  /* 0x000000010500888c */ /* 0x010fe4000bf45270 */
[----:B------:R-:W-:Y:S01]  /*6ab0*/  @!UP0 USHF.R.U32.HI UR4, URZ, UR13, UR4 ;  /* 0x0000000dff048299 */ /* 0x000fe20008011604 */
[----:B------:R-:W-:Y:S02]  /*6ac0*/  @!UP0 UMOV UR6, UR7 ;  /* 0x0000000700068c82 */ /* 0x000fe40008000000 */
[----:B---3--:R-:W-:Y:S02]  /*6ad0*/  @!UP0 USHF.R.U32.HI UR6, URZ, UR10, UR6 ;  /* 0x0000000aff068299 */ /* 0x008fe40008011606 */
[----:B------:R-:W-:Y:S02]  /*6ae0*/  @!UP0 USEL UR7, UR38, UR4, !UP2 ;  /* 0x0000000426078287 */ /* 0x000fe4000d000000 */
[----:B------:R-:W-:Y:S04]  /*6af0*/  @!UP0 USEL UR6, UR37, UR6, !UP1 ;  /* 0x0000000625068287 */ /* 0x000fe8000c800000 */
[----:B------:R-:W-:Y:S02]  /*6b00*/  @!UP0 UIADD3 UR4, UPT, UPT, -UR7, UR6, URZ ;  /* 0x0000000607048290 */ /* 0x000fe4000fffe1ff */
[----:B------:R-:W-:Y:S02]  /*6b10*/  @!UP0 UIADD3 UR6, UPT, UPT, UR7, -UR6, URZ ;  /* 0x8000000607068290 */ /* 0x000fe4000fffe0ff */
[----:B------:R-:W-:Y:S02]  /*6b20*/  @!UP0 UIMAD UR38, UR4, UR5, UR38 ;  /* 0x00000005042682a4 */ /* 0x000fe4000f8e0226 */
[----:B------:R-:W-:Y:S02]  /*6b30*/  @!UP0 UIMAD UR37, UR6, UR14, UR37 ;  /* 0x0000000e062582a4 */ /* 0x000fe4000f8e0225 */
[----:B------:R-:W-:Y:S09]  /*6b40*/  ULOP3.LUT UP0, URZ, UR60, 0x1b0, URZ, 0xc0, !UPT ;  /* 0x000001b03cff7892 */ /* 0x000ff2000f80c0ff */
[----:B------:R-:W-:Y:S05]  /*6b50*/  BRA.U !UP0, `(.L_x_120) ;  /* 0x0000000108407547 */ /* 0x000fea000b800000 */
[----:B------:R-:W2:Y:S01]  /*6b60*/  LDCU.64 UR8, c[0x4][0x88] ;  /* 0x01001100ff0877ac */ /* 0x000ea20008000a00 */
[----:B------:R-:W-:Y:S01]  /*6b70*/  MOV R3, 0x0 ;  /* 0x0000000000037802 */ /* 0x000fe20000000f00 */
[----:B------:R-:W-:Y:S02]  /*6b80*/  HFMA2 R12, -RZ, RZ, 0, 5.9604644775390625e-08 ;  /* 0x00000001ff0c7431 */ /* 0x000fe400000001ff */
[----:B------:R-:W-:Y:S02]  /*6b90*/  IMAD.MOV.U32 R8, RZ, RZ, 0x70 ;  /* 0x00000070ff087424 */ /* 0x000fe400078e00ff */
[----:B------:R-:W-:Y:S01]  /*6ba0*/  IMAD.MOV.U32 R13, RZ, RZ, RZ ;  /* 0x000000ffff0d7224 */ /* 0x000fe200078e00ff */
[----:B------:R-:W3:Y:S01]  /*6bb0*/  LDCU.64 UR6, c[0x4][0x90] ;  /* 0x01001200ff0677ac */ /* 0x000ee20008000a00 */
[----:B------:R-:W4:Y:S01]  /*6bc0*/  LDC.64 R2, c[0x4][R3] ;  /* 0x0100000003027b82 */ /* 0x000f220000000a00 */
[----:B------:R-:W1:Y:S01]  /*6bd0*/  LDCU.64 UR4, c[0x4][0x8] ;  /* 0x01000100ff0477ac */ /* 0x000e620008000a00 */
[----:B--2---:R-:W-:Y:S01]  /*6be0*/  MOV R5, UR9 ;  /* 0x0000000900057c02 */ /* 0x004fe20008000f00 */
[----:B------:R-:W-:Y:S01]  /*6bf0*/  IMAD.U32 R4, RZ, RZ, UR8 ;  /* 0x00000008ff047e24 */ /* 0x000fe2000f8e00ff */
[----:B---3--:R-:W-:Y:S01]  /*6c00*/  MOV R7, UR7 ;  /* 0x0000000700077c02 */ /* 0x008fe20008000f00 */
[----:B------:R-:W-:Y:S01]  /*6c10*/  IMAD.U32 R6, RZ, RZ, UR6 ;  /* 0x00000006ff067e24 */ /* 0x000fe2000f8e00ff */
[----:B-1----:R-:W-:Y:S01]  /*6c20*/  MOV R11, UR5 ;  /* 0x00000005000b7c02 */ /* 0x002fe20008000f00 */
[----:B------:R-:W-:Y:S02]  /*6c30*/  IMAD.U32 R10, RZ, RZ, UR4 ;  /* 0x00000004ff0a7e24 */ /* 0x000fe4000f8e00ff */
[----:B------:R-:W-:Y:S07]  /*6c40*/  LEPC R20, `(.L_x_120) ;  /* 0x000000001014794e */ /* 0x000fee0000000000 */
[----:B----45:R-:W-:Y:S05]  /*6c50*/  CALL.ABS.NOINC R2 ;  /* 0x0000000002007343 */ /* 0x030fea0003c00000 */
.L_x_120:
[----:B------:R-:W-:Y:S01]  /*6c60*/  LOP3.LUT P0, RZ, R156, 0x1b0, RZ, 0xc0, !PT ;  /* 0x000001b09cff7812 */ /* 0x000fe2000780c0ff */
[----:B------:R-:W-:Y:S11]  /*6c70*/  BSSY.RECONVERGENT B6, `(.L_x_121) ;  /* 0x0000013000067945 */ /* 0x000ff60003800200 */
[----:B------:R-:W-:Y:S01]  /*6c80*/  @!UPT UIADD3 URZ, UPT, UPT, URZ, URZ, URZ ;  /* 0x000000fffffff290 */ /* 0x000fe2000fffe0ff */
[----:B------:R-:W-:Y:S05]  /*6c90*/  @!P0 BRA `(.L_x_122) ;  /* 0x0000000000408947 */ /* 0x000fea0003800000 */
        /* <DEDUP_REMOVED lines=16> */
.L_x_122:
[----:B------:R-:W-:Y:S05]  /*6da0*/  BSYNC.RECONVERGENT B6 ;  /* 0x0000000000067941 */ /* 0x000fea0003800200 */
.L_x_121:
[----:B------:R-:W-:Y:S02]  /*6db0*/  ISETP.NE.U32.AND P0, PT, RZ, UR56, PT ;  /* 0x00000038ff007c0c */ /* 0x000fe4000bf05070 */
[C---:B------:R-:W-:Y:S02]  /*6dc0*/  ISETP.NE.U32.AND P4, PT, R142.reuse, RZ, PT ;  /* 0x000000ff8e00720c */ /* 0x040fe40003f85070 */
[----:B------:R-:W-:Y:S02]  /*6dd0*/  ISETP.NE.U32.AND P1, PT, R142, RZ, PT ;  /* 0x000000ff8e00720c */ /* 0x000fe40003f25070 */
[----:B------:R-:W-:Y:S02]  /*6de0*/  ISETP.NE.AND.EX P0, PT, RZ, UR57, PT, P0 ;  /* 0x00000039ff007c0c */ /* 0x000fe4000bf05300 */
[C---:B------:R-:W-:Y:S02]  /*6df0*/  ISETP.NE.AND.EX P4, PT, R143.reuse, RZ, PT, P4 ;  /* 0x000000ff8f00720c */ /* 0x040fe40003f85340 */
[----:B------:R-:W-:Y:S02]  /*6e00*/  ISETP.NE.AND.EX P1, PT, R143, RZ, P0, P1 ;  /* 0x000000ff8f00720c */ /* 0x000fe40000725310 */
[----:B------:R-:W-:Y:S02]  /*6e10*/  ISETP.NE.U32.AND P5, PT, R138, RZ, PT ;  /* 0x000000ff8a00720c */ /* 0x000fe40003fa5070 */
[----:B------:R-:W-:Y:S02]  /*6e20*/  ISETP.NE.U32.AND P2, PT, RZ, UR56, PT ;  /* 0x00000038ff007c0c */ /* 0x000fe4000bf45070 */
[----:B------:R-:W-:Y:S02]  /*6e30*/  PLOP3.LUT P0, PT, PT, PT, PT, 0x8, 0x80 ;  /* 0x000000000080781c */ /* 0x000fe40003f0e170 */
[----:B------:R-:W-:Y:S02]  /*6e40*/  ISETP.NE.AND.EX P5, PT, R139, RZ, PT, P5 ;  /* 0x000000ff8b00720c */ /* 0x000fe40003fa5350 */
[----:B------:R-:W-:Y:S03]  /*6e50*/  ISETP.NE.AND.EX P2, PT, RZ, UR57, PT, P2 ;  /* 0x00000039ff007c0c */ /* 0x000fe6000bf45320 */
[----:B------:R-:W-:Y:S01]  /*6e60*/  @!P1 PLOP3.LUT P0, PT, P4, PT, PT, 0x80, 0x8 ;  /* 0x000000000008981c */ /* 0x000fe2000270f070 */
[----:B------:R-:W-:Y:S01]  /*6e70*/  @!UPT UIADD3 URZ, UPT, UPT, URZ, URZ, URZ ;  /* 0x000000fffffff290 */ /* 0x000fe2000fffe0ff */
[----:B------:R-:W-:Y:S11]  /*6e80*/  @!P4 BRA `(.L_x_123) ;  /* 0x000000000030c947 */ /* 0x000ff60003800000 */
[----:B------:R-:W-:Y:S01]  /*6e90*/  ISETP.NE.U32.AND P3, PT, R140, RZ, PT ;  /* 0x000000ff8c00720c */ /* 0x000fe20003f65070 */
[----:B------:R-:W2:Y:S01]  /*6ea0*/  LDCU.64 UR4, c[0x0][0x358] ;  /* 0x00006b00ff0477ac */ /* 0x000ea20008000a00 */
[----:B------:R-:W-:Y:S02]  /*6eb0*/  IMAD.MOV.U32 R144, RZ, RZ, 0x1 ;  /* 0x00000001ff907424 */ /* 0x000fe400078e00ff */
[----:B------:R-:W-:Y:S11]  /*6ec0*/  ISETP.NE.AND.EX P3, PT, R141, RZ, PT, P3 ;  /* 0x000000ff8d00720c */ /* 0x000ff60003f65330 */
[----:B------:R-:W-:Y:S02]  /*6ed0*/  @!UPT UIADD3 URZ, UPT, UPT, URZ, URZ, URZ ;  /* 0x000000fffffff290 */ /* 0x000fe4000fffe0ff */
[----:B------:R-:W3:Y:S01]  /*6ee0*/  @P3 LDC.64 R2, c[0x0][0x888] ;  /* 0x00022200ff023b82 */ /* 0x000ee20000000a00 */
[----:B-1----:R-:W-:Y:S04]  /*6ef0*/  @P3 IMAD R0, R142, UR36, RZ ;  /* 0x000000248e003c24 */ /* 0x002fe8000f8e02ff */
[----:B---3--:R-:W-:Y:S04]  /*6f00*/  @P3 IMAD.WIDE R2, R0, 0x4, R2 ;  /* 0x0000000400023825 */ /* 0x008fe800078e0202 */
[----:B------:R-:W-:Y:S01]  /*6f10*/  HFMA2 R0, -RZ, RZ, 0, 5.9604644775390625e-08 ;  /* 0x00000001ff007431 */ /* 0x000fe200000001ff */
[----:B--2--5:R2:W5:Y:S04]  /*6f20*/  @P3 LDG.E R72, desc[UR4][R2.64] ;  /* 0x0000000402483981 */ /* 0x024568000c1e1900 */
[----:B------:R-:W-:Y:S01]  /*6f30*/  @!P3 PRMT R144, R0, 0x7610, R144 ;  /* 0x000076100090b816 */ /* 0x000fe20000000090 */
[----:B--2---:R-:W3:Y:S06]  /*6f40*/  @!P3 LDC R72, c[0x0][0x880] ;  /* 0x00022000ff48bb82 */ /* 0x004eec0000000800 */
.L_x_123:
[----:B------:R-:W-:Y:S05]  /*6f50*/  @!P5 BRA `(.L_x_124) ;  /* 0x000000000024d947 */ /* 0x000fea0003800000 */
[----:B------:R-:W-:Y:S01]  /*6f60*/  ISETP.NE.U32.AND P3, PT, R136, RZ, PT ;  /* 0x000000ff8800720c */ /* 0x000fe20003f65070 */
[----:B------:R-:W2:Y:S03]  /*6f70*/  LDCU.64 UR4, c[0x0][0x358] ;  /* 0x00006b00ff0477ac */ /* 0x000ea60008000a00 */
[----:B------:R-:W-:Y:S11]  /*6f80*/  ISETP.NE.AND.EX P3, PT, R137, RZ, PT, P3 ;  /* 0x000000ff8900720c */ /* 0x000ff60003f65330 */
[----:B------:R-:W-:Y:S02]  /*6f90*/  @!UPT UIADD3 URZ, UPT, UPT, URZ, URZ, URZ ;  /* 0x000000fffffff290 */ /* 0x000fe4000fffe0ff */
[----:B------:R-:W4:Y:S01]  /*6fa0*/  @P3 LDC.64 R2, c[0x0][0x8a8] ;  /* 0x00022a00ff023b82 */ /* 0x000f220000000a00 */
[----:B-1----:R-:W-:Y:S04]  /*6fb0*/  @P3 IMAD R0, R138, UR36, RZ ;  /* 0x000000248a003c24 */ /* 0x002fe8000f8e02ff */
[----:B----4-:R-:W-:Y:S05]  /*6fc0*/  @P3 IMAD.WIDE R2, R0, 0x4, R2 ;  /* 0x0000000400023825 */ /* 0x010fea00078e0202 */
[----:B--2--5:R2:W5:Y:S02]  /*6fd0*/  @P3 LDG.E R70, desc[UR4][R2.64] ;  /* 0x0000000402463981 */ /* 0x024564000c1e1900 */
[----:B--2---:R-:W4:Y:S02]  /*6fe0*/  @!P3 LDC R70, c[0x0][0x8a0] ;  /* 0x00022800ff46bb82 */ /* 0x004f240000000800 */
.L_x_124:
[----:B---3-5:R-:W-:Y:S01]  /*6ff0*/  ISETP.NE.AND P3, PT, R72, RZ, PT ;  /* 0x000000ff4800720c */ /* 0x028fe20003f65270 */
[----:B------:R-:W-:Y:S01]  /*7000*/  BSSY B1, `(.L_x_125) ;  /* 0x0000047000017945 */ /* 0x000fe20003800000 */
[----:B------:R-:W-:Y:S01]  /*7010*/  SEL R5, RZ, 0xffffffff, P2 ;  /* 0xffffffffff057807 */ /* 0x000fe20001000000 */
[----:B------:R-:W-:Y:S01]  /*7020*/  IMAD.MOV.U32 R78, RZ, RZ, 0x1 ;  /* 0x00000001ff4e7424 */ /* 0x000fe200078e00ff */
[----:B-1----:R-:W-:Y:S01]  /*7030*/  @!P1 SEL R0, RZ, 0xffffffff, P3 ;  /* 0xffffffffff009807 */ /* 0x002fe20001800000 */
[----:B------:R-:W-:Y:S01]  /*7040*/  IMAD R71, R68, 0x100, R69 ;  /* 0x0000010044477824 */ /* 0x000fe200078e0245 */
[----:B------:R-:W-:Y:S02]  /*7050*/  LOP3.LUT P2, RZ, R144, 0xff, RZ, 0xc0, !PT ;  /* 0x000000ff90ff7812 */ /* 0x000fe4000784c0ff */
[----:B------:R-:W-:Y:S02]  /*7060*/  CS2R R98, SRZ ;  /* 0x0000000000627805 */ /* 0x000fe4000001ff00 */
[----:B------:R-:W-:Y:S02]  /*7070*/  LEA R3, R150, UR44, 0x3 ;  /* 0x0000002c96037c11 */ /* 0x000fe4000f8e18ff */
[----:B------:R-:W-:Y:S02]  /*7080*/  CS2R R96, SRZ ;  /* 0x0000000000607805 */ /* 0x000fe4000001ff00 */
[C---:B------:R-:W-:Y:S02]  /*7090*/  @P0 SEL R0, R5.reuse, R0, !P2 ;  /* 0x0000000005000207 */ /* 0x040fe40005000000 */
[----:B------:R-:W-:Y:S02]  /*70a0*/  CS2R R94, SRZ ;  /* 0x00000000005e7805 */ /* 0x000fe4000001ff00 */
[----:B------:R-:W-:Y:S02]  /*70b0*/  LEA R147, R68, UR44, 0x3 ;  /* 0x0000002c44937c11 */ /* 0x000fe4000f8e18ff */
[----:B------:R-:W-:Y:S02]  /*70c0*/  CS2R R92, SRZ ;  /* 0x00000000005c7805 */ /* 0x000fe4000001ff00 */
[----:B------:R-:W-:Y:S02]  /*70d0*/  @!P1 LOP3.LUT R0, R0, 0x1, RZ, 0xc0, !PT ;  /* 0x0000000100009812 */ /* 0x000fe400078ec0ff */
[----:B------:R-:W-:Y:S02]  /*70e0*/  CS2R R86, SRZ ;  /* 0x0000000000567805 */ /* 0x000fe4000001ff00 */
[----:B------:R-:W-:Y:S02]  /*70f0*/  SHF.L.U32 R2, R152, 0x1f, RZ ;  /* 0x0000001f98027819 */ /* 0x000fe400000006ff */
[----:B------:R-:W-:Y:S02]  /*7100*/  CS2R R84, SRZ ;  /* 0x0000000000547805 */ /* 0x000fe4000001ff00 */
[----:B------:R-:W-:Y:S02]  /*7110*/  ISETP.NE.U32.OR P6, PT, R0, 0x1, P1 ;  /* 0x000000010000780c */ /* 0x000fe40000fc5470 */
[----:B------:R-:W-:Y:S02]  /*7120*/  CS2R R82, SRZ ;  /* 0x0000000000527805 */ /* 0x000fe4000001ff00 */
[----:B------:R-:W-:Y:S02]  /*7130*/  SEL R0, RZ, 0xffffffff, P3 ;  /* 0xffffffffff007807 */ /* 0x000fe40001800000 */
[----:B------:R-:W-:Y:S02]  /*7140*/  CS2R R80, SRZ ;  /* 0x0000000000507805 */ /* 0x000fe4000001ff00 */
[----:B------:R-:W-:Y:S02]  /*7150*/  P2R R106, PR, RZ, 0x40 ;  /* 0x00000040ff6a7803 */ /* 0x000fe40000000000 */
[----:B------:R-:W-:Y:S04]  /*7160*/  @P4 SEL R0, R5, R0, !P2 ;  /* 0x0000000005004207 */ /* 0x000fe80005000000 */
[----:B------:R-:W-:Y:S02]  /*7170*/  LOP3.LUT R0, R0, 0x1, RZ, 0xc0, !PT ;  /* 0x0000000100007812 */ /* 0x000fe400078ec0ff */
[----:B------:R-:W-:Y:S02]  /*7180*/  @P6 SHF.L.U32 R4, R149, 0x1f, RZ ;  /* 0x0000001f95046819 */ /* 0x000fe400000006ff */
[----:B------:R-:W-:Y:S02]  /*7190*/  ISETP.NE.U32.AND P5, PT, R0, 0x1, PT ;  /* 0x000000010000780c */ /* 0x000fe40003fa5070 */
[----:B------:R-:W1:Y:S02]  /*71a0*/  @P6 SYNCS.PHASECHK.TRANS64.TRYWAIT P1, [R3+URZ+0x160], R4 ;  /* 0x00016004030065a7 */ /* 0x000e6400080211ff */
[----:B------:R-:W-:Y:S01]  /*71b0*/  P2R R79, PR, RZ, 0x20 ;  /* 0x00000020ff4f7803 */ /* 0x000fe20000000000 */
[----:B------:R2:W3:Y:S01]  /*71c0*/  SYNCS.PHASECHK.TRANS64.TRYWAIT P0, [R147+URZ+0x1d0], R2 ;  /* 0x0001d002930075a7 */ /* 0x0004e200080011ff */
[----:B-1----:R-:W-:Y:S01]  /*71d0*/  @P6 SEL R78, RZ, 0x1, !P1 ;  /* 0x00000001ff4e6807 */ /* 0x002fe20004800000 */
[----:B--2---:R-:W-:Y:S06]  /*71e0*/  @!P6 BRA `(.L_x_126) ;  /* 0x0000000000a0e947 */ /* 0x004fec0003800000 */
[----:B------:R-:W-:Y:S01]  /*71f0*/  @P5 IMAD R7, R150, 0x2000, R135 ;  /* 0x0000200096075824 */ /* 0x000fe200078e0287 */
[----:B------:R-:W-:Y:S01]  /*7200*/  ISETP.NE.AND P1, PT, R78, RZ, PT ;  /* 0x000000ff4e00720c */ /* 0x000fe20003f25270 */
[----:B------:R-:W-:Y:S01]  /*7210*/  BSSY B0, `(.L_x_127) ;  /* 0x0000011000007945 */ /* 0x000fe20003800000 */
[----:B------:R-:W-:Y:S01]  /*7220*/  CS2R R82, SRZ ;  /* 0x0000000000527805 */ /* 0x000fe2000001ff00 */
[----:B------:R-:W-:Y:S01]  /*7230*/  @P5 VIADD R4, R7, UR44 ;  /* 0x0000002c07045c36 */ /* 0x000fe20008000000 */
[----:B------:R-:W-:Y:S02]  /*7240*/  CS2R R80, SRZ ;  /* 0x0000000000507805 */ /* 0x000fe4000001ff00 */
[----:B------:R-:W-:Y:S02]  /*7250*/  CS2R R86, SRZ ;  /* 0x0000000000567805 */ /* 0x000fe4000001ff00 */
[----:B------:R-:W-:Y:S01]  /*7260*/  CS2R R84, SRZ ;  /* 0x0000000000547805 */ /* 0x000fe2000001ff00 */
[--C-:B------:R-:W-:Y:S01]  /*7270*/  @P5 IMAD.IADD R6, R155, 0x1, R4.reuse ;  /* 0x000000019b065824 */ /* 0x100fe200078e0204 */
[----:B------:R-:W-:Y:S01]  /*7280*/  CS2R R94, SRZ ;  /* 0x00000000005e7805 */ /* 0x000fe2000001ff00 */
[--C-:B------:R-:W-:Y:S01]  /*7290*/  @P5 IMAD.IADD R5, R154, 0x1, R4.reuse ;  /* 0x000000019a055824 */ /* 0x100fe200078e0204 */
[----:B------:R-:W-:Y:S01]  /*72a0*/  CS2R R92, SRZ ;  /* 0x00000000005c7805 */ /* 0x000fe2000001ff00 */
[----:B------:R-:W-:Y:S01]  /*72b0*/  @P5 IMAD R4, R153, 0x10, R4 ;  /* 0x0000001099045824 */ /* 0x000fe200078e0204 */
[----:B------:R-:W-:Y:S02]  /*72c0*/  CS2R R98, SRZ ;  /* 0x0000000000627805 */ /* 0x000fe4000001ff00 */
[----:B------:R-:W-:Y:S01]  /*72d0*/  CS2R R96, SRZ ;  /* 0x0000000000607805 */ /* 0x000fe2000001ff00 */
[----:B------:R-:W-:Y:S06]  /*72e0*/  @P1 BRA `(.L_x_128) ;  /* 0x00000000000c1947 */ /* 0x000fec0003800000 */
[----:B------:R-:W-:Y:S04]  /*72f0*/  SHF.L.U32 R0, R149, 0x1f, RZ ;  /* 0x0000001f95007819 */ /* 0x000fe800000006ff */
[----:B------:R-:W1:Y:S02]  /*7300*/  SYNCS.PHASECHK.TRANS64.TRYWAIT P1, [R3+URZ+0x160], R0 ;  /* 0x00016000030075a7 */ /* 0x000e6400080211ff */
[----:B-1----:R-:W-:Y:S05]  /*7310*/  @!P1 BRA `(.L_x_129) ;  /* 0x0000006800649947 */ /* 0x002fea0003800000 */
.L_x_128:
[----:B------:R-:W-:Y:S05]  /*7320*/  BSYNC B0 ;  /* 0x0000000000007941 */ /* 0x000fea0003800000 */
.L_x_127:
[----:B------:R-:W-:Y:S01]  /*7330*/  ISETP.NE.AND P1, PT, R79, RZ, PT ;  /* 0x000000ff4f00720c */ /* 0x000fe20003f25270 */
[----:B-1----:R-:W-:Y:S02]  /*7340*/  VIADD R3, R3, 0x180 ;  /* 0x0000018003037836 */ /* 0x002fe40000000000 */
[----:B------:R-:W-:Y:S02]  /*7350*/  IMAD.U32 R0, RZ, RZ, UR45 ;  /* 0x0000002dff007e24 */ /* 0x000fe4000f8e00ff */
[----:B------:R-:W-:Y:S03]  /*7360*/  VIADD R150, R150, 0x1 ;  /* 0x0000000196967836 */ /* 0x000fe60000000000 */
[----:B------:R-:W-:Y:S05]  /*7370*/  PRMT R0, R0, 0x654, R3 ;  /* 0x0000065400007816 */ /* 0x000fea0000000003 */
[----:B------:R1:W2:Y:S04]  /*7380*/  @P1 LDS.128 R80, [R7+UR44+0x400] ;  /* 0x0004002c07501984 */ /* 0x0002a80008000c00 */
[----:B------:R1:W1:Y:S04]  /*7390*/  @P1 LDS.128 R84, [R6+0x400] ;  /* 0x0004000006541984 */ /* 0x0002680000000c00 */
[----:B------:R1:W1:Y:S04]  /*73a0*/  @P1 LDS.128 R92, [R5+0x400] ;  /* 0x00040000055c1984 */ /* 0x0002680000000c00 */
[----:B------:R1:W1:Y:S01]  /*73b0*/  @P1 LDS.128 R96, [R4+0x400] ;  /* 0x0004000004601984 */ /* 0x0002620000000c00 */
[C---:B------:R-:W-:Y:S01]  /*73c0*/  ISETP.NE.AND P1, PT, R150.reuse, 0x4, PT ;  /* 0x000000049600780c */ /* 0x040fe20003f25270 */
[----:B------:R-:W-:Y:S01]  /*73d0*/  @!PT LDS RZ, [RZ] ;  /* 0x00000000fffff984 */ /* 0x000fe20000000800 */
[----:B------:R-:W-:Y:S01]  /*73e0*/  @!PT LDS RZ, [RZ] ;  /* 0x00000000fffff984 */ /* 0x000fe20000000800 */
[----:B------:R-:W-:Y:S01]  /*73f0*/  @!PT LDS RZ, [RZ] ;  /* 0x00000000fffff984 */ /* 0x000fe20000000800 */
[----:B------:R-:W-:Y:S01]  /*7400*/  @!PT LDS RZ, [RZ] ;  /* 0x00000000fffff984 */ /* 0x000fe20000000800 */
[----:B------:R5:W-:Y:S06]  /*7410*/  MEMBAR.ALL.CTA ;  /* 0x0000000000007992 */ /* 0x000bec0000008000 */
[----:B-----5:R-:W5:Y:S01]  /*7420*/  FENCE.VIEW.ASYNC.S ;  /* 0x00000000000073c6 */ /* 0x020f620000000000 */
[----:B------:R-:W-:Y:S01]  /*7430*/  SEL R150, R150, RZ, P1 ;  /* 0x000000ff96967207 */ /* 0x000fe20000800000 */
[----:B-----5:R5:W-:Y:S02]  /*7440*/  SYNCS.ARRIVE.TRANS64.RED.A1T0 RZ, [R0+URZ], RZ ;  /* 0x000000ff00ff79a7 */ /* 0x020be400081004ff */
[----:B-----5:R-:W-:Y:S04]  /*7450*/  SEL R0, RZ, 0x1, P1 ;  /* 0x00000001ff007807 */ /* 0x020fe80000800000 */
[----:B--2---:R-:W-:Y:S02]  /*7460*/  LOP3.LUT R149, R149, R0, RZ, 0x3c, !PT ;  /* 0x0000000095957212 */ /* 0x004fe400078e3cff */
.L_x_126:
[----:B------:R-:W-:Y:S05]  /*7470*/  BSYNC B1 ;  /* 0x0000000000017941 */ /* 0x000fea0003800000 */
.L_x_125:
[----:B------:R-:W-:Y:S04]  /*7480*/  SHF.R.U32.HI R0, RZ, 0x15, R71 ;  /* 0x00000015ff007819 */ /* 0x000fe80000011647 */
[----:B------:R-:W-:Y:S01]  /*7490*/  LOP3.LUT P1, RZ, R0, 0x3, R145, 0x48, !PT ;  /* 0x0000000300ff7812 */ /* 0x000fe20007824891 */
[----:B------:R-:W-:Y:S01]  /*74a0*/  @!UPT UIADD3 URZ, UPT, UPT, URZ, URZ, URZ ;  /* 0x000000fffffff290 */ /* 0x000fe2000fffe0ff */
[----:B---3--:R-:W-:Y:S11]  /*74b0*/  @P0 BRA `(.L_x_130) ;  /* 0x0000000000080947 */ /* 0x008ff60003800000 */
[----:B------:R-:W2:Y:S02]  /*74c0*/  SYNCS.PHASECHK.TRANS64.TRYWAIT P0, [R147+URZ+0x1d0], R2 ;  /* 0x0001d002930075a7 */ /* 0x000ea400080011ff */
[----:B--2---:R-:W-:Y:S05]  /*74d0*/  @!P0 BRA `(.L_x_131) ;  /* 0x0000006800088947 */ /* 0x004fea0003800000 */
.L_x_130:
[----:B------:R-:W-:Y:S05]  /*74e0*/  @!P1 BRA `(.L_x_132) ;  /* 0x0000000000409947 */ /* 0x000fea0003800000 */
[----:B------:R-:W1:Y:S01]  /*74f0*/  LDCU.64 UR8, c[0x4][0x78] ;  /* 0x01000f00ff0877ac */ /* 0x000e620008000a00 */
[----:B------:R-:W-:Y:S01]  /*7500*/  MOV R3, 0x0 ;  /* 0x0000000000037802 */ /* 0x000fe20000000f00 */
[----:B------:R-:W-:Y:S02]  /*7510*/  HFMA2 R12, -RZ, RZ, 0, 5.9604644775390625e-08 ;  /* 0x00000001ff0c7431 */ /* 0x000fe400000001ff */
[----:B------:R-:W-:Y:S02]  /*7520*/  IMAD.MOV.U32 R8, RZ, RZ, 0x192 ;  /* 0x00000192ff087424 */ /* 0x000fe400078e00ff */
[----:B------:R-:W-:Y:S01]  /*7530*/  IMAD.MOV.U32 R13, RZ, RZ, RZ ;  /* 0x000000ffff0d7224 */ /* 0x000fe200078e00ff */
[----:B------:R-:W3:Y:S01]  /*7540*/  LDCU.64 UR6, c[0x4][0x80] ;  /* 0x01001000ff0677ac */ /* 0x000ee20008000a00 */
[----:B--2---:R-:W2:Y:S01]  /*7550*/  LDC.64 R2, c[0x4][R3] ;  /* 0x0100000003027b82 */ /* 0x004ea20000000a00 */
[----:B------:R-:W5:Y:S01]  /*7560*/  LDCU.64 UR4, c[0x4][0x18] ;  /* 0x01000300ff0477ac */ /* 0x000f620008000a00 */
[----:B-1----:R-:W-:Y:S01]  /*7570*/  MOV R5, UR9 ;  /* 0x0000000900057c02 */ /* 0x002fe20008000f00 */
[----:B------:R-:W-:Y:S01]  /*7580*/  IMAD.U32 R4, RZ, RZ, UR8 ;  /* 0x00000008ff047e24 */ /* 0x000fe2000f8e00ff */
[----:B---3--:R-:W-:Y:S01]  /*7590*/  MOV R7, UR7 ;  /* 0x0000000700077c02 */ /* 0x008fe20008000f00 */
[----:B------:R-:W-:Y:S01]  /*75a0*/  IMAD.U32 R6, RZ, RZ, UR6 ;  /* 0x00000006ff067e24 */ /* 0x000fe2000f8e00ff */
[----:B-----5:R-:W-:Y:S01]  /*75b0*/  MOV R11, UR5 ;  /* 0x00000005000b7c02 */ /* 0x020fe20008000f00 */
[----:B------:R-:W-:Y:S02]  /*75c0*/  IMAD.U32 R10, RZ, RZ, UR4 ;  /* 0x00000004ff0a7e24 */ /* 0x000fe4000f8e00ff */
[----:B------:R-:W-:Y:S07]  /*75d0*/  LEPC R20, `(.L_x_132) ;  /* 0x000000001014794e */ /* 0x000fee0000000000 */
[----:B--2-4-:R-:W-:Y:S05]  /*75e0*/  CALL.ABS.NOINC R2 ;  /* 0x0000000002007343 */ /* 0x014fea0003c00000 */
.L_x_132:
[----:B------:R-:W-:Y:S01]  /*75f0*/  SHF.L.U32 R75, R80, 0x10, RZ ;  /* 0x00000010504b7819 */ /* 0x000fe200000006ff */
[----:B------:R-:W-:Y:S05]  /*7600*/  WARPSYNC.ALL ;  /* 0x0000000000007948 */ /* 0x000fea0003800000 */
[----:B------:R-:W-:Y:S01]  /*7610*/  R2UR UR4, R71 ;  /* 0x00000000470472ca */ /* 0x000fe200000e0000 */
[----:B------:R-:W-:Y:S01]  /*7620*/  BSSY.RECONVERGENT B0, `(.L_x_133) ;  /* 0x0000121000007945 */ /* 0x000fe20003800200 */
[----:B------:R-:W-:Y:S02]  /*7630*/  IADD3 R105, PT, PT, R135, UR44, RZ ;  /* 0x0000002c87697c10 */ /* 0x000fe4000fffe0ff */
[----:B------:R-:W-:Y:S02]  /*7640*/  SHF.L.U32 R104, R153, 0x4, RZ ;  /* 0x0000000499687819 */ /* 0x000fe400000006ff */
[-C--:B------:R-:W-:Y:S02]  /*7650*/  IADD3 R160, PT, PT, R155, R105.reuse, RZ ;  /* 0x000000699ba07210 */ /* 0x080fe40007ffe0ff */
[----:B------:R-:W-:Y:S02]  /*7660*/  IADD3 R159, PT, PT, R154, R105, RZ ;  /* 0x000000699a9f7210 */ /* 0x000fe40007ffe0ff */
[----:B------:R-:W-:Y:S02]  /*7670*/  IADD3 R158, PT, PT, R105, R104, RZ ;  /* 0x00000068699e7210 */ /* 0x000fe40007ffe0ff */
[C---:B------:R-:W-:Y:S01]  /*7680*/  PRMT R73, R80.reuse, 0x8880, RZ ;  /* 0x0000888050497816 */ /* 0x040fe200000000ff */
[----:B-1----:R-:W4:Y:S01]  /*7690*/  LDTM.x64 R4, tmem[UR4] ;  /* 0x00000004000479ee */ /* 0x002f220008340000 */
[----:B------:R-:W-:Y:S02]  /*76a0*/  SHF.R.S32.HI R75, RZ, 0x18, R75 ;  /* 0x00000018ff4b7819 */ /* 0x000fe4000001144b */
[----:B------:R-:W-:Y:S02]  /*76b0*/  SHF.R.S32.HI R76, RZ, 0x18, R81 ;  /* 0x00000018ff4c7819 */ /* 0x000fe40000011451 */
[----:B------:R-:W-:Y:S02]  /*76c0*/  SHF.L.U32 R74, R80, 0x8, RZ ;  /* 0x00000008504a7819 */ /* 0x000fe400000006ff */
[----:B------:R-:W-:Y:S02]  /*76d0*/  SHF.L.U32 R77, R81, 0x8, RZ ;  /* 0x00000008514d7819 */ /* 0x000fe400000006ff */
[----:B------:R-:W-:Y:S02]  /*76e0*/  SHF.R.S32.HI R74, RZ, 0x18, R74 ;  /* 0x00000018ff4a7819 */ /* 0x000fe4000001144a */
[----:B------:R-:W-:Y:S02]  /*76f0*/  SHF.R.S32.HI R77, RZ, 0x18, R77 ;  /* 0x00000018ff4d7819 */ /* 0x000fe4000001144d */
[----:B------:R-:W-:Y:S02]  /*7700*/  ISETP.NE.AND P0, PT, R157, RZ, PT ;  /* 0x000000ff9d00720c */ /* 0x000fe40003f05270 */
[----:B------:R-:W-:Y:S02]  /*7710*/  ISETP.NE.AND P6, PT, R106, RZ, PT ;  /* 0x000000ff6a00720c */ /* 0x000fe40003fc5270 */
[----:B------:R-:W-:Y:S01]  /*7720*/  LEA R107, R150, UR44, 0x3 ;  /* 0x0000002c966b7c11 */ /* 0x000fe2000f8e18ff */
[C---:B----4-:R-:W-:Y:S02]  /*7730*/  IMAD R0, R70.reuse, R4, RZ ;  /* 0x0000000446007224 */ /* 0x050fe400078e02ff */
[C---:B--2---:R-:W-:Y:S02]  /*7740*/  IMAD R2, R70.reuse, R5, RZ ;  /* 0x0000000546027224 */ /* 0x044fe400078e02ff */
[----:B------:R-:W-:Y:S06]  /*7750*/  IMAD R3, R70, R6, RZ ;  /* 0x0000000646037224 */ /* 0x000fec00078e02ff */
[----:B------:R-:W-:Y:S01]  /*7760*/  @P6 SHF.L.U32 R116, R149, 0x1f, RZ ;  /* 0x0000001f95746819 */ /* 0x000fe200000006ff */
[-C--:B------:R-:W-:Y:S01]  /*7770*/  IMAD R0, R73, R72.reuse, R0 ;  /* 0x0000004849007224 */ /* 0x080fe200078e0200 */
[----:B------:R-:W-:Y:S01]  /*7780*/  SHF.R.S32.HI R73, RZ, 0x18, R80 ;  /* 0x00000018ff497819 */ /* 0x000fe20000011450 */
[-C--:B------:R-:W-:Y:S01]  /*7790*/  IMAD R2, R75, R72.reuse, R2 ;  /* 0x000000484b027224 */ /* 0x080fe200078e0202 */
[C---:B------:R-:W-:Y:S01]  /*77a0*/  PRMT R75, R81.reuse, 0x8880, RZ ;  /* 0x00008880514b7816 */ /* 0x040fe200000000ff */
[----:B------:R-:W-:Y:S01]  /*77b0*/  IMAD R3, R74, R72, R3 ;  /* 0x000000484a037224 */ /* 0x000fe200078e0203 */
[----:B------:R-:W-:Y:S01]  /*77c0*/  SHF.L.U32 R74, R81, 0x10, RZ ;  /* 0x00000010514a7819 */ /* 0x000fe200000006ff */
[C---:B------:R-:W-:Y:S02]  /*77d0*/  IMAD R7, R70.reuse, R7, RZ ;  /* 0x0000000746077224 */ /* 0x040fe400078e02ff */
[C---:B------:R-:W-:Y:S01]  /*77e0*/  IMAD R4, R70.reuse, R8, RZ ;  /* 0x0000000846047224 */ /* 0x040fe200078e02ff */
[----:B------:R-:W-:Y:S01]  /*77f0*/  SHF.R.S32.HI R74, RZ, 0x18, R74 ;  /* 0x00000018ff4a7819 */ /* 0x000fe2000001144a */
[----:B------:R-:W-:Y:S02]  /*7800*/  IMAD R5, R70, R9, RZ ;  /* 0x0000000946057224 */ /* 0x000fe400078e02ff */
[-C--:B------:R-:W-:Y:S01]  /*7810*/  IMAD R7, R73, R72.reuse, R7 ;  /* 0x0000004849077224 */ /* 0x080fe200078e0207 */
[C---:B------:R-:W-:Y:S01]  /*7820*/  PRMT R73, R82.reuse, 0x8880, RZ ;  /* 0x0000888052497816 */ /* 0x040fe200000000ff */
[----:B------:R-:W-:Y:S01]  /*7830*/  IMAD R4, R75, R72, R4 ;  /* 0x000000484b047224 */ /* 0x000fe200078e0204 */
[----:B------:R-:W-:Y:S01]  /*7840*/  SHF.L.U32 R75, R82, 0x8, RZ ;  /* 0x00000008524b7819 */ /* 0x000fe200000006ff */
[----:B------:R-:W-:Y:S01]  /*7850*/  IMAD R6, R70, R10, RZ ;  /* 0x0000000a46067224 */ /* 0x000fe200078e02ff */
[----:B------:R-:W-:Y:S01]  /*7860*/  I2IP.S8.S32.SAT R89, R7, R3, RZ ;  /* 0x0000000307597239 */ /* 0x000fe200000014ff */
[----:B------:R-:W-:Y:S01]  /*7870*/  IMAD R5, R74, R72, R5 ;  /* 0x000000484a057224 */ /* 0x000fe200078e0205 */
[----:B------:R-:W-:Y:S01]  /*7880*/  SHF.L.U32 R74, R82, 0x10, RZ ;  /* 0x00000010524a7819 */ /* 0x000fe200000006ff */
[----:B------:R-:W-:Y:S01]  /*7890*/  IMAD R11, R70, R11, RZ ;  /* 0x0000000b460b7224 */ /* 0x000fe200078e02ff */
[----:B------:R-:W-:Y:S01]  /*78a0*/  I2IP.S8.S32.SAT R88, R2, R0, R89 ;  /* 0x0000000002587239 */ /* 0x000fe20000001459 */
[C---:B------:R-:W-:Y:S01]  /*78b0*/  IMAD R8, R70.reuse, R12, RZ ;  /* 0x0000000c46087224 */ /* 0x040fe200078e02ff */
[----:B------:R-:W-:Y:S01]  /*78c0*/  SHF.R.S32.HI R74, RZ, 0x18, R74 ;  /* 0x00000018ff4a7819 */ /* 0x000fe2000001144a */
[-C--:B------:R-:W-:Y:S01]  /*78d0*/  IMAD R6, R77, R72.reuse, R6 ;  /* 0x000000484d067224 */ /* 0x080fe200078e0206 */
[----:B------:R-:W-:Y:S01]  /*78e0*/  SHF.R.S32.HI R75, RZ, 0x18, R75 ;  /* 0x00000018ff4b7819 */ /* 0x000fe2000001144b */
[----:B------:R-:W-:Y:S01]  /*78f0*/  IMAD R9, R70, R13, RZ ;  /* 0x0000000d46097224 */ /* 0x000fe200078e02ff */
[----:B------:R-:W-:Y:S01]  /*7900*/  SHF.L.U32 R77, R83, 0x8, RZ ;  /* 0x00000008534d7819 */ /* 0x000fe200000006ff */
[-C--:B------:R-:W-:Y:S01]  /*7910*/  IMAD R11, R76, R72.reuse, R11 ;  /* 0x000000484c0b7224 */ /* 0x080fe200078e020b */
[----:B------:R-:W-:Y:S01]  /*7920*/  SHF.R.S32.HI R76, RZ, 0x18, R83 ;  /* 0x00000018ff4c7819 */ /* 0x000fe20000011453 */
[----:B------:R-:W-:Y:S01]  /*7930*/  IMAD R8, R73, R72, R8 ;  /* 0x0000004849087224 */ /* 0x000fe200078e0208 */
[----:B------:R-:W-:Y:S01]  /*7940*/  SHF.R.S32.HI R73, RZ, 0x18, R82 ;  /* 0x00000018ff497819 */ /* 0x000fe20000011452 */
[----:B------:R-:W-:Y:S01]  /*7950*/  IMAD R10, R70, R14, RZ ;  /* 0x0000000e460a7224 */ /* 0x000fe200078e02ff */
[----:B------:R-:W-:Y:S01]  /*7960*/  I2IP.S8.S32.SAT R90, R11, R6, RZ ;  /* 0x000000060b5a7239 */ /* 0x000fe200000014ff */
[----:B------:R-:W-:Y:S01]  /*7970*/  IMAD R9, R74, R72, R9 ;  /* 0x000000484a097224 */ /* 0x000fe200078e0209 */
[----:B------:R-:W-:Y:S01]  /*7980*/  SHF.R.S32.HI R77, RZ, 0x18, R77 ;  /* 0x00000018ff4d7819 */ /* 0x000fe2000001144d */
[----:B------:R-:W-:Y:S01]  /*7990*/  IMAD.U32 R74, R83, 0x10000, RZ ;  /* 0x00010000534a7824 */ /* 0x000fe200078e00ff */
[----:B------:R-:W-:Y:S01]  /*79a0*/  I2IP.S8.S32.SAT R89, R5, R4, R90 ;  /* 0x0000000405597239 */ /* 0x000fe2000000145a */
[C---:B------:R-:W-:Y:S02]  /*79b0*/  IMAD R15, R70.reuse, R15, RZ ;  /* 0x0000000f460f7224 */ /* 0x040fe400078e02ff */
[----:B------:R-:W-:Y:S01]  /*79c0*/  IMAD R10, R75, R72, R10 ;  /* 0x000000484b0a7224 */ /* 0x000fe200078e020a */
[----:B------:R-:W-:Y:S01]  /*79d0*/  PRMT R75, R83, 0x8880, RZ ;  /* 0x00008880534b7816 */ /* 0x000fe200000000ff */
        /* <DEDUP_REMOVED lines=11> */
[C---:B------:R-:W-:Y:S01]  /*7a90*/  IMAD R19, R70.reuse, R19, RZ ;  /* 0x0000001346137224 */ /* 0x040fe200078e02ff */
[----:B------:R-:W-:Y:S01]  /*7aa0*/  I2IP.S8.S32.SAT R90, R9, R8, R90 ;  /* 0x00000008095a7239 */ /* 0x000fe2000000145a */
[C---:B------:R-:W-:Y:S01]  /*7ab0*/  IMAD R16, R70.reuse, R20, RZ ;  /* 0x0000001446107224 */ /* 0x040fe200078e02ff */
[----:B------:R-:W-:Y:S01]  /*7ac0*/  SHF.R.S32.HI R74, RZ, 0x18, R74 ;  /* 0x00000018ff4a7819 */ /* 0x000fe2000001144a */
[-C--:B------:R-:W-:Y:S01]  /*7ad0*/  IMAD R14, R77, R72.reuse, R14 ;  /* 0x000000484d0e7224 */ /* 0x080fe200078e020e */
[----:B------:R-:W-:Y:S01]  /*7ae0*/  SHF.R.S32.HI R75, RZ, 0x18, R75 ;  /* 0x00000018ff4b7819 */ /* 0x000fe2000001144b */
[----:B------:R-:W-:Y:S01]  /*7af0*/  IMAD R17, R70, R21, RZ ;  /* 0x0000001546117224 */ /* 0x000fe200078e02ff */
[----:B------:R-:W-:Y:S01]  /*7b00*/  SHF.L.U32 R77, R85, 0x8, RZ ;  /* 0x00000008554d7819 */ /* 0x000fe200000006ff */
[----:B------:R-:W-:Y:S01]  /*7b10*/  IMAD R19, R76, R72, R19 ;  /* 0x000000484c137224 */ /* 0x000fe200078e0213 */
[----:B------:R-:W-:Y:S01]  /*7b20*/  SHF.R.S32.HI R76, RZ, 0x18, R85 ;  /* 0x00000018ff4c7819 */ /* 0x000fe20000011455 */
[----:B------:R-:W-:Y:S01]  /*7b30*/  IMAD R18, R70, R22, RZ ;  /* 0x0000001646127224 */ /* 0x000fe200078e02ff */
[----:B------:R-:W-:Y:S01]  /*7b40*/  SHF.R.S32.HI R77, RZ, 0x18, R77 ;  /* 0x00000018ff4d7819 */ /* 0x000fe2000001144d */
[----:B------:R-:W-:Y:S01]  /*7b50*/  IMAD R16, R73, R72, R16 ;  /* 0x0000004849107224 */ /* 0x000fe200078e0210 */
[----:B------:R-:W-:Y:S01]  /*7b60*/  I2IP.S8.S32.SAT R91, R19, R14, RZ ;  /* 0x0000000e135b7239 */ /* 0x000fe200000014ff */
[-C--:B------:R-:W-:Y:S01]  /*7b70*/  IMAD R17, R74, R72.reuse, R17 ;  /* 0x000000484a117224 */ /* 0x080fe200078e0211 */
[----:B------:R-:W-:Y:S01]  /*7b80*/  SHF.L.U32 R74, R85, 0x10, RZ ;  /* 0x00000010554a7819 */ /* 0x000fe200000006ff */
[C---:B------:R-:W-:Y:S01]  /*7b90*/  IMAD R23, R70.reuse, R23, RZ ;  /* 0x0000001746177224 */ /* 0x040fe200078e02ff */
[----:B------:R-:W-:Y:S01]  /*7ba0*/  SHF.R.S32.HI R73, RZ, 0x18, R84 ;  /* 0x00000018ff497819 */ /* 0x000fe20000011454 */
[----:B------:R-:W-:Y:S01]  /*7bb0*/  IMAD R18, R75, R72, R18 ;  /* 0x000000484b127224 */ /* 0x000fe200078e0212 */
[----:B------:R-:W-:Y:S01]  /*7bc0*/  PRMT R75, R85, 0x8880, RZ ;  /* 0x00008880554b7816 */ /* 0x000fe200000000ff */
[C---:B------:R-:W-:Y:S01]  /*7bd0*/  IMAD R20, R70.reuse, R24, RZ ;  /* 0x0000001846147224 */ /* 0x040fe200078e02ff */
[----:B------:R-:W-:Y:S01]  /*7be0*/  SHF.R.S32.HI R74, RZ, 0x18, R74 ;  /* 0x00000018ff4a7819 */ /* 0x000fe2000001144a */
[----:B------:R-:W-:Y:S01]  /*7bf0*/  IMAD R21, R70, R25, RZ ;  /* 0x0000001946157224 */ /* 0x000fe200078e02ff */
[----:B------:R-:W-:Y:S01]  /*7c00*/  I2IP.S8.S32.SAT R91, R13, R12, R91 ;  /* 0x0000000c0d5b7239 */ /* 0x000fe2000000145b */
[-C--:B------:R-:W-:Y:S01]  /*7c10*/  IMAD R23, R73, R72.reuse, R23 ;  /* 0x0000004849177224 */ /* 0x080fe200078e0217 */
[C---:B------:R-:W-:Y:S01]  /*7c20*/  PRMT R73, R86.reuse, 0x8880, RZ ;  /* 0x0000888056497816 */ /* 0x040fe200000000ff */
[-C--:B------:R-:W-:Y:S01]  /*7c30*/  IMAD R20, R75, R72.reuse, R20 ;  /* 0x000000484b147224 */ /* 0x080fe200078e0214 */
[----:B------:R-:W-:Y:S01]  /*7c40*/  SHF.L.U32 R75, R86, 0x8, RZ ;  /* 0x00000008564b7819 */ /* 0x000fe200000006ff */
[----:B------:R-:W-:Y:S01]  /*7c50*/  IMAD R21, R74, R72, R21 ;  /* 0x000000484a157224 */ /* 0x000fe200078e0215 */
[----:B------:R1:W-:Y:S01]  /*7c60*/  STS.128 [R135+UR44+0x8400], R88 ;  /* 0x0084005887007988 */ /* 0x0003e20008000c2c */
[----:B------:R-:W-:Y:S01]  /*7c70*/  IMAD R22, R70, R26, RZ ;  /* 0x0000001a46167224 */ /* 0x000fe200078e02ff */
[----:B------:R-:W-:Y:S01]  /*7c80*/  I2IP.S8.S32.SAT R100, R23, R18, RZ ;  /* 0x0000001217647239 */ /* 0x000fe200000014ff */
[----:B------:R-:W-:Y:S01]  /*7c90*/  IMAD.U32 R74, R86, 0x10000, RZ ;  /* 0x00010000564a7824 */ /* 0x000fe200078e00ff */
[----:B------:R-:W-:Y:S01]  /*7ca0*/  SHF.R.S32.HI R75, RZ, 0x18, R75 ;  /* 0x00000018ff4b7819 */ /* 0x000fe2000001144b */
[C---:B------:R-:W-:Y:S01]  /*7cb0*/  IMAD R27, R70.reuse, R27, RZ ;  /* 0x0000001b461b7224 */ /* 0x040fe200078e02ff */
[----:B------:R-:W-:Y:S01]  /*7cc0*/  I2IP.S8.S32.SAT R100, R17, R16, R100 ;  /* 0x0000001011647239 */ /* 0x000fe20000001464 */
[C---:B------:R-:W-:Y:S01]  /*7cd0*/  IMAD R24, R70.reuse, R28, RZ ;  /* 0x0000001c46187224 */ /* 0x040fe200078e02ff */
[----:B------:R-:W-:Y:S01]  /*7ce0*/  SHF.R.S32.HI R74, RZ, 0x18, R74 ;  /* 0x00000018ff4a7819 */ /* 0x000fe2000001144a */
[-C--:B------:R-:W-:Y:S01]  /*7cf0*/  IMAD R22, R77, R72.reuse, R22 ;  /* 0x000000484d167224 */ /* 0x080fe200078e0216 */
[----:B------:R-:W-:Y:S01]  /*7d00*/  SHF.L.U32 R77, R87, 0x8, RZ ;  /* 0x00000008574d7819 */ /* 0x000fe200000006ff */
[----:B------:R-:W-:Y:S02]  /*7d10*/  IMAD R25, R70, R29, RZ ;  /* 0x0000001d46197224 */ /* 0x000fe400078e02ff */
        /* <DEDUP_REMOVED lines=33> */
[----:B------:R-:W-:Y:S01]  /*7f30*/  PRMT R76, R93, 0x8880, RZ ;  /* 0x000088805d4c7816 */ /* 0x000fe200000000ff */
[C---:B------:R-:W-:Y:S02]  /*7f40*/  IMAD R34, R70.reuse, R38, RZ ;  /* 0x0000002646227224 */ /* 0x040fe400078e02ff */
[----:B------:R-:W-:Y:S01]  /*7f50*/  IMAD R32, R73, R72, R32 ;  /* 0x0000004849207224 */ /* 0x000fe200078e0220 */
[----:B------:R-:W-:Y:S01]  /*7f60*/  SHF.R.S32.HI R73, RZ, 0x18, R92 ;  /* 0x00000018ff497819 */ /* 0x000fe2000001145c */
[----:B------:R-:W-:Y:S01]  /*7f70*/  IMAD R39, R70, R39, RZ ;  /* 0x0000002746277224 */ /* 0x000fe200078e02ff */
[----:B------:R-:W-:Y:S01]  /*7f80*/  I2IP.S8.S32.SAT R103, R35, R30, RZ ;  /* 0x0000001e23677239 */ /* 0x000fe200000014ff */
[-C--:B------:R-:W-:Y:S02]  /*7f90*/  IMAD R33, R74, R72.reuse, R33 ;  /* 0x000000484a217224 */ /* 0x080fe400078e0221 */
[----:B------:R-:W-:Y:S01]  /*7fa0*/  IMAD R34, R75, R72, R34 ;  /* 0x000000484b227224 */ /* 0x000fe200078e0222 */
[----:B------:R-:W-:Y:S01]  /*7fb0*/  I2IP.S8.S32.SAT R103, R29, R28, R103 ;  /* 0x0000001c1d677239 */ /* 0x000fe20000001467 */
[C---:B------:R-:W-:Y:S01]  /*7fc0*/  IMAD.U32 R74, R93.reuse, 0x10000, RZ ;  /* 0x000100005d4a7824 */ /* 0x040fe200078e00ff */
[----:B------:R-:W-:Y:S01]  /*7fd0*/  SHF.L.U32 R75, R93, 0x8, RZ ;  /* 0x000000085d4b7819 */ /* 0x000fe200000006ff */
[----:B------:R-:W-:Y:S01]  /*7fe0*/  IMAD R39, R73, R72, R39 ;  /* 0x0000004849277224 */ /* 0x000fe200078e0227 */
[----:B------:R-:W-:Y:S01]  /*7ff0*/  MOV R73, R76 ;  /* 0x0000004c00497202 */ /* 0x000fe20000000f00 */
[C---:B------:R-:W-:Y:S01]  /*8000*/  IMAD R36, R70.reuse, R40, RZ ;  /* 0x0000002846247224 */ /* 0x040fe200078e02ff */
[----:B------:R-:W-:Y:S01]  /*8010*/  SHF.R.S32.HI R74, RZ, 0x18, R74 ;  /* 0x00000018ff4a7819 */ /* 0x000fe2000001144a */
[C---:B------:R-:W-:Y:S01]  /*8020*/  IMAD R37, R70.reuse, R41, RZ ;  /* 0x0000002946257224 */ /* 0x040fe200078e02ff */
[----:B------:R-:W-:Y:S01]  /*8030*/  SHF.R.S32.HI R75, RZ, 0x18, R75 ;  /* 0x00000018ff4b7819 */ /* 0x000fe2000001144b */
[----:B------:R-:W-:Y:S01]  /*8040*/  IMAD R38, R70, R42, RZ ;  /* 0x0000002a46267224 */ /* 0x000fe200078e02ff */
[----:B------:R1:W-:Y:S01]  /*8050*/  STS.128 [R160+0x8400], R100 ;  /* 0x00840064a0007388 */ /* 0x0003e20000000c00 */
[----:B------:R-:W-:Y:S01]  /*8060*/  IMAD R36, R73, R72, R36 ;  /* 0x0000004849247224 */ /* 0x000fe200078e0224 */
[----:B------:R-:W-:Y:S01]  /*8070*/  I2IP.S8.S32.SAT R108, R39, R34, RZ ;  /* 0x00000022276c7239 */ /* 0x000fe200000014ff */
[-C--:B------:R-:W-:Y:S01]  /*8080*/  IMAD R37, R74, R72.reuse, R37 ;  /* 0x000000484a257224 */ /* 0x080fe200078e0225 */
[----:B------:R-:W-:Y:S01]  /*8090*/  SHF.R.S32.HI R76, RZ, 0x18, R93 ;  /* 0x00000018ff4c7819 */ /* 0x000fe2000001145d */
[----:B------:R-:W-:Y:S01]  /*80a0*/  IMAD R43, R70, R43, RZ ;  /* 0x0000002b462b7224 */ /* 0x000fe200078e02ff */
[C---:B------:R-:W-:Y:S01]  /*80b0*/  SHF.L.U32 R74, R94.reuse, 0x10, RZ ;  /* 0x000000105e4a7819 */ /* 0x040fe200000006ff */
[----:B------:R-:W-:Y:S01]  /*80c0*/  IMAD R38, R75, R72, R38 ;  /* 0x000000484b267224 */ /* 0x000fe200078e0226 */
[----:B------:R-:W-:Y:S01]  /*80d0*/  PRMT R73, R94, 0x8880, RZ ;  /* 0x000088805e497816 */ /* 0x000fe200000000ff */
[----:B------:R-:W-:Y:S01]  /*80e0*/  IMAD R40, R70, R44, RZ ;  /* 0x0000002c46287224 */ /* 0x000fe200078e02ff */
[----:B------:R-:W-:Y:S01]  /*80f0*/  SHF.L.U32 R75, R94, 0x8, RZ ;  /* 0x000000085e4b7819 */ /* 0x000fe200000006ff */
[----:B------:R-:W-:Y:S01]  /*8100*/  IMAD R41, R70, R45, RZ ;  /* 0x0000002d46297224 */ /* 0x000fe200078e02ff */
[----:B------:R-:W-:Y:S01]  /*8110*/  SHF.R.S32.HI R74, RZ, 0x18, R74 ;  /* 0x00000018ff4a7819 */ /* 0x000fe2000001144a */
[----:B------:R-:W-:Y:S01]  /*8120*/  IMAD R43, R76, R72, R43 ;  /* 0x000000484c2b7224 */ /* 0x000fe200078e022b */
[----:B------:R-:W-:Y:S01]  /*8130*/  SHF.R.S32.HI R75, RZ, 0x18, R75 ;  /* 0x00000018ff4b7819 */ /* 0x000fe2000001144b */
[C---:B------:R-:W-:Y:S01]  /*8140*/  IMAD R42, R70.reuse, R46, RZ ;  /* 0x0000002e462a7224 */ /* 0x040fe200078e02ff */
[----:B------:R-:W-:Y:S01]  /*8150*/  I2IP.S8.S32.SAT R108, R33, R32, R108 ;  /* 0x00000020216c7239 */ /* 0x000fe2000000146c */
[----:B------:R-:W-:Y:S01]  /*8160*/  IMAD R40, R73, R72, R40 ;  /* 0x0000004849287224 */ /* 0x000fe200078e0228 */
[----:B------:R-:W-:Y:S01]  /*8170*/  SHF.R.S32.HI R76, RZ, 0x18, R94 ;  /* 0x00000018ff4c7819 */ /* 0x000fe2000001145e */
[----:B------:R-:W-:Y:S01]  /*8180*/  IMAD R47, R70, R47, RZ ;  /* 0x0000002f462f7224 */ /* 0x000fe200078e02ff */
[----:B------:R-:W-:Y:S01]  /*8190*/  I2IP.S8.S32.SAT R109, R43, R38, RZ ;  /* 0x000000262b6d7239 */ /* 0x000fe200000014ff */
[-C--:B------:R-:W-:Y:S01]  /*81a0*/  IMAD R41, R74, R72.reuse, R41 ;  /* 0x000000484a297224 */ /* 0x080fe200078e0229 */
[----:B------:R-:W-:Y:S01]  /*81b0*/  PRMT R73, R95, 0x8880, RZ ;  /* 0x000088805f497816 */ /* 0x000fe200000000ff */
[-C--:B------:R-:W-:Y:S01]  /*81c0*/  IMAD R42, R75, R72.reuse, R42 ;  /* 0x000000484b2a7224 */ /* 0x080fe200078e022a */
[----:B------:R-:W-:Y:S01]  /*81d0*/  SHF.L.U32 R74, R95, 0x10, RZ ;  /* 0x000000105f4a7819 */ /* 0x000fe200000006ff */
[----:B------:R-:W-:Y:S01]  /*81e0*/  IMAD R47, R76, R72, R47 ;  /* 0x000000484c2f7224 */ /* 0x000fe200078e022f */
[----:B------:R-:W-:Y:S01]  /*81f0*/  I2IP.S8.S32.SAT R109, R37, R36, R109 ;  /* 0x00000024256d7239 */ /* 0x000fe2000000146d */
[C---:B------:R-:W-:Y:S01]  /*8200*/  IMAD R44, R70.reuse, R48, RZ ;  /* 0x00000030462c7224 */ /* 0x040fe200078e02ff */
[----:B------:R-:W-:Y:S01]  /*8210*/  SHF.R.S32.HI R74, RZ, 0x18, R74 ;  /* 0x00000018ff4a7819 */ /* 0x000fe2000001144a */
[----:B------:R-:W-:Y:S01]  /*8220*/  IMAD.SHL.U32 R76, R95, 0x100, RZ ;  /* 0x000001005f4c7824 */ /* 0x000fe200078e00ff */
[----:B------:R-:W-:Y:S01]  /*8230*/  I2IP.S8.S32.SAT R110, R47, R42, RZ ;  /* 0x0000002a2f6e7239 */ /* 0x000fe200000014ff */
[----:B------:R-:W-:Y:S01]  /*8240*/  IMAD R45, R70, R49, RZ ;  /* 0x00000031462d7224 */ /* 0x000fe200078e02ff */
[----:B------:R-:W-:Y:S01]  /*8250*/  PRMT R75, R96, 0x8880, RZ ;  /* 0x00008880604b7816 */ /* 0x000fe200000000ff */
[----:B------:R-:W-:Y:S01]  /*8260*/  IMAD R44, R73, R72, R44 ;  /* 0x00000048492c7224 */ /* 0x000fe200078e022c */
[----:B------:R-:W-:Y:S01]  /*8270*/  SHF.R.S32.HI R73, RZ, 0x18, R76 ;  /* 0x00000018ff497819 */ /* 0x000fe2000001144c */
[----:B------:R-:W-:Y:S01]  /*8280*/  IMAD R46, R70, R50, RZ ;  /* 0x00000032462e7224 */ /* 0x000fe200078e02ff */
[----:B------:R-:W-:Y:S01]  /*8290*/  I2IP.S8.S32.SAT R110, R41, R40, R110 ;  /* 0x00000028296e7239 */ /* 0x000fe2000000146e */
[----:B------:R-:W-:Y:S01]  /*82a0*/  IMAD R45, R74, R72, R45 ;  /* 0x000000484a2d7224 */ /* 0x000fe200078e022d */
[----:B------:R-:W-:Y:S01]  /*82b0*/  SHF.R.S32.HI R74, RZ, 0x18, R95 ;  /* 0x00000018ff4a7819 */ /* 0x000fe2000001145f */
[----:B------:R-:W-:Y:S01]  /*82c0*/  IMAD R51, R70, R51, RZ ;  /* 0x0000003346337224 */ /* 0x000fe200078e02ff */
[----:B------:R-:W-:Y:S01]  /*82d0*/  SHF.L.U32 R76, R96, 0x8, RZ ;  /* 0x00000008604c7819 */ /* 0x000fe200000006ff */
[----:B------:R-:W-:Y:S02]  /*82e0*/  IMAD R48, R70, R52, RZ ;  /* 0x0000003446307224 */ /* 0x000fe400078e02ff */
[-C--:B------:R-:W-:Y:S01]  /*82f0*/  IMAD R46, R73, R72.reuse, R46 ;  /* 0x00000048492e7224 */ /* 0x080fe200078e022e */
[----:B------:R-:W-:Y:S01]  /*8300*/  SHF.R.S32.HI R73, RZ, 0x18, R77 ;  /* 0x00000018ff497819 */ /* 0x000fe2000001144d */
[-C--:B------:R-:W-:Y:S01]  /*8310*/  IMAD R51, R74, R72.reuse, R51 ;  /* 0x000000484a337224 */ /* 0x080fe200078e0233 */
[----:B------:R-:W-:Y:S01]  /*8320*/  SHF.R.S32.HI R74, RZ, 0x18, R96 ;  /* 0x00000018ff4a7819 */ /* 0x000fe20000011460 */
[----:B------:R-:W-:Y:S01]  /*8330*/  IMAD R49, R70, R53, RZ ;  /* 0x0000003546317224 */ /* 0x000fe200078e02ff */
[----:B------:R-:W-:Y:S01]  /*8340*/  SHF.L.U32 R77, R98, 0x8, RZ ;  /* 0x00000008624d7819 */ /* 0x000fe200000006ff */
[----:B------:R-:W-:Y:S01]  /*8350*/  IMAD R48, R75, R72, R48 ;  /* 0x000000484b307224 */ /* 0x000fe200078e0230 */
[----:B------:R-:W-:Y:S01]  /*8360*/  SHF.R.S32.HI R75, RZ, 0x18, R76 ;  /* 0x00000018ff4b7819 */ /* 0x000fe2000001144c */
[C---:B------:R-:W-:Y:S01]  /*8370*/  IMAD R50, R70.reuse, R54, RZ ;  /* 0x0000003646327224 */ /* 0x040fe200078e02ff */
[----:B------:R-:W-:Y:S01]  /*8380*/  I2IP.S8.S32.SAT R111, R51, R46, RZ ;  /* 0x0000002e336f7239 */ /* 0x000fe200000014ff */
[C---:B------:R-:W-:Y:S01]  /*8390*/  IMAD R55, R70.reuse, R55, RZ ;  /* 0x0000003746377224 */ /* 0x040fe200078e02ff */
[----:B------:R-:W-:Y:S01]  /*83a0*/  SHF.L.U32 R76, R97, 0x10, RZ ;  /* 0x00000010614c7819 */ /* 0x000fe200000006ff */
[----:B------:R-:W-:Y:S01]  /*83b0*/  IMAD R49, R73, R72, R49 ;  /* 0x0000004849317224 */ /* 0x000fe200078e0231 */
[----:B------:R-:W-:Y:S01]  /*83c0*/  PRMT R73, R97, 0x8880, RZ ;  /* 0x0000888061497816 */ /* 0x000fe200000000ff */
[----:B------:R-:W-:Y:S01]  /*83d0*/  IMAD R52, R70, R56, RZ ;  /* 0x0000003846347224 */ /* 0x000fe200078e02ff */
[----:B------:R-:W-:Y:S01]  /*83e0*/  I2IP.S8.S32.SAT R111, R45, R44, R111 ;  /* 0x0000002c2d6f7239 */ /* 0x000fe2000000146f */
[-C--:B------:R-:W-:Y:S01]  /*83f0*/  IMAD R50, R75, R72.reuse, R50 ;  /* 0x000000484b327224 */ /* 0x080fe200078e0232 */
[----:B------:R-:W-:Y:S01]  /*8400*/  PRMT R75, R98, 0x8880, RZ ;  /* 0x00008880624b7816 */ /* 0x000fe200000000ff */
[-C--:B------:R-:W-:Y:S01]  /*8410*/  IMAD R55, R74, R72.reuse, R55 ;  /* 0x000000484a377224 */ /* 0x080fe200078e0237 */
[----:B------:R-:W-:Y:S01]  /*8420*/  SHF.R.S32.HI R74, RZ, 0x18, R76 ;  /* 0x00000018ff4a7819 */ /* 0x000fe2000001144c */
[----:B------:R-:W-:Y:S01]  /*8430*/  IMAD R52, R73, R72, R52 ;  /* 0x0000004849347224 */ /* 0x000fe200078e0234 */
[----:B------:R-:W-:Y:S01]  /*8440*/  SHF.L.U32 R73, R97, 0x8, RZ ;  /* 0x0000000861497819 */ /* 0x000fe200000006ff */
[C---:B------:R-:W-:Y:S01]  /*8450*/  IMAD R53, R70.reuse, R57, RZ ;  /* 0x0000003946357224 */ /* 0x040fe200078e02ff */
[----:B------:R1:W-:Y:S01]  /*8460*/  STS.128 [R159+0x8400], R108 ;  /* 0x0084006c9f007388 */ /* 0x0003e20000000c00 */
[----:B------:R-:W-:Y:S01]  /*8470*/  IMAD R54, R70, R58, RZ ;  /* 0x0000003a46367224 */ /* 0x000fe200078e02ff */
[----:B------:R-:W-:Y:S01]  /*8480*/  SHF.R.S32.HI R73, RZ, 0x18, R73 ;  /* 0x00000018ff497819 */ /* 0x000fe20000011449 */
[----:B------:R-:W-:Y:S01]  /*8490*/  IMAD R53, R74, R72, R53 ;  /* 0x000000484a357224 */ /* 0x000fe200078e0235 */
[----:B------:R-:W-:Y:S01]  /*84a0*/  SHF.L.U32 R76, R98, 0x10, RZ ;  /* 0x00000010624c7819 */ /* 0x000fe200000006ff */
[C---:B------:R-:W-:Y:S01]  /*84b0*/  IMAD R59, R70.reuse, R59, RZ ;  /* 0x0000003b463b7224 */ /* 0x040fe200078e02ff */
[----:B------:R-:W-:Y:S01]  /*84c0*/  SHF.R.S32.HI R74, RZ, 0x18, R97 ;  /* 0x00000018ff4a7819 */ /* 0x000fe20000011461 */
[C---:B------:R-:W-:Y:S01]  /*84d0*/  IMAD R56, R70.reuse, R60, RZ ;  /* 0x0000003c46387224 */ /* 0x040fe200078e02ff */
[----:B------:R-:W-:Y:S01]  /*84e0*/  I2IP.S8.S32.SAT R112, R55, R50, RZ ;  /* 0x0000003237707239 */ /* 0x000fe200000014ff */
[----:B------:R-:W-:Y:S01]  /*84f0*/  IMAD R54, R73, R72, R54 ;  /* 0x0000004849367224 */ /* 0x000fe200078e0236 */
[----:B------:R-:W-:Y:S01]  /*8500*/  SHF.R.S32.HI R76, RZ, 0x18, R76 ;  /* 0x00000018ff4c7819 */ /* 0x000fe2000001144c */
[----:B------:R-:W-:Y:S01]  /*8510*/  IMAD R57, R70, R61, RZ ;  /* 0x0000003d46397224 */ /* 0x000fe200078e02ff */
[----:B------:R-:W-:Y:S01]  /*8520*/  I2IP.S8.S32.SAT R112, R49, R48, R112 ;  /* 0x0000003031707239 */ /* 0x000fe20000001470 */
[----:B------:R-:W-:Y:S01]  /*8530*/  IMAD R59, R74, R72, R59 ;  /* 0x000000484a3b7224 */ /* 0x000fe200078e023b */
[----:B------:R-:W-:Y:S01]  /*8540*/  SHF.R.S32.HI R77, RZ, 0x18, R77 ;  /* 0x00000018ff4d7819 */ /* 0x000fe2000001144d */
[----:B------:R-:W-:Y:S01]  /*8550*/  IMAD R58, R70, R62, RZ ;  /* 0x0000003e463a7224 */ /* 0x000fe200078e02ff */
[----:B------:R-:W-:Y:S01]  /*8560*/  SHF.R.S32.HI R73, RZ, 0x18, R98 ;  /* 0x00000018ff497819 */ /* 0x000fe20000011462 */
[----:B------:R-:W-:Y:S01]  /*8570*/  IMAD R56, R75, R72, R56 ;  /* 0x000000484b387224 */ /* 0x000fe200078e0238 */
[----:B------:R-:W-:Y:S01]  /*8580*/  I2IP.S8.S32.SAT R113, R59, R54, RZ ;  /* 0x000000363b717239 */ /* 0x000fe200000014ff */
[----:B------:R-:W-:Y:S01]  /*8590*/  IMAD R57, R76, R72, R57 ;  /* 0x000000484c397224 */ /* 0x000fe200078e0239 */
[C---:B------:R-:W-:Y:S01]  /*85a0*/  PRMT R75, R99.reuse, 0x8880, RZ ;  /* 0x00008880634b7816 */ /* 0x040fe200000000ff */
[----:B------:R-:W-:Y:S01]  /*85b0*/  IMAD.U32 R74, R99, 0x10000, RZ ;  /* 0x00010000634a7824 */ /* 0x000fe200078e00ff */
[----:B------:R-:W-:Y:S01]  /*85c0*/  I2IP.S8.S32.SAT R113, R53, R52, R113 ;  /* 0x0000003435717239 */ /* 0x000fe20000001471 */
[C---:B------:R-:W-:Y:S01]  /*85d0*/  IMAD R63, R70.reuse, R63, RZ ;  /* 0x0000003f463f7224 */ /* 0x040fe200078e02ff */
[----:B------:R-:W-:Y:S01]  /*85e0*/  SHF.R.S32.HI R76, RZ, 0x18, R99 ;  /* 0x00000018ff4c7819 */ /* 0x000fe20000011463 */
[----:B------:R-:W-:Y:S01]  /*85f0*/  IMAD R58, R77, R72, R58 ;  /* 0x000000484d3a7224 */ /* 0x000fe200078e023a */
[----:B------:R-:W-:Y:S01]  /*8600*/  SHF.L.U32 R77, R99, 0x8, RZ ;  /* 0x00000008634d7819 */ /* 0x000fe200000006ff */
[C---:B------:R-:W-:Y:S01]  /*8610*/  IMAD R60, R70.reuse, R64, RZ ;  /* 0x00000040463c7224 */ /* 0x040fe200078e02ff */
[----:B------:R-:W-:Y:S01]  /*8620*/  SHF.R.S32.HI R74, RZ, 0x18, R74 ;  /* 0x00000018ff4a7819 */ /* 0x000fe2000001144a */
[C---:B------:R-:W-:Y:S01]  /*8630*/  IMAD R61, R70.reuse, R65, RZ ;  /* 0x00000041463d7224 */ /* 0x040fe200078e02ff */
[----:B------:R-:W-:Y:S01]  /*8640*/  SHF.R.S32.HI R77, RZ, 0x18, R77 ;  /* 0x00000018ff4d7819 */ /* 0x000fe2000001144d */
[-C--:B------:R-:W-:Y:S02]  /*8650*/  IMAD R63, R73, R72.reuse, R63 ;  /* 0x00000048493f7224 */ /* 0x080fe400078e023f */
[----:B------:R-:W-:Y:S02]  /*8660*/  IMAD R60, R75, R72, R60 ;  /* 0x000000484b3c7224 */ /* 0x000fe400078e023c */
[----:B------:R-:W-:Y:S01]  /*8670*/  IMAD R62, R70, R66, RZ ;  /* 0x00000042463e7224 */ /* 0x000fe200078e02ff */
[----:B------:R-:W-:Y:S01]  /*8680*/  I2IP.S8.S32.SAT R114, R63, R58, RZ ;  /* 0x0000003a3f727239 */ /* 0x000fe200000014ff */
[----:B------:R-:W-:Y:S02]  /*8690*/  IMAD R61, R74, R72, R61 ;  /* 0x000000484a3d7224 */ /* 0x000fe400078e023d */
[----:B------:R-:W-:Y:S01]  /*86a0*/  IMAD R67, R70, R67, RZ ;  /* 0x0000004346437224 */ /* 0x000fe200078e02ff */
[----:B------:R-:W-:Y:S01]  /*86b0*/  I2IP.S8.S32.SAT R114, R57, R56, R114 ;  /* 0x0000003839727239 */ /* 0x000fe20000001472 */
[-C--:B------:R-:W-:Y:S02]  /*86c0*/  IMAD R62, R77, R72.reuse, R62 ;  /* 0x000000484d3e7224 */ /* 0x080fe400078e023e */
[----:B------:R-:W-:Y:S05]  /*86d0*/  IMAD R67, R76, R72, R67 ;  /* 0x000000484c437224 */ /* 0x000fea00078e0243 */
[----:B------:R-:W-:Y:S04]  /*86e0*/  I2IP.S8.S32.SAT R115, R67, R62, RZ ;  /* 0x0000003e43737239 */ /* 0x000fe800000014ff */
[----:B------:R-:W-:Y:S05]  /*86f0*/  I2IP.S8.S32.SAT R115, R61, R60, R115 ;  /* 0x0000003c3d737239 */ /* 0x000fea0000001473 */
[----:B------:R1:W-:Y:S01]  /*8700*/  STS.128 [R158+0x8400], R112 ;  /* 0x008400709e007388 */ /* 0x0003e20000000c00 */
[----:B------:R-:W-:Y:S01]  /*8710*/  @!PT LDS RZ, [RZ] ;  /* 0x00000000fffff984 */ /* 0x000fe20000000800 */
[----:B------:R-:W-:Y:S01]  /*8720*/  @!PT LDS RZ, [RZ] ;  /* 0x00000000fffff984 */ /* 0x000fe20000000800 */
[----:B------:R-:W-:Y:S01]  /*8730*/  @!PT LDS RZ, [RZ] ;  /* 0x00000000fffff984 */ /* 0x000fe20000000800 */
[----:B------:R-:W-:Y:S01]  /*8740*/  @!PT LDS RZ, [RZ] ;  /* 0x00000000fffff984 */ /* 0x000fe20000000800 */
[----:B------:R2:W-:Y:S07]  /*8750*/  MEMBAR.ALL.CTA ;  /* 0x0000000000007992 */ /* 0x0005ee0000008000 */
[----:B--2---:R-:W2:Y:S02]  /*8760*/  FENCE.VIEW.ASYNC.S ;  /* 0x00000000000073c6 */ /* 0x004ea40000000000 */
[----:B--2---:R-:W-:Y:S06]  /*8770*/  BAR.SYNC.DEFER_BLOCKING 0x1, 0x80 ;  /* 0x0042000000007b1d */ /* 0x004fec0000010000 */
[----:B------:R-:W-:Y:S05]  /*8780*/  @P0 BRA `(.L_x_134) ;  /* 0x0000000000280947 */ /* 0x000fea0003800000 */
[----:B------:R-:W-:Y:S01]  /*8790*/  UIADD3 UR4, UPT, UPT, UR44, 0x8400, URZ ;  /* 0x000084002c047890 */ /* 0x000fe2000fffe0ff */
[----:B------:R-:W-:Y:S05]  /*87a0*/  UMOV UR51, UR36 ;  /* 0x0000002400337c82 */ /* 0x000fea0008000000 */
[----:B------:R-:W-:Y:S01]  /*87b0*/  MOV R156, UR4 ;  /* 0x00000004009c7c02 */ /* 0x000fe20008000f00 */
[----:B------:R-:W-:Y:S03]  /*87c0*/  UIADD3 UR4, UP0, UPT, UR62, 0x680, URZ ;  /* 0x000006803e047890 */ /* 0x000fe6000ff1e0ff */
[----:B------:R-:W-:Y:S01]  /*87d0*/  R2UR UR48, R156 ;  /* 0x000000009c3072ca */ /* 0x000fe200000e0000 */
[----:B------:R-:W-:Y:S11]  /*87e0*/  UIADD3.X UR5, UPT, UPT, URZ, UR63, URZ, UP0, !UPT ;  /* 0x0000003fff057290 */ /* 0x000ff600087fe4ff */
[----:B------:R-:W-:Y:S01]  /*87f0*/  @!UPT UIADD3 URZ, UPT, UPT, URZ, URZ, URZ ;  /* 0x000000fffffff290 */ /* 0x000fe2000fffe0ff */
[----:B------:R2:W-:Y:S01]  /*8800*/  UTMASTG.3D [UR48], [UR4] ;  /* 0x00000030040073b5 */ /* 0x0005e20008010000 */
[----:B------:R0:W-:Y:S01]  /*8810*/  UTMACMDFLUSH ;  /* 0x00000000000079b7 */ /* 0x0001e20000000000 */
[----:B--2---:R-:W-:Y:S04]  /*8820*/  DEPBAR.LE SB0, 0x1 ;  /* 0x000080400000791a */ /* 0x004fe80000000000 */
.L_x_134:
[----:B------:R-:W-:Y:S05]  /*8830*/  BSYNC.RECONVERGENT B0 ;  /* 0x0000000000007941 */ /* 0x000fea0003800200 */
.L_x_133:
[----:B------:R-:W-:Y:S06]  /*8840*/  BAR.SYNC.DEFER_BLOCKING 0x1, 0x80 ;  /* 0x0042000000007b1d */ /* 0x000fec0000010000 */
[----:B------:R-:W2:Y:S01]  /*8850*/  @P6 SYNCS.PHASECHK.TRANS64.TRYWAIT P0, [R107+URZ+0x160], R116 ;  /* 0x000160746b0065a7 */ /* 0x000ea200080011ff */
[----:B------:R-:W-:Y:S01]  /*8860*/  BSSY B1, `(.L_x_135) ;  /* 0x0000023000017945 */ /* 0x000fe20003800000 */
[----:B--2---:R-:W-:Y:S03]  /*8870*/  @P6 SEL R78, RZ, 0x1, !P0 ;  /* 0x00000001ff4e6807 */ /* 0x004fe60004000000 */
[----:B------:R-:W-:Y:S05]  /*8880*/  @!P6 BRA `(.L_x_136) ;  /* 0x000000000080e947 */ /* 0x000fea0003800000 */
[----:B------:R-:W-:Y:S01]  /*8890*/  ISETP.NE.AND P1, PT, R79, RZ, PT ;  /* 0x000000ff4f00720c */ /* 0x000fe20003f25270 */
[----:B------:R-:W-:Y:S01]  /*88a0*/  BSSY B0, `(.L_x_137) ;  /* 0x000000a000007945 */ /* 0x000fe20003800000 */
[----:B------:R-:W-:Y:S11]  /*88b0*/  ISETP.NE.AND P0, PT, R78, RZ, PT ;  /* 0x000000ff4e00720c */ /* 0x000ff60003f05270 */
[----:B------:R-:W-:Y:S04]  /*88c0*/  @P1 IMAD R5, R150, 0x2000, R105 ;  /* 0x0000200096051824 */ /* 0x000fe800078e0269 */
[--C-:B------:R-:W-:Y:S01]  /*88d0*/  @P1 IMAD.IADD R4, R155, 0x1, R5.reuse ;  /* 0x000000019b041824 */ /* 0x100fe200078e0205 */
[----:B------:R-:W-:Y:S01]  /*88e0*/  @P1 IADD3 R3, PT, PT, R154, R5, RZ ;  /* 0x000000059a031210 */ /* 0x000fe20007ffe0ff */
[----:B------:R-:W-:Y:S01]  /*88f0*/  @P1 IMAD.IADD R2, R104, 0x1, R5 ;  /* 0x0000000168021824 */ /* 0x000fe200078e0205 */
[----:B------:R-:W-:Y:S06]  /*8900*/  @P0 BRA `(.L_x_138) ;  /* 0x00000000000c0947 */ /* 0x000fec0003800000 */
[----:B------:R-:W-:Y:S04]  /*8910*/  SHF.L.U32 R0, R149, 0x1f, RZ ;  /* 0x0000001f95007819 */ /* 0x000fe800000006ff */
[----:B------:R-:W2:Y:S02]  /*8920*/  SYNCS.PHASECHK.TRANS64.TRYWAIT P0, [R107+URZ+0x160], R0 ;  /* 0x000160006b0075a7 */ /* 0x000ea400080011ff */
[----:B--2---:R-:W-:Y:S05]  /*8930*/  @!P0 BRA `(.L_x_139) ;  /* 0x0000005400048947 */ /* 0x004fea0003800000 */
.L_x_138:
[----:B------:R-:W-:Y:S05]  /*8940*/  BSYNC B0 ;  /* 0x0000000000007941 */ /* 0x000fea0003800000 */
.L_x_137:
[----:B------:R-:W-:Y:S01]  /*8950*/  ISETP.NE.AND P0, PT, R79, RZ, PT ;  /* 0x000000ff4f00720c */ /* 0x000fe20003f05270 */
[----:B--2---:R-:W-:Y:S02]  /*8960*/  VIADD R107, R107, 0x180 ;  /* 0x000001806b6b7836 */ /* 0x004fe40000000000 */
[----:B------:R-:W-:Y:S02]  /*8970*/  IMAD.U32 R0, RZ, RZ, UR45 ;  /* 0x0000002dff007e24 */ /* 0x000fe4000f8e00ff */
[----:B------:R-:W-:Y:S03]  /*8980*/  VIADD R150, R150, 0x1 ;  /* 0x0000000196967836 */ /* 0x000fe60000000000 */
[----:B------:R-:W-:Y:S05]  /*8990*/  PRMT R0, R0, 0x654, R107 ;  /* 0x0000065400007816 */ /* 0x000fea000000006b */
[----:B------:R2:W3:Y:S04]  /*89a0*/  @P0 LDS.128 R80, [R5+0x400] ;  /* 0x0004000005500984 */ /* 0x0004e80000000c00 */
[----:B------:R2:W4:Y:S04]  /*89b0*/  @P0 LDS.128 R84, [R4+0x400] ;  /* 0x0004000004540984 */ /* 0x0005280000000c00 */
        /* <DEDUP_REMOVED lines=12> */
[----:B--234-:R-:W-:Y:S02]  /*8a80*/  LOP3.LUT R149, R149, R0, RZ, 0x3c, !PT ;  /* 0x0000000095957212 */ /* 0x01cfe400078e3cff */
.L_x_136:
[----:B------:R-:W-:Y:S05]  /*8a90*/  BSYNC B1 ;  /* 0x0000000000017941 */ /* 0x000fea0003800000 */
.L_x_135:
[----:B------:R-:W-:Y:S05]  /*8aa0*/  VIADD R0, R71, 0x40 ;  /* 0x0000004047007836 */ /* 0x000fea0000000000 */
[----:B------:R-:W-:Y:S04]  /*8ab0*/  SHF.R.U32.HI R0, RZ, 0x15, R0 ;  /* 0x00000015ff007819 */ /* 0x000fe80000011600 */
[----:B------:R-:W-:Y:S11]  /*8ac0*/  LOP3.LUT P0, RZ, R0, 0x3, R145, 0x48, !PT ;  /* 0x0000000300ff7812 */ /* 0x000ff60007804891 */
[----:B------:R-:W-:Y:S02]  /*8ad0*/  @!UPT UIADD3 URZ, UPT, UPT, URZ, URZ, URZ ;  /* 0x000000fffffff290 */ /* 0x000fe4000fffe0ff */
        /* <DEDUP_REMOVED lines=8> */
[----:B------:R-:W5:Y:S01]  /*8b60*/  LDCU.64 UR4, c[0x4][0x18] ;  /* 0x01000300ff0477ac */ /* 0x000f620008000a00 */
[----:B--2---:R-:W-:Y:S01]  /*8b70*/  MOV R5, UR9 ;  /* 0x0000000900057c02 */ /* 0x004fe20008000f00 */
[----:B------:R-:W-:Y:S01]  /*8b80*/  IMAD.U32 R4, RZ, RZ, UR8 ;  /* 0x00000008ff047e24 */ /* 0x000fe2000f8e00ff */
[----:B---3--:R-:W-:Y:S01]  /*8b90*/  MOV R7, UR7 ;  /* 0x0000000700077c02 */ /* 0x008fe20008000f00 */
[----:B------:R-:W-:Y:S01]  /*8ba0*/  IMAD.U32 R6, RZ, RZ, UR6 ;  /* 0x00000006ff067e24 */ /* 0x000fe2000f8e00ff */
[----:B-----5:R-:W-:Y:S01]  /*8bb0*/  MOV R11, UR5 ;  /* 0x00000005000b7c02 */ /* 0x020fe20008000f00 */
[----:B------:R-:W-:Y:S02]  /*8bc0*/  IMAD.U32 R10, RZ, RZ, UR4 ;  /* 0x00000004ff0a7e24 */ /* 0x000fe4000f8e00ff */
[----:B------:R-:W-:Y:S07]  /*8bd0*/  LEPC R20, `(.L_x_140) ;  /* 0x000000001014794e */ /* 0x000fee0000000000 */
[----:B-1--4-:R-:W-:Y:S05]  /*8be0*/  CALL.ABS.NOINC R2 ;  /* 0x0000000002007343 */ /* 0x012fea0003c00000 */
.L_x_140:
[----:B------:R-:W-:Y:S05]  /*8bf0*/  WARPSYNC.ALL ;  /* 0x0000000000007948 */ /* 0x000fea0003800000 */
[----:B------:R-:W-:Y:S01]  /*8c00*/  R2UR UR4, R71 ;  /* 0x00000000470472ca */ /* 0x000fe200000e0000 */
[----:B------:R-:W-:Y:S01]  /*8c10*/  BSSY.RECONVERGENT B0, `(.L_x_141) ;  /* 0x000011c000007945 */ /* 0x000fe20003800200 */
[C---:B------:R-:W-:Y:S02]  /*8c20*/  PRMT R73, R80.reuse, 0x8880, RZ ;  /* 0x0000888050497816 */ /* 0x040fe400000000ff */
[C---:B------:R-:W-:Y:S02]  /*8c30*/  SHF.L.U32 R75, R80.reuse, 0x10, RZ ;  /* 0x00000010504b7819 */ /* 0x040fe400000006ff */
[----:B------:R-:W-:Y:S02]  /*8c40*/  SHF.L.U32 R77, R81, 0x8, RZ ;  /* 0x00000008514d7819 */ /* 0x000fe400000006ff */
[----:B------:R-:W-:Y:S02]  /*8c50*/  SHF.R.S32.HI R75, RZ, 0x18, R75 ;  /* 0x00000018ff4b7819 */ /* 0x000fe4000001144b */
[----:B------:R-:W-:Y:S02]  /*8c60*/  SHF.R.S32.HI R77, RZ, 0x18, R77 ;  /* 0x00000018ff4d7819 */ /* 0x000fe4000001144d */
[----:B------:R-:W-:Y:S01]  /*8c70*/  SHF.R.S32.HI R76, RZ, 0x18, R81 ;  /* 0x00000018ff4c7819 */ /* 0x000fe20000011451 */
[----:B------:R-:W2:Y:S01]  /*8c80*/  LDTM.x64 R4, tmem[UR4+0x40] ;  /* 0x00004004000479ee */ /* 0x000ea20008340000 */
[----:B------:R-:W-:Y:S02]  /*8c90*/  SHF.L.U32 R74, R80, 0x8, RZ ;  /* 0x00000008504a7819 */ /* 0x000fe400000006ff */
[----:B------:R-:W-:Y:S02]  /*8ca0*/  ISETP.NE.AND P0, PT, R157, RZ, PT ;  /* 0x000000ff9d00720c */ /* 0x000fe40003f05270 */
[----:B------:R-:W-:Y:S02]  /*8cb0*/  SHF.R.S32.HI R74, RZ, 0x18, R74 ;  /* 0x00000018ff4a7819 */ /* 0x000fe4000001144a */
[----:B------:R-:W-:Y:S01]  /*8cc0*/  ISETP.NE.AND P6, PT, R106, RZ, PT ;  /* 0x000000ff6a00720c */ /* 0x000fe20003fc5270 */
[C---:B--2---:R-:W-:Y:S02]  /*8cd0*/  IMAD R0, R70.reuse, R4, RZ ;  /* 0x0000000446007224 */ /* 0x044fe400078e02ff */
[C---:B------:R-:W-:Y:S02]  /*8ce0*/  IMAD R2, R70.reuse, R5, RZ ;  /* 0x0000000546027224 */ /* 0x040fe400078e02ff */
[----:B------:R-:W-:Y:S02]  /*8cf0*/  IMAD R3, R70, R6, RZ ;  /* 0x0000000646037224 */ /* 0x000fe400078e02ff */
        /* <DEDUP_REMOVED lines=10> */
[----:B------:R-:W-:Y:S01]  /*8da0*/  IMAD R7, R73, R72, R7 ;  /* 0x0000004849077224 */ /* 0x000fe200078e0207 */
[----:B------:R-:W-:Y:S01]  /*8db0*/  PRMT R73, R82, 0x8880, RZ ;  /* 0x0000888052497816 */ /* 0x000fe200000000ff */
[----:B------:R-:W-:Y:S02]  /*8dc0*/  IMAD R6, R70, R10, RZ ;  /* 0x0000000a46067224 */ /* 0x000fe400078e02ff */
[-C--:B------:R-:W-:Y:S01]  /*8dd0*/  IMAD R4, R75, R72.reuse, R4 ;  /* 0x000000484b047224 */ /* 0x080fe200078e0204 */
[----:B------:R-:W-:Y:S01]  /*8de0*/  SHF.L.U32 R75, R82, 0x8, RZ ;  /* 0x00000008524b7819 */ /* 0x000fe200000006ff */
[-C--:B------:R-:W-:Y:S01]  /*8df0*/  IMAD R5, R74, R72.reuse, R5 ;  /* 0x000000484a057224 */ /* 0x080fe200078e0205 */
[----:B------:R-:W-:Y:S01]  /*8e00*/  SHF.L.U32 R74, R82, 0x10, RZ ;  /* 0x00000010524a7819 */ /* 0x000fe200000006ff */
[----:B------:R-:W-:Y:S01]  /*8e10*/  IMAD R6, R77, R72, R6 ;  /* 0x000000484d067224 */ /* 0x000fe200078e0206 */
[----:B------:R-:W-:Y:S01]  /*8e20*/  I2IP.S8.S32.SAT R77, R7, R3, RZ ;  /* 0x00000003074d7239 */ /* 0x000fe200000014ff */
[C---:B------:R-:W-:Y:S01]  /*8e30*/  IMAD R11, R70.reuse, R11, RZ ;  /* 0x0000000b460b7224 */ /* 0x040fe200078e02ff */
[----:B------:R-:W-:Y:S01]  /*8e40*/  MOV R3, R73 ;  /* 0x0000004900037202 */ /* 0x000fe20000000f00 */
[----:B------:R-:W-:Y:S01]  /*8e50*/  IMAD R8, R70, R12, RZ ;  /* 0x0000000c46087224 */ /* 0x000fe200078e02ff */
[----:B-1----:R-:W-:Y:S01]  /*8e60*/  I2IP.S8.S32.SAT R88, R2, R0, R77 ;  /* 0x0000000002587239 */ /* 0x002fe2000000144d */
[----:B------:R-:W-:Y:S01]  /*8e70*/  IMAD R9, R70, R13, RZ ;  /* 0x0000000d46097224 */ /* 0x000fe200078e02ff */
[----:B------:R-:W-:Y:S01]  /*8e80*/  SHF.R.S32.HI R73, RZ, 0x18, R74 ;  /* 0x00000018ff497819 */ /* 0x000fe2000001144a */
[----:B------:R-:W-:Y:S01]  /*8e90*/  IMAD R11, R76, R72, R11 ;  /* 0x000000484c0b7224 */ /* 0x000fe200078e020b */
[----:B------:R-:W-:Y:S01]  /*8ea0*/  SHF.R.S32.HI R75, RZ, 0x18, R75 ;  /* 0x00000018ff4b7819 */ /* 0x000fe2000001144b */
[C---:B------:R-:W-:Y:S01]  /*8eb0*/  IMAD R10, R70.reuse, R14, RZ ;  /* 0x0000000e460a7224 */ /* 0x040fe200078e02ff */
[----:B------:R-:W-:Y:S01]  /*8ec0*/  SHF.L.U32 R2, R83, 0x10, RZ ;  /* 0x0000001053027819 */ /* 0x000fe200000006ff */
[----:B------:R-:W-:Y:S01]  /*8ed0*/  IMAD R8, R3, R72, R8 ;  /* 0x0000004803087224 */ /* 0x000fe200078e0208 */
[----:B------:R-:W-:Y:S01]  /*8ee0*/  I2IP.S8.S32.SAT R89, R11, R6, RZ ;  /* 0x000000060b597239 */ /* 0x000fe200000014ff */
[C---:B------:R-:W-:Y:S01]  /*8ef0*/  IMAD R15, R70.reuse, R15, RZ ;  /* 0x0000000f460f7224 */ /* 0x040fe200078e02ff */
[----:B------:R-:W-:Y:S01]  /*8f00*/  PRMT R3, R83, 0x8880, RZ ;  /* 0x0000888053037816 */ /* 0x000fe200000000ff */
[----:B------:R-:W-:Y:S01]  /*8f10*/  IMAD R9, R73, R72, R9 ;  /* 0x0000004849097224 */ /* 0x000fe200078e0209 */
[----:B------:R-:W-:Y:S01]  /*8f20*/  I2IP.S8.S32.SAT R89, R5, R4, R89 ;  /* 0x0000000405597239 */ /* 0x000fe20000001459 */
[C---:B------:R-:W-:Y:S01]  /*8f30*/  IMAD R12, R70.reuse, R16, RZ ;  /* 0x00000010460c7224 */ /* 0x040fe200078e02ff */
[----:B------:R-:W-:Y:S01]  /*8f40*/  SHF.R.S32.HI R2, RZ, 0x18, R2 ;  /* 0x00000018ff027819 */ /* 0x000fe20000011402 */
[----:B------:R-:W-:Y:S01]  /*8f50*/  IMAD R10, R75, R72, R10 ;  /* 0x000000484b0a7224 */ /* 0x000fe200078e020a */
[----:B------:R-:W-:Y:S01]  /*8f60*/  SHF.R.S32.HI R0, RZ, 0x18, R82 ;  /* 0x00000018ff007819 */ /* 0x000fe20000011452 */
[C---:B------:R-:W-:Y:S01]  /*8f70*/  IMAD R13, R70.reuse, R17, RZ ;  /* 0x00000011460d7224 */ /* 0x040fe200078e02ff */
[----:B------:R-:W-:Y:S01]  /*8f80*/  SHF.R.S32.HI R74, RZ, 0x18, R83 ;  /* 0x00000018ff4a7819 */ /* 0x000fe20000011453 */
[----:B------:R-:W-:Y:S01]  /*8f90*/  IMAD R14, R70, R18, RZ ;  /* 0x00000012460e7224 */ /* 0x000fe200078e02ff */
[----:B------:R-:W-:Y:S01]  /*8fa0*/  SHF.L.U32 R73, R83, 0x8, RZ ;  /* 0x0000000853497819 */ /* 0x000fe200000006ff */
[-C--:B------:R-:W-:Y:S01]  /*8fb0*/  IMAD R15, R0, R72.reuse, R15 ;  /* 0x00000048000f7224 */ /* 0x080fe200078e020f */
[C---:B------:R-:W-:Y:S01]  /*8fc0*/  SHF.L.U32 R0, R84.reuse, 0x10, RZ ;  /* 0x0000001054007819 */ /* 0x040fe200000006ff */
[-C--:B------:R-:W-:Y:S01]  /*8fd0*/  IMAD R12, R3, R72.reuse, R12 ;  /* 0x00000048030c7224 */ /* 0x080fe200078e020c */
[----:B------:R-:W-:Y:S01]  /*8fe0*/  PRMT R3, R84, 0x8880, RZ ;  /* 0x0000888054037816 */ /* 0x000fe200000000ff */
[----:B------:R-:W-:Y:S01]  /*8ff0*/  IMAD R13, R2, R72, R13 ;  /* 0x00000048020d7224 */ /* 0x000fe200078e020d */
[----:B------:R-:W-:Y:S01]  /*9000*/  SHF.R.S32.HI R73, RZ, 0x18, R73 ;  /* 0x00000018ff497819 */ /* 0x000fe20000011449 */
[----:B------:R-:W-:Y:S01]  /*9010*/  IMAD R19, R70, R19, RZ ;  /* 0x0000001346137224 */ /* 0x000fe200078e02ff */
[----:B------:R-:W-:Y:S01]  /*9020*/  I2IP.S8.S32.SAT R90, R15, R10, RZ ;  /* 0x0000000a0f5a7239 */ /* 0x000fe200000014ff */
[----:B------:R-:W-:Y:S01]  /*9030*/  IMAD.SHL.U32 R2, R84, 0x100, RZ ;  /* 0x0000010054027824 */ /* 0x000fe200078e00ff */
[----:B------:R-:W-:Y:S01]  /*9040*/  SHF.R.S32.HI R0, RZ, 0x18, R0 ;  /* 0x00000018ff007819 */ /* 0x000fe20000011400 */
[C---:B------:R-:W-:Y:S01]  /*9050*/  IMAD R16, R70.reuse, R20, RZ ;  /* 0x0000001446107224 */ /* 0x040fe200078e02ff */
[----:B------:R-:W-:Y:S01]  /*9060*/  I2IP.S8.S32.SAT R90, R9, R8, R90 ;  /* 0x00000008095a7239 */ /* 0x000fe2000000145a */
[-C--:B------:R-:W-:Y:S01]  /*9070*/  IMAD R14, R73, R72.reuse, R14 ;  /* 0x00000048490e7224 */ /* 0x080fe200078e020e */
[----:B------:R-:W-:Y:S01]  /*9080*/  SHF.R.S32.HI R73, RZ, 0x18, R2 ;  /* 0x00000018ff497819 */ /* 0x000fe20000011402 */
[----:B------:R-:W-:Y:S01]  /*9090*/  IMAD R17, R70, R21, RZ ;  /* 0x0000001546117224 */ /* 0x000fe200078e02ff */
[----:B------:R-:W-:Y:S01]  /*90a0*/  SHF.L.U32 R2, R85, 0x8, RZ ;  /* 0x0000000855027819 */ /* 0x000fe200000006ff */
[----:B------:R-:W-:Y:S01]  /*90b0*/  IMAD R19, R74, R72, R19 ;  /* 0x000000484a137224 */ /* 0x000fe200078e0213 */
[----:B------:R-:W-:Y:S01]  /*90c0*/  SHF.R.S32.HI R74, RZ, 0x18, R94 ;  /* 0x00000018ff4a7819 */ /* 0x000fe2000001145e */
[----:B------:R-:W-:Y:S01]  /*90d0*/  IMAD R18, R70, R22, RZ ;  /* 0x0000001646127224 */ /* 0x000fe200078e02ff */
[----:B------:R-:W-:Y:S01]  /*90e0*/  SHF.L.U32 R75, R98, 0x8, RZ ;  /* 0x00000008624b7819 */ /* 0x000fe200000006ff */
[----:B------:R-:W-:Y:S01]  /*90f0*/  IMAD R16, R3, R72, R16 ;  /* 0x0000004803107224 */ /* 0x000fe200078e0210 */
[----:B------:R-:W-:Y:S01]  /*9100*/  I2IP.S8.S32.SAT R91, R19, R14, RZ ;  /* 0x0000000e135b7239 */ /* 0x000fe200000014ff */
[----:B------:R-:W-:Y:S01]  /*9110*/  IMAD R17, R0, R72, R17 ;  /* 0x0000004800117224 */ /* 0x000fe200078e0211 */
[----:B------:R-:W-:Y:S01]  /*9120*/  SHF.R.S32.HI R0, RZ, 0x18, R84 ;  /* 0x00000018ff007819 */ /* 0x000fe20000011454 */
[C---:B------:R-:W-:Y:S01]  /*9130*/  IMAD R23, R70.reuse, R23, RZ ;  /* 0x0000001746177224 */ /* 0x040fe200078e02ff */
[----:B------:R-:W-:Y:S01]  /*9140*/  I2IP.S8.S32.SAT R91, R13, R12, R91 ;  /* 0x0000000c0d5b7239 */ /* 0x000fe2000000145b */
[----:B------:R-:W-:Y:S01]  /*9150*/  IMAD R18, R73, R72, R18 ;  /* 0x0000004849127224 */ /* 0x000fe200078e0212 */
[C---:B------:R-:W-:Y:S01]  /*9160*/  SHF.L.U32 R73, R85.reuse, 0x10, RZ ;  /* 0x0000001055497819 */ /* 0x040fe200000006ff */
[----:B------:R-:W-:Y:S01]  /*9170*/  IMAD R20, R70, R24, RZ ;  /* 0x0000001846147224 */ /* 0x000fe200078e02ff */
[----:B------:R-:W-:Y:S01]  /*9180*/  PRMT R3, R85, 0x8880, RZ ;  /* 0x0000888055037816 */ /* 0x000fe200000000ff */
[----:B------:R-:W-:Y:S01]  /*9190*/  IMAD R23, R0, R72, R23 ;  /* 0x0000004800177224 */ /* 0x000fe200078e0217 */
[----:B------:R-:W-:Y:S01]  /*91a0*/  SHF.R.S32.HI R0, RZ, 0x18, R73 ;  /* 0x00000018ff007819 */ /* 0x000fe20000011449 */
[C---:B------:R-:W-:Y:S01]  /*91b0*/  IMAD R21, R70.reuse, R25, RZ ;  /* 0x0000001946157224 */ /* 0x040fe200078e02ff */
[----:B------:R-:W-:Y:S01]  /*91c0*/  SHF.R.S32.HI R73, RZ, 0x18, R2 ;  /* 0x00000018ff497819 */ /* 0x000fe20000011402 */
[C---:B------:R-:W-:Y:S01]  /*91d0*/  IMAD R22, R70.reuse, R26, RZ ;  /* 0x0000001a46167224 */ /* 0x040fe200078e02ff */
[----:B------:R1:W-:Y:S01]  /*91e0*/  STS.128 [R135+UR44+0xa400], R88 ;  /* 0x00a4005887007988 */ /* 0x0003e20008000c2c */
[----:B------:R-:W-:Y:S01]  /*91f0*/  IMAD R20, R3, R72, R20 ;  /* 0x0000004803147224 */ /* 0x000fe200078e0214 */
[----:B------:R-:W-:Y:S01]  /*9200*/  SHF.R.S32.HI R2, RZ, 0x18, R85 ;  /* 0x00000018ff027819 */ /* 0x000fe20000011455 */
[----:B------:R-:W-:Y:S01]  /*9210*/  IMAD R27, R70, R27, RZ ;  /* 0x0000001b461b7224 */ /* 0x000fe200078e02ff */
[----:B------:R-:W-:Y:S01]  /*9220*/  I2IP.S8.S32.SAT R100, R23, R18, RZ ;  /* 0x0000001217647239 */ /* 0x000fe200000014ff */
[-C--:B------:R-:W-:Y:S01]  /*9230*/  IMAD R21, R0, R72.reuse, R21 ;  /* 0x0000004800157224 */ /* 0x080fe200078e0215 */
[C---:B------:R-:W-:Y:S01]  /*9240*/  PRMT R3, R86.reuse, 0x8880, RZ ;  /* 0x0000888056037816 */ /* 0x040fe200000000ff */
[-C--:B------:R-:W-:Y:S01]  /*9250*/  IMAD R22, R73, R72.reuse, R22 ;  /* 0x0000004849167224 */ /* 0x080fe200078e0216 */
[----:B------:R-:W-:Y:S01]  /*9260*/  SHF.L.U32 R0, R86, 0x10, RZ ;  /* 0x0000001056007819 */ /* 0x000fe200000006ff */
[----:B------:R-:W-:Y:S01]  /*9270*/  IMAD R27, R2, R72, R27 ;  /* 0x00000048021b7224 */ /* 0x000fe200078e021b */
[----:B------:R-:W-:Y:S01]  /*9280*/  SHF.L.U32 R2, R86, 0x8, RZ ;  /* 0x0000000856027819 */ /* 0x000fe200000006ff */
[C---:B------:R-:W-:Y:S01]  /*9290*/  IMAD R24, R70.reuse, R28, RZ ;  /* 0x0000001c46187224 */ /* 0x040fe200078e02ff */
[----:B------:R-:W-:Y:S01]  /*92a0*/  SHF.R.S32.HI R0, RZ, 0x18, R0 ;  /* 0x00000018ff007819 */ /* 0x000fe20000011400 */
[C---:B------:R-:W-:Y:S01]  /*92b0*/  IMAD R25, R70.reuse, R29, RZ ;  /* 0x0000001d46197224 */ /* 0x040fe200078e02ff */
        /* <DEDUP_REMOVED lines=10> */
[C---:B------:R-:W-:Y:S01]  /*9360*/  SHF.L.U32 R0, R87.reuse, 0x10, RZ ;  /* 0x0000001057007819 */ /* 0x040fe200000006ff */
        /* <DEDUP_REMOVED lines=13> */
[C---:B------:R-:W-:Y:S01]  /*9440*/  PRMT R3, R92.reuse, 0x8880, RZ ;  /* 0x000088805c037816 */ /* 0x040fe200000000ff */
[----:B------:R-:W-:Y:S01]  /*9450*/  IMAD R30, R73, R72, R30 ;  /* 0x00000048491e7224 */ /* 0x000fe200078e021e */
[----:B------:R-:W-:Y:S01]  /*9460*/  I2IP.S8.S32.SAT R102, R25, R24, R102 ;  /* 0x0000001819667239 */ /* 0x000fe20000001466 */
[----:B------:R-:W-:Y:S01]  /*9470*/  IMAD.U32 R0, R92, 0x10000, RZ ;  /* 0x000100005c007824 */ /* 0x000fe200078e00ff */
[----:B------:R-:W-:Y:S01]  /*9480*/  SHF.R.S32.HI R75, RZ, 0x18, R75 ;  /* 0x00000018ff4b7819 */ /* 0x000fe2000001144b */
[----:B------:R-:W-:Y:S01]  /*9490*/  IMAD R35, R2, R72, R35 ;  /* 0x0000004802237224 */ /* 0x000fe200078e0223 */
[----:B------:R-:W-:Y:S01]  /*94a0*/  SHF.L.U32 R2, R92, 0x8, RZ ;  /* 0x000000085c027819 */ /* 0x000fe200000006ff */
[C---:B------:R-:W-:Y:S01]  /*94b0*/  IMAD R32, R70.reuse, R36, RZ ;  /* 0x0000002446207224 */ /* 0x040fe200078e02ff */
[----:B------:R-:W-:Y:S01]  /*94c0*/  SHF.R.S32.HI R0, RZ, 0x18, R0 ;  /* 0x00000018ff007819 */ /* 0x000fe20000011400 */
[C---:B------:R-:W-:Y:S01]  /*94d0*/  IMAD R33, R70.reuse, R37, RZ ;  /* 0x0000002546217224 */ /* 0x040fe200078e02ff */
[----:B------:R-:W-:Y:S01]  /*94e0*/  SHF.R.S32.HI R73, RZ, 0x18, R2 ;  /* 0x00000018ff497819 */ /* 0x000fe20000011402 */
[----:B------:R-:W-:Y:S01]  /*94f0*/  IMAD R34, R70, R38, RZ ;  /* 0x0000002646227224 */ /* 0x000fe200078e02ff */
[----:B------:R-:W-:Y:S01]  /*9500*/  I2IP.S8.S32.SAT R103, R35, R30, RZ ;  /* 0x0000001e23677239 */ /* 0x000fe200000014ff */
[-C--:B------:R-:W-:Y:S01]  /*9510*/  IMAD R32, R3, R72.reuse, R32 ;  /* 0x0000004803207224 */ /* 0x080fe200078e0220 */
[----:B------:R-:W-:Y:S01]  /*9520*/  PRMT R3, R93, 0x8880, RZ ;  /* 0x000088805d037816 */ /* 0x000fe200000000ff */
[----:B------:R-:W-:Y:S01]  /*9530*/  IMAD R33, R0, R72, R33 ;  /* 0x0000004800217224 */ /* 0x000fe200078e0221 */
[----:B------:R-:W-:Y:S01]  /*9540*/  SHF.R.S32.HI R0, RZ, 0x18, R92 ;  /* 0x00000018ff007819 */ /* 0x000fe2000001145c */
[C---:B------:R-:W-:Y:S01]  /*9550*/  IMAD R39, R70.reuse, R39, RZ ;  /* 0x0000002746277224 */ /* 0x040fe200078e02ff */
[----:B------:R-:W-:Y:S01]  /*9560*/  I2IP.S8.S32.SAT R103, R29, R28, R103 ;  /* 0x0000001c1d677239 */ /* 0x000fe20000001467 */
[----:B------:R-:W-:Y:S01]  /*9570*/  IMAD R34, R73, R72, R34 ;  /* 0x0000004849227224 */ /* 0x000fe200078e0222 */
[C---:B------:R-:W-:Y:S01]  /*9580*/  SHF.L.U32 R73, R93.reuse, 0x10, RZ ;  /* 0x000000105d497819 */ /* 0x040fe200000006ff */
[----:B------:R-:W-:Y:S01]  /*9590*/  IMAD R36, R70, R40, RZ ;  /* 0x0000002846247224 */ /* 0x000fe200078e02ff */
[----:B------:R-:W-:Y:S01]  /*95a0*/  SHF.L.U32 R2, R93, 0x8, RZ ;  /* 0x000000085d027819 */ /* 0x000fe200000006ff */
[----:B------:R-:W-:Y:S01]  /*95b0*/  IMAD R39, R0, R72, R39 ;  /* 0x0000004800277224 */ /* 0x000fe200078e0227 */
        /* <DEDUP_REMOVED lines=8> */
[----:B------:R-:W-:Y:S01]  /*9640*/  SHF.L.U32 R2, R94, 0x10, RZ ;  /* 0x000000105e027819 */ /* 0x000fe200000006ff */
[----:B------:R-:W-:Y:S01]  /*9650*/  IMAD R43, R70, R43, RZ ;  /* 0x0000002b462b7224 */ /* 0x000fe200078e02ff */
[----:B------:R-:W-:Y:S01]  /*9660*/  SHF.R.S32.HI R0, RZ, 0x18, R93 ;  /* 0x00000018ff007819 */ /* 0x000fe2000001145d */
        /* <DEDUP_REMOVED lines=11> */
[----:B------:R-:W-:Y:S01]  /*9720*/  SHF.L.U32 R0, R95, 0x10, RZ ;  /* 0x000000105f007819 */ /* 0x000fe200000006ff */
[----:B------:R-:W-:Y:S01]  /*9730*/  IMAD R47, R70, R47, RZ ;  /* 0x0000002f462f7224 */ /* 0x000fe200078e02ff */
[----:B------:R-:W-:Y:S01]  /*9740*/  I2IP.S8.S32.SAT R109, R43, R38, RZ ;  /* 0x000000262b6d7239 */ /* 0x000fe200000014ff */
[----:B------:R-:W-:Y:S01]  /*9750*/  IMAD R41, R2, R72, R41 ;  /* 0x0000004802297224 */ /* 0x000fe200078e0229 */
[C---:B------:R-:W-:Y:S01]  /*9760*/  PRMT R3, R95.reuse, 0x8880, RZ ;  /* 0x000088805f037816 */ /* 0x040fe200000000ff */
[C---:B------:R-:W-:Y:S01]  /*9770*/  IMAD R44, R70.reuse, R48, RZ ;  /* 0x00000030462c7224 */ /* 0x040fe200078e02ff */
[----:B------:R-:W-:Y:S01]  /*9780*/  SHF.L.U32 R2, R95, 0x8, RZ ;  /* 0x000000085f027819 */ /* 0x000fe200000006ff */
[----:B------:R-:W-:Y:S01]  /*9790*/  IMAD R42, R73, R72, R42 ;  /* 0x00000048492a7224 */ /* 0x000fe200078e022a */
[----:B------:R-:W-:Y:S01]  /*97a0*/  SHF.R.S32.HI R0, RZ, 0x18, R0 ;  /* 0x00000018ff007819 */ /* 0x000fe20000011400 */
[----:B------:R-:W-:Y:S01]  /*97b0*/  IMAD R45, R70, R49, RZ ;  /* 0x00000031462d7224 */ /* 0x000fe200078e02ff */
[----:B------:R-:W-:Y:S01]  /*97c0*/  I2IP.S8.S32.SAT R109, R37, R36, R109 ;  /* 0x00000024256d7239 */ /* 0x000fe2000000146d */
[----:B------:R-:W-:Y:S01]  /*97d0*/  IMAD R47, R74, R72, R47 ;  /* 0x000000484a2f7224 */ /* 0x000fe200078e022f */
[----:B------:R-:W-:Y:S01]  /*97e0*/  SHF.R.S32.HI R73, RZ, 0x18, R2 ;  /* 0x00000018ff497819 */ /* 0x000fe20000011402 */
[C---:B------:R-:W-:Y:S01]  /*97f0*/  IMAD R46, R70.reuse, R50, RZ ;  /* 0x00000032462e7224 */ /* 0x040fe200078e02ff */
[----:B------:R-:W-:Y:S01]  /*9800*/  SHF.R.S32.HI R2, RZ, 0x18, R95 ;  /* 0x00000018ff027819 */ /* 0x000fe2000001145f */
[----:B------:R-:W-:Y:S01]  /*9810*/  IMAD R44, R3, R72, R44 ;  /* 0x00000048032c7224 */ /* 0x000fe200078e022c */
[----:B------:R-:W-:Y:S01]  /*9820*/  I2IP.S8.S32.SAT R110, R47, R42, RZ ;  /* 0x0000002a2f6e7239 */ /* 0x000fe200000014ff */
[----:B------:R-:W-:Y:S01]  /*9830*/  IMAD R51, R70, R51, RZ ;  /* 0x0000003346337224 */ /* 0x000fe200078e02ff */
[----:B------:R-:W-:Y:S01]  /*9840*/  PRMT R3, R96, 0x8880, RZ ;  /* 0x0000888060037816 */ /* 0x000fe200000000ff */
[----:B------:R-:W-:Y:S01]  /*9850*/  IMAD R45, R0, R72, R45 ;  /* 0x00000048002d7224 */ /* 0x000fe200078e022d */
[----:B------:R-:W-:Y:S01]  /*9860*/  I2IP.S8.S32.SAT R110, R41, R40, R110 ;  /* 0x00000028296e7239 */ /* 0x000fe2000000146e */
[----:B------:R-:W-:Y:S01]  /*9870*/  IMAD R48, R70, R52, RZ ;  /* 0x0000003446307224 */ /* 0x000fe200078e02ff */
[----:B------:R-:W-:Y:S01]  /*9880*/  SHF.L.U32 R74, R97, 0x10, RZ ;  /* 0x00000010614a7819 */ /* 0x000fe200000006ff */
[-C--:B------:R-:W-:Y:S01]  /*9890*/  IMAD R46, R73, R72.reuse, R46 ;  /* 0x00000048492e7224 */ /* 0x080fe200078e022e */
[----:B------:R-:W-:Y:S01]  /*98a0*/  PRMT R73, R97, 0x8880, RZ ;  /* 0x0000888061497816 */ /* 0x000fe200000000ff */
[-C--:B------:R-:W-:Y:S01]  /*98b0*/  IMAD R51, R2, R72.reuse, R51 ;  /* 0x0000004802337224 */ /* 0x080fe200078e0233 */
[----:B------:R-:W-:Y:S01]  /*98c0*/  SHF.R.S32.HI R74, RZ, 0x18, R74 ;  /* 0x00000018ff4a7819 */ /* 0x000fe2000001144a */
[C---:B------:R-:W-:Y:S01]  /*98d0*/  IMAD.U32 R0, R96.reuse, 0x10000, RZ ;  /* 0x0001000060007824 */ /* 0x040fe200078e00ff */
        /* <DEDUP_REMOVED lines=10> */
[----:B------:R-:W-:Y:S01]  /*9980*/  SHF.R.S32.HI R0, RZ, 0x18, R97 ;  /* 0x00000018ff007819 */ /* 0x000fe20000011461 */
[----:B------:R-:W-:Y:S01]  /*9990*/  IMAD R50, R3, R72, R50 ;  /* 0x0000004803327224 */ /* 0x000fe200078e0232 */
[----:B------:R-:W-:Y:S01]  /*99a0*/  SHF.L.U32 R3, R97, 0x8, RZ ;  /* 0x0000000861037819 */ /* 0x000fe200000006ff */
[C---:B------:R-:W-:Y:S01]  /*99b0*/  IMAD R52, R70.reuse, R56, RZ ;  /* 0x0000003846347224 */ /* 0x040fe200078e02ff */
[----:B------:R-:W-:Y:S01]  /*99c0*/  I2IP.S8.S32.SAT R111, R45, R44, R111 ;  /* 0x0000002c2d6f7239 */ /* 0x000fe2000000146f */
[----:B------:R-:W-:Y:S01]  /*99d0*/  IMAD R53, R70, R57, RZ ;  /* 0x0000003946357224 */ /* 0x000fe200078e02ff */
[----:B------:R-:W-:Y:S01]  /*99e0*/  SHF.R.S32.HI R3, RZ, 0x18, R3 ;  /* 0x00000018ff037819 */ /* 0x000fe20000011403 */
[----:B------:R-:W-:Y:S01]  /*99f0*/  IMAD R55, R2, R72, R55 ;  /* 0x0000004802377224 */ /* 0x000fe200078e0237 */
[----:B------:R-:W-:Y:S01]  /*9a00*/  SHF.L.U32 R2, R98, 0x10, RZ ;  /* 0x0000001062027819 */ /* 0x000fe200000006ff */
[C---:B------:R-:W-:Y:S01]  /*9a10*/  IMAD R54, R70.reuse, R58, RZ ;  /* 0x0000003a46367224 */ /* 0x040fe200078e02ff */
[----:B------:R1:W-:Y:S01]  /*9a20*/  STS.128 [R159+0xa400], R108 ;  /* 0x00a4006c9f007388 */ /* 0x0003e20000000c00 */
[----:B------:R-:W-:Y:S01]  /*9a30*/  IMAD R52, R73, R72, R52 ;  /* 0x0000004849347224 */ /* 0x000fe200078e0234 */
[----:B------:R-:W-:Y:S01]  /*9a40*/  I2IP.S8.S32.SAT R112, R55, R50, RZ ;  /* 0x0000003237707239 */ /* 0x000fe200000014ff */
[----:B------:R-:W-:Y:S01]  /*9a50*/  IMAD R59, R70, R59, RZ ;  /* 0x0000003b463b7224 */ /* 0x000fe200078e02ff */
[----:B------:R-:W-:Y:S01]  /*9a60*/  PRMT R73, R98, 0x8880, RZ ;  /* 0x0000888062497816 */ /* 0x000fe200000000ff */
[----:B------:R-:W-:Y:S01]  /*9a70*/  IMAD R53, R74, R72, R53 ;  /* 0x000000484a357224 */ /* 0x000fe200078e0235 */
[----:B------:R-:W-:Y:S01]  /*9a80*/  I2IP.S8.S32.SAT R112, R49, R48, R112 ;  /* 0x0000003031707239 */ /* 0x000fe20000001470 */
[C---:B------:R-:W-:Y:S01]  /*9a90*/  IMAD R56, R70.reuse, R60, RZ ;  /* 0x0000003c46387224 */ /* 0x040fe200078e02ff */
[----:B------:R-:W-:Y:S01]  /*9aa0*/  SHF.R.S32.HI R2, RZ, 0x18, R2 ;  /* 0x00000018ff027819 */ /* 0x000fe20000011402 */
[-C--:B------:R-:W-:Y:S01]  /*9ab0*/  IMAD R54, R3, R72.reuse, R54 ;  /* 0x0000004803367224 */ /* 0x080fe200078e0236 */
[----:B------:R-:W-:Y:S01]  /*9ac0*/  PRMT R3, R99, 0x8880, RZ ;  /* 0x0000888063037816 */ /* 0x000fe200000000ff */
[----:B------:R-:W-:Y:S01]  /*9ad0*/  IMAD R57, R70, R61, RZ ;  /* 0x0000003d46397224 */ /* 0x000fe200078e02ff */
[----:B------:R-:W-:Y:S01]  /*9ae0*/  SHF.R.S32.HI R74, RZ, 0x18, R99 ;  /* 0x00000018ff4a7819 */ /* 0x000fe20000011463 */
[-C--:B------:R-:W-:Y:S01]  /*9af0*/  IMAD R59, R0, R72.reuse, R59 ;  /* 0x00000048003b7224 */ /* 0x080fe200078e023b */
[----:B------:R-:W-:Y:S01]  /*9b00*/  SHF.R.S32.HI R0, RZ, 0x18, R98 ;  /* 0x00000018ff007819 */ /* 0x000fe20000011462 */
[----:B------:R-:W-:Y:S01]  /*9b10*/  IMAD R56, R73, R72, R56 ;  /* 0x0000004849387224 */ /* 0x000fe200078e0238 */
[----:B------:R-:W-:Y:S01]  /*9b20*/  SHF.L.U32 R73, R99, 0x8, RZ ;  /* 0x0000000863497819 */ /* 0x000fe200000006ff */
[----:B------:R-:W-:Y:S01]  /*9b30*/  IMAD R58, R70, R62, RZ ;  /* 0x0000003e463a7224 */ /* 0x000fe200078e02ff */
[----:B------:R-:W-:Y:S01]  /*9b40*/  I2IP.S8.S32.SAT R113, R59, R54, RZ ;  /* 0x000000363b717239 */ /* 0x000fe200000014ff */
[----:B------:R-:W-:Y:S01]  /*9b50*/  IMAD R57, R2, R72, R57 ;  /* 0x0000004802397224 */ /* 0x000fe200078e0239 */
[----:B------:R-:W-:Y:S01]  /*9b60*/  SHF.L.U32 R2, R99, 0x10, RZ ;  /* 0x0000001063027819 */ /* 0x000fe200000006ff */
[C---:B------:R-:W-:Y:S01]  /*9b70*/  IMAD R63, R70.reuse, R63, RZ ;  /* 0x0000003f463f7224 */ /* 0x040fe200078e02ff */
[----:B------:R-:W-:Y:S01]  /*9b80*/  SHF.R.S32.HI R73, RZ, 0x18, R73 ;  /* 0x00000018ff497819 */ /* 0x000fe20000011449 */
[C---:B------:R-:W-:Y:S01]  /*9b90*/  IMAD R60, R70.reuse, R64, RZ ;  /* 0x00000040463c7224 */ /* 0x040fe200078e02ff */
[----:B------:R-:W-:Y:S01]  /*9ba0*/  SHF.R.S32.HI R2, RZ, 0x18, R2 ;  /* 0x00000018ff027819 */ /* 0x000fe20000011402 */
[----:B------:R-:W-:Y:S01]  /*9bb0*/  IMAD R58, R75, R72, R58 ;  /* 0x000000484b3a7224 */ /* 0x000fe200078e023a */
[----:B------:R-:W-:Y:S01]  /*9bc0*/  I2IP.S8.S32.SAT R113, R53, R52, R113 ;  /* 0x0000003435717239 */ /* 0x000fe20000001471 */
[----:B------:R-:W-:Y:S02]  /*9bd0*/  IMAD R61, R70, R65, RZ ;  /* 0x00000041463d7224 */ /* 0x000fe400078e02ff */
[-C--:B------:R-:W-:Y:S02]  /*9be0*/  IMAD R63, R0, R72.reuse, R63 ;  /* 0x00000048003f7224 */ /* 0x080fe400078e023f */
[----:B------:R-:W-:Y:S01]  /*9bf0*/  IMAD R60, R3, R72, R60 ;  /* 0x00000048033c7224 */ /* 0x000fe200078e023c */
[----:B------:R-:W-:Y:S01]  /*9c00*/  @P6 SHF.L.U32 R3, R149, 0x1f, RZ ;  /* 0x0000001f95036819 */ /* 0x000fe200000006ff */
        /* <DEDUP_REMOVED lines=8> */
[----:B------:R-:W-:Y:S02]  /*9c90*/  I2IP.S8.S32.SAT R115, R61, R60, R0 ;  /* 0x0000003c3d737239 */ /* 0x000fe40000001400 */
[----:B------:R-:W-:Y:S03]  /*9ca0*/  LEA R0, R150, UR44, 0x3 ;  /* 0x0000002c96007c11 */ /* 0x000fe6000f8e18ff */
        /* <DEDUP_REMOVED lines=9> */
[----:B------:R-:W-:Y:S02]  /*9d40*/  UIADD3 UR4, UP0, UPT, UR62, 0x680, URZ ;  /* 0x000006803e047890 */ /* 0x000fe4000ff1e0ff */
[----:B------:R-:W-:Y:S02]  /*9d50*/  UIADD3 UR9, UPT, UPT, UR49, 0x40, URZ ;  /* 0x0000004031097890 */ /* 0x000fe4000fffe0ff */
[----:B------:R-:W-:Y:S02]  /*9d60*/  UIADD3 UR8, UPT, UPT, UR44, 0xa400, URZ ;  /* 0x0000a4002c087890 */ /* 0x000fe4000fffe0ff */
[----:B------:R-:W-:Y:S01]  /*9d70*/  UIADD3.X UR5, UPT, UPT, URZ, UR63, URZ, UP0, !UPT ;  /* 0x0000003fff057290 */ /* 0x000fe200087fe4ff */
[----:B------:R-:W-:Y:S01]  /*9d80*/  UMOV UR10, UR50 ;  /* 0x00000032000a7c82 */ /* 0x000fe20008000000 */
[----:B------:R-:W-:Y:S07]  /*9d90*/  UMOV UR11, UR36 ;  /* 0x00000024000b7c82 */ /* 0x000fee0008000000 */
[----:B------:R2:W-:Y:S01]  /*9da0*/  UTMASTG.3D [UR8], [UR4] ;  /* 0x00000008040073b5 */ /* 0x0005e20008010000 */
[----:B------:R0:W-:Y:S01]  /*9db0*/  UTMACMDFLUSH ;  /* 0x00000000000079b7 */ /* 0x0001e20000000000 */
[----:B--2---:R-:W-:Y:S04]  /*9dc0*/  DEPBAR.LE SB0, 0x1 ;  /* 0x000080400000791a */ /* 0x004fe80000000000 */
.L_x_142:
[----:B------:R-:W-:Y:S05]  /*9dd0*/  BSYNC.RECONVERGENT B0 ;  /* 0x0000000000007941 */ /* 0x000fea0003800200 */
.L_x_141:
        /* <DEDUP_REMOVED lines=16> */
.L_x_146:
[----:B------:R-:W-:Y:S05]  /*9ee0*/  BSYNC B0 ;  /* 0x0000000000007941 */ /* 0x000fea0003800000 */
.L_x_145:
        /* <DEDUP_REMOVED lines=20> */
.L_x_144:
[----:B------:R-:W-:Y:S05]  /*a030*/  BSYNC B1 ;  /* 0x0000000000017941 */ /* 0x000fea0003800000 */
.L_x_143:
        /* <DEDUP_REMOVED lines=21> */
.L_x_148:
        /* <DEDUP_REMOVED lines=8> */
[----:B------:R-:W-:Y:S01]  /*a210*/  ISETP.NE.AND P0, PT, R157, RZ, PT ;  /* 0x000000ff9d00720c */ /* 0x000fe20003f05270 */
[----:B------:R-:W2:Y:S01]  /*a220*/  LDTM.x64 R4, tmem[UR4+0x80] ;  /* 0x00008004000479ee */ /* 0x000ea20008340000 */
[----:B------:R-:W-:Y:S01]  /*a230*/  ISETP.NE.AND P6, PT, R106, RZ, PT ;  /* 0x000000ff6a00720c */ /* 0x000fe20003fc5270 */
[C---:B--2---:R-:W-:Y:S02]  /*a240*/  IMAD R0, R70.reuse, R4, RZ ;  /* 0x0000000446007224 */ /* 0x044fe400078e02ff */
[C---:B------:R-:W-:Y:S02]  /*a250*/  IMAD R3, R70.reuse, R6, RZ ;  /* 0x0000000646037224 */ /* 0x040fe400078e02ff */
[C---:B------:R-:W-:Y:S02]  /*a260*/  IMAD R4, R70.reuse, R8, RZ ;  /* 0x0000000846047224 */ /* 0x040fe400078e02ff */
[C---:B------:R-:W-:Y:S02]  /*a270*/  IMAD R6, R70.reuse, R10, RZ ;  /* 0x0000000a46067224 */ /* 0x040fe400078e02ff */
[C---:B------:R-:W-:Y:S02]  /*a280*/  IMAD R2, R70.reuse, R5, RZ ;  /* 0x0000000546027224 */ /* 0x040fe400078e02ff */
[C---:B------:R-:W-:Y:S02]  /*a290*/  IMAD R8, R70.reuse, R12, RZ ;  /* 0x0000000c46087224 */ /* 0x040fe400078e02ff */
[C---:B------:R-:W-:Y:S02]  /*a2a0*/  IMAD R10, R70.reuse, R14, RZ ;  /* 0x0000000e460a7224 */ /* 0x040fe400078e02ff */
[C---:B------:R-:W-:Y:S02]  /*a2b0*/  IMAD R5, R70.reuse, R9, RZ ;  /* 0x0000000946057224 */ /* 0x040fe400078e02ff */
[----:B------:R-:W-:Y:S01]  /*a2c0*/  IMAD R0, R73, R72, R0 ;  /* 0x0000004849007224 */ /* 0x000fe200078e0200 */
[----:B------:R-:W-:Y:S01]  /*a2d0*/  SHF.L.U32 R73, R81, 0x8, RZ ;  /* 0x0000000851497819 */ /* 0x000fe200000006ff */
[C---:B------:R-:W-:Y:S02]  /*a2e0*/  IMAD R12, R70.reuse, R16, RZ ;  /* 0x00000010460c7224 */ /* 0x040fe400078e02ff */
[C---:B------:R-:W-:Y:S01]  /*a2f0*/  IMAD R14, R70.reuse, R18, RZ ;  /* 0x00000012460e7224 */ /* 0x040fe200078e02ff */
[----:B------:R-:W-:Y:S01]  /*a300*/  SHF.R.S32.HI R73, RZ, 0x18, R73 ;  /* 0x00000018ff497819 */ /* 0x000fe20000011449 */
[C---:B------:R-:W-:Y:S02]  /*a310*/  IMAD R9, R70.reuse, R13, RZ ;  /* 0x0000000d46097224 */ /* 0x040fe400078e02ff */
[C---:B------:R-:W-:Y:S02]  /*a320*/  IMAD R16, R70.reuse, R20, RZ ;  /* 0x0000001446107224 */ /* 0x040fe400078e02ff */
[C---:B------:R-:W-:Y:S02]  /*a330*/  IMAD R18, R70.reuse, R22, RZ ;  /* 0x0000001646127224 */ /* 0x040fe400078e02ff */
[C---:B------:R-:W-:Y:S02]  /*a340*/  IMAD R13, R70.reuse, R17, RZ ;  /* 0x00000011460d7224 */ /* 0x040fe400078e02ff */
[C---:B------:R-:W-:Y:S02]  /*a350*/  IMAD R20, R70.reuse, R24, RZ ;  /* 0x0000001846147224 */ /* 0x040fe400078e02ff */
[C---:B------:R-:W-:Y:S02]  /*a360*/  IMAD R22, R70.reuse, R26, RZ ;  /* 0x0000001a46167224 */ /* 0x040fe400078e02ff */
[----:B------:R-:W-:Y:S02]  /*a370*/  IMAD R2, R75, R72, R2 ;  /* 0x000000484b027224 */ /* 0x000fe400078e0202 */
[C---:B------:R-:W-:Y:S02]  /*a380*/  IMAD R17, R70.reuse, R21, RZ ;  /* 0x0000001546117224 */ /* 0x040fe400078e02ff */
        /* <DEDUP_REMOVED lines=18> */
[C---:B------:R-:W-:Y:S01]  /*a4b0*/  IMAD R60, R70.reuse, R64, RZ ;  /* 0x00000040463c7224 */ /* 0x040fe200078e02ff */
[----:B------:R-:W-:Y:S01]  /*a4c0*/  SHF.R.S32.HI R64, RZ, 0x18, R80 ;  /* 0x00000018ff407819 */ /* 0x000fe20000011450 */
[C---:B------:R-:W-:Y:S02]  /*a4d0*/  IMAD R26, R70.reuse, R30, RZ ;  /* 0x0000001e461a7224 */ /* 0x040fe400078e02ff */
[C---:B------:R-:W-:Y:S02]  /*a4e0*/  IMAD R30, R70.reuse, R34, RZ ;  /* 0x00000022461e7224 */ /* 0x040fe400078e02ff */
[C---:B------:R-:W-:Y:S02]  /*a4f0*/  IMAD R57, R70.reuse, R61, RZ ;  /* 0x0000003d46397224 */ /* 0x040fe400078e02ff */
[C---:B------:R-:W-:Y:S01]  /*a500*/  IMAD R61, R70.reuse, R65, RZ ;  /* 0x00000041463d7224 */ /* 0x040fe200078e02ff */
[C---:B------:R-:W-:Y:S01]  /*a510*/  PRMT R65, R81.reuse, 0x8880, RZ ;  /* 0x0000888051417816 */ /* 0x040fe200000000ff */
[C---:B------:R-:W-:Y:S02]  /*a520*/  IMAD R34, R70.reuse, R38, RZ ;  /* 0x0000002646227224 */ /* 0x040fe400078e02ff */
[----:B------:R-:W-:Y:S02]  /*a530*/  IMAD R38, R70, R42, RZ ;  /* 0x0000002a46267224 */ /* 0x000fe400078e02ff */
[----:B------:R-:W-:Y:S01]  /*a540*/  IMAD R3, R74, R72, R3 ;  /* 0x000000484a037224 */ /* 0x000fe200078e0203 */
[----:B------:R-:W-:Y:S01]  /*a550*/  SHF.R.S32.HI R74, RZ, 0x18, R81 ;  /* 0x00000018ff4a7819 */ /* 0x000fe20000011451 */
[C---:B------:R-:W-:Y:S02]  /*a560*/  IMAD R42, R70.reuse, R46, RZ ;  /* 0x0000002e462a7224 */ /* 0x040fe400078e02ff */
[C---:B------:R-:W-:Y:S02]  /*a570*/  IMAD R46, R70.reuse, R50, RZ ;  /* 0x00000032462e7224 */ /* 0x040fe400078e02ff */
[C---:B------:R-:W-:Y:S02]  /*a580*/  IMAD R51, R70.reuse, R51, RZ ;  /* 0x0000003346337224 */ /* 0x040fe400078e02ff */
[C---:B------:R-:W-:Y:S02]  /*a590*/  IMAD R50, R70.reuse, R54, RZ ;  /* 0x0000003646327224 */ /* 0x040fe400078e02ff */
[C---:B------:R-:W-:Y:S02]  /*a5a0*/  IMAD R54, R70.reuse, R58, RZ ;  /* 0x0000003a46367224 */ /* 0x040fe400078e02ff */
[C---:B------:R-:W-:Y:S02]  /*a5b0*/  IMAD R58, R70.reuse, R62, RZ ;  /* 0x0000003e463a7224 */ /* 0x040fe400078e02ff */
[C---:B------:R-:W-:Y:S01]  /*a5c0*/  IMAD R62, R70.reuse, R66, RZ ;  /* 0x00000042463e7224 */ /* 0x040fe200078e02ff */
[----:B------:R-:W-:Y:S01]  /*a5d0*/  SHF.L.U32 R66, R81, 0x10, RZ ;  /* 0x0000001051427819 */ /* 0x000fe200000006ff */
[C---:B------:R-:W-:Y:S02]  /*a5e0*/  IMAD R7, R70.reuse, R7, RZ ;  /* 0x0000000746077224 */ /* 0x040fe400078e02ff */
[----:B------:R-:W-:Y:S01]  /*a5f0*/  IMAD R11, R70, R11, RZ ;  /* 0x0000000b460b7224 */ /* 0x000fe200078e02ff */
[----:B------:R-:W-:Y:S01]  /*a600*/  SHF.R.S32.HI R66, RZ, 0x18, R66 ;  /* 0x00000018ff427819 */ /* 0x000fe20000011442 */
[-C--:B------:R-:W-:Y:S01]  /*a610*/  IMAD R7, R64, R72.reuse, R7 ;  /* 0x0000004840077224 */ /* 0x080fe200078e0207 */
[C---:B------:R-:W-:Y:S01]  /*a620*/  PRMT R64, R82.reuse, 0x8880, RZ ;  /* 0x0000888052407816 */ /* 0x040fe200000000ff */
[-C--:B------:R-:W-:Y:S01]  /*a630*/  IMAD R4, R65, R72.reuse, R4 ;  /* 0x0000004841047224 */ /* 0x080fe200078e0204 */
[----:B------:R-:W-:Y:S01]  /*a640*/  SHF.L.U32 R65, R82, 0x10, RZ ;  /* 0x0000001052417819 */ /* 0x000fe200000006ff */
[-C--:B------:R-:W-:Y:S02]  /*a650*/  IMAD R5, R66, R72.reuse, R5 ;  /* 0x0000004842057224 */ /* 0x080fe400078e0205 */
[-C--:B------:R-:W-:Y:S01]  /*a660*/  IMAD R6, R73, R72.reuse, R6 ;  /* 0x0000004849067224 */ /* 0x080fe200078e0206 */
[----:B------:R-:W-:Y:S01]  /*a670*/  I2IP.S8.S32.SAT R73, R7, R3, RZ ;  /* 0x0000000307497239 */ /* 0x000fe200000014ff */
[----:B------:R-:W-:Y:S01]  /*a680*/  IMAD R11, R74, R72, R11 ;  /* 0x000000484a0b7224 */ /* 0x000fe200078e020b */
[----:B------:R-:W-:Y:S01]  /*a690*/  SHF.L.U32 R7, R82, 0x8, RZ ;  /* 0x0000000852077819 */ /* 0x000fe200000006ff */
[C---:B------:R-:W-:Y:S01]  /*a6a0*/  IMAD R15, R70.reuse, R15, RZ ;  /* 0x0000000f460f7224 */ /* 0x040fe200078e02ff */
[----:B------:R-:W-:Y:S01]  /*a6b0*/  MOV R3, R64 ;  /* 0x0000004000037202 */ /* 0x000fe20000000f00 */
[C---:B------:R-:W-:Y:S01]  /*a6c0*/  IMAD R19, R70.reuse, R19, RZ ;  /* 0x0000001346137224 */ /* 0x040fe200078e02ff */
[----:B------:R-:W-:Y:S01]  /*a6d0*/  I2IP.S8.S32.SAT R11, R11, R6, RZ ;  /* 0x000000060b0b7239 */ /* 0x000fe200000014ff */
[C---:B------:R-:W-:Y:S01]  /*a6e0*/  IMAD R23, R70.reuse, R23, RZ ;  /* 0x0000001746177224 */ /* 0x040fe200078e02ff */
[----:B------:R-:W-:Y:S01]  /*a6f0*/  SHF.R.S32.HI R6, RZ, 0x18, R65 ;  /* 0x00000018ff067819 */ /* 0x000fe20000011441 */
[----:B------:R-:W-:Y:S01]  /*a700*/  IMAD R8, R3, R72, R8 ;  /* 0x0000004803087224 */ /* 0x000fe200078e0208 */
[----:B------:R-:W-:Y:S01]  /*a710*/  SHF.R.S32.HI R7, RZ, 0x18, R7 ;  /* 0x00000018ff077819 */ /* 0x000fe20000011407 */
[----:B------:R-:W-:Y:S01]  /*a720*/  IMAD R27, R70, R27, RZ ;  /* 0x0000001b461b7224 */ /* 0x000fe200078e02ff */
[----:B-1----:R-:W-:Y:S01]  /*a730*/  I2IP.S8.S32.SAT R88, R2, R0, R73 ;  /* 0x0000000002587239 */ /* 0x002fe20000001449 */
[-C--:B------:R-:W-:Y:S01]  /*a740*/  IMAD R9, R6, R72.reuse, R9 ;  /* 0x0000004806097224 */ /* 0x080fe200078e0209 */
[----:B------:R-:W-:Y:S01]  /*a750*/  SHF.L.U32 R2, R83, 0x10, RZ ;  /* 0x0000001053027819 */ /* 0x000fe200000006ff */
[----:B------:R-:W-:Y:S01]  /*a760*/  IMAD R10, R7, R72, R10 ;  /* 0x00000048070a7224 */ /* 0x000fe200078e020a */
[----:B------:R-:W-:Y:S01]  /*a770*/  SHF.R.S32.HI R0, RZ, 0x18, R82 ;  /* 0x00000018ff007819 */ /* 0x000fe20000011452 */
[C---:B------:R-:W-:Y:S01]  /*a780*/  IMAD R31, R70.reuse, R31, RZ ;  /* 0x0000001f461f7224 */ /* 0x040fe200078e02ff */
[----:B------:R-:W-:Y:S01]  /*a790*/  I2IP.S8.S32.SAT R89, R5, R4, R11 ;  /* 0x0000000405597239 */ /* 0x000fe2000000140b */
[----:B------:R-:W-:Y:S01]  /*a7a0*/  IMAD R35, R70, R35, RZ ;  /* 0x0000002346237224 */ /* 0x000fe200078e02ff */
[C---:B------:R-:W-:Y:S01]  /*a7b0*/  PRMT R3, R83.reuse, 0x8880, RZ ;  /* 0x0000888053037816 */ /* 0x040fe200000000ff */
[-C--:B------:R-:W-:Y:S01]  /*a7c0*/  IMAD R15, R0, R72.reuse, R15 ;  /* 0x00000048000f7224 */ /* 0x080fe200078e020f */
[----:B------:R-:W-:Y:S01]  /*a7d0*/  SHF.L.U32 R5, R83, 0x8, RZ ;  /* 0x0000000853057819 */ /* 0x000fe200000006ff */
[C---:B------:R-:W-:Y:S01]  /*a7e0*/  IMAD R39, R70.reuse, R39, RZ ;  /* 0x0000002746277224 */ /* 0x040fe200078e02ff */
[----:B------:R-:W-:Y:S01]  /*a7f0*/  SHF.R.S32.HI R2, RZ, 0x18, R2 ;  /* 0x00000018ff027819 */ /* 0x000fe20000011402 */
[-C--:B------:R-:W-:Y:S01]  /*a800*/  IMAD R12, R3, R72.reuse, R12 ;  /* 0x00000048030c7224 */ /* 0x080fe200078e020c */
[----:B------:R-:W-:Y:S01]  /*a810*/  SHF.R.S32.HI R5, RZ, 0x18, R5 ;  /* 0x00000018ff057819 */ /* 0x000fe20000011405 */
[----:B------:R-:W-:Y:S01]  /*a820*/  IMAD R43, R70, R43, RZ ;  /* 0x0000002b462b7224 */ /* 0x000fe200078e02ff */
[----:B------:R-:W-:Y:S01]  /*a830*/  SHF.R.S32.HI R4, RZ, 0x18, R83 ;  /* 0x00000018ff047819 */ /* 0x000fe20000011453 */
[-C--:B------:R-:W-:Y:S01]  /*a840*/  IMAD R13, R2, R72.reuse, R13 ;  /* 0x00000048020d7224 */ /* 0x080fe200078e020d */
[C---:B------:R-:W-:Y:S01]  /*a850*/  SHF.L.U32 R0, R84.reuse, 0x10, RZ ;  /* 0x0000001054007819 */ /* 0x040fe200000006ff */
[-C--:B------:R-:W-:Y:S01]  /*a860*/  IMAD R14, R5, R72.reuse, R14 ;  /* 0x00000048050e7224 */ /* 0x080fe200078e020e */
[C---:B------:R-:W-:Y:S01]  /*a870*/  PRMT R3, R84.reuse, 0x8880, RZ ;  /* 0x0000888054037816 */ /* 0x040fe200000000ff */
[----:B------:R-:W-:Y:S01]  /*a880*/  IMAD.SHL.U32 R2, R84, 0x100, RZ ;  /* 0x0000010054027824 */ /* 0x000fe200078e00ff */
[----:B------:R-:W-:Y:S01]  /*a890*/  SHF.R.S32.HI R0, RZ, 0x18, R0 ;  /* 0x00000018ff007819 */ /* 0x000fe20000011400 */
[-C--:B------:R-:W-:Y:S01]  /*a8a0*/  IMAD R19, R4, R72.reuse, R19 ;  /* 0x0000004804137224 */ /* 0x080fe200078e0213 */
[----:B------:R-:W-:Y:S01]  /*a8b0*/  SHF.L.U32 R4, R85, 0x10, RZ ;  /* 0x0000001055047819 */ /* 0x000fe200000006ff */
[-C--:B------:R-:W-:Y:S01]  /*a8c0*/  IMAD R16, R3, R72.reuse, R16 ;  /* 0x0000004803107224 */ /* 0x080fe200078e0210 */
[----:B------:R-:W-:Y:S01]  /*a8d0*/  SHF.R.S32.HI R5, RZ, 0x18, R2 ;  /* 0x00000018ff057819 */ /* 0x000fe20000011402 */
[-C--:B------:R-:W-:Y:S01]  /*a8e0*/  IMAD R17, R0, R72.reuse, R17 ;  /* 0x0000004800117224 */ /* 0x080fe200078e0211 */
[----:B------:R-:W-:Y:S01]  /*a8f0*/  SHF.R.S32.HI R0, RZ, 0x18, R84 ;  /* 0x00000018ff007819 */ /* 0x000fe20000011454 */
[----:B------:R-:W-:Y:S01]  /*a900*/  IMAD R47, R70, R47, RZ ;  /* 0x0000002f462f7224 */ /* 0x000fe200078e02ff */
[----:B------:R-:W-:Y:S01]  /*a910*/  PRMT R3, R85, 0x8880, RZ ;  /* 0x0000888055037816 */ /* 0x000fe200000000ff */
[-C--:B------:R-:W-:Y:S01]  /*a920*/  IMAD R18, R5, R72.reuse, R18 ;  /* 0x0000004805127224 */ /* 0x080fe200078e0212 */
[----:B------:R-:W-:Y:S01]  /*a930*/  SHF.L.U32 R2, R85, 0x8, RZ ;  /* 0x0000000855027819 */ /* 0x000fe200000006ff */
[-C--:B------:R-:W-:Y:S01]  /*a940*/  IMAD R23, R0, R72.reuse, R23 ;  /* 0x0000004800177224 */ /* 0x080fe200078e0217 */
        /* <DEDUP_REMOVED lines=8> */
[----:B------:R-:W-:Y:S01]  /*a9d0*/  PRMT R3, R86, 0x8880, RZ ;  /* 0x0000888056037816 */ /* 0x000fe200000000ff */
        /* <DEDUP_REMOVED lines=9> */
[----:B------:R-:W-:Y:S01]  /*aa70*/  SHF.L.U32 R0, R87, 0x10, RZ ;  /* 0x0000001057007819 */ /* 0x000fe200000006ff */
[-C--:B------:R-:W-:Y:S01]  /*aa80*/  IMAD R26, R5, R72.reuse, R26 ;  /* 0x00000048051a7224 */ /* 0x080fe200078e021a */
[C---:B------:R-:W-:Y:S01]  /*aa90*/  PRMT R3, R87.reuse, 0x8880, RZ ;  /* 0x0000888057037816 */ /* 0x040fe200000000ff */
[-C--:B------:R-:W-:Y:S01]  /*aaa0*/  IMAD R31, R2, R72.reuse, R31 ;  /* 0x00000048021f7224 */ /* 0x080fe200078e021f */
[----:B------:R-:W-:Y:S01]  /*aab0*/  SHF.L.U32 R2, R87, 0x8, RZ ;  /* 0x0000000857027819 */ /* 0x000fe200000006ff */
[----:B------:R-:W-:Y:S01]  /*aac0*/  IMAD R67, R70, R67, RZ ;  /* 0x0000004346437224 */ /* 0x000fe200078e02ff */
[----:B------:R-:W-:Y:S01]  /*aad0*/  SHF.R.S32.HI R0, RZ, 0x18, R0 ;  /* 0x00000018ff007819 */ /* 0x000fe20000011400 */
[-C--:B------:R-:W-:Y:S01]  /*aae0*/  IMAD R28, R3, R72.reuse, R28 ;  /* 0x00000048031c7224 */ /* 0x080fe200078e021c */
[----:B------:R-:W-:Y:S02]  /*aaf0*/  SHF.R.S32.HI R5, RZ, 0x18, R2 ;  /* 0x00000018ff057819 */ /* 0x000fe40000011402 */
[----:B------:R-:W-:Y:S01]  /*ab00*/  SHF.R.S32.HI R2, RZ, 0x18, R87 ;  /* 0x00000018ff027819 */ /* 0x000fe20000011457 */
[-C--:B------:R-:W-:Y:S01]  /*ab10*/  IMAD R29, R0, R72.reuse, R29 ;  /* 0x00000048001d7224 */ /* 0x080fe200078e021d */
[C---:B------:R-:W-:Y:S01]  /*ab20*/  PRMT R3, R92.reuse, 0x8880, RZ ;  /* 0x000088805c037816 */ /* 0x040fe200000000ff */
[----:B------:R-:W-:Y:S01]  /*ab30*/  IMAD.U32 R0, R92, 0x10000, RZ ;  /* 0x000100005c007824 */ /* 0x000fe200078e00ff */
[----:B------:R-:W-:Y:S01]  /*ab40*/  SHF.L.U32 R4, R93, 0x10, RZ ;  /* 0x000000105d047819 */ /* 0x000fe200000006ff */
[----:B------:R-:W-:Y:S01]  /*ab50*/  IMAD R30, R5, R72, R30 ;  /* 0x00000048051e7224 */ /* 0x000fe200078e021e */
[----:B------:R-:W-:Y:S01]  /*ab60*/  I2IP.S8.S32.SAT R10, R15, R10, RZ ;  /* 0x0000000a0f0a7239 */ /* 0x000fe200000014ff */
[-C--:B------:R-:W-:Y:S01]  /*ab70*/  IMAD R35, R2, R72.reuse, R35 ;  /* 0x0000004802237224 */ /* 0x080fe200078e0223 */
[----:B------:R-:W-:Y:S01]  /*ab80*/  SHF.L.U32 R2, R92, 0x8, RZ ;  /* 0x000000085c027819 */ /* 0x000fe200000006ff */
[-C--:B------:R-:W-:Y:S01]  /*ab90*/  IMAD R32, R3, R72.reuse, R32 ;  /* 0x0000004803207224 */ /* 0x080fe200078e0220 */
[----:B------:R-:W-:Y:S02]  /*aba0*/  SHF.R.S32.HI R0, RZ, 0x18, R0 ;  /* 0x00000018ff007819 */ /* 0x000fe40000011400 */
[----:B------:R-:W-:Y:S02]  /*abb0*/  SHF.R.S32.HI R5, RZ, 0x18, R2 ;  /* 0x00000018ff057819 */ /* 0x000fe40000011402 */
[----:B------:R-:W-:Y:S01]  /*abc0*/  PRMT R3, R93, 0x8880, RZ ;  /* 0x000088805d037816 */ /* 0x000fe200000000ff */
[-C--:B------:R-:W-:Y:S01]  /*abd0*/  IMAD R33, R0, R72.reuse, R33 ;  /* 0x0000004800217224 */ /* 0x080fe200078e0221 */
[----:B------:R-:W-:Y:S01]  /*abe0*/  SHF.R.S32.HI R0, RZ, 0x18, R92 ;  /* 0x00000018ff007819 */ /* 0x000fe2000001145c */
[----:B------:R-:W-:Y:S01]  /*abf0*/  IMAD R34, R5, R72, R34 ;  /* 0x0000004805227224 */ /* 0x000fe200078e0222 */
[----:B------:R-:W-:Y:S02]  /*ac00*/  SHF.L.U32 R2, R93, 0x8, RZ ;  /* 0x000000085d027819 */ /* 0x000fe400000006ff */
[----:B------:R-:W-:Y:S01]  /*ac10*/  I2IP.S8.S32.SAT R14, R19, R14, RZ ;  /* 0x0000000e130e7239 */ /* 0x000fe200000014ff */
[-C--:B------:R-:W-:Y:S01]  /*ac20*/  IMAD R39, R0, R72.reuse, R39 ;  /* 0x0000004800277224 */ /* 0x080fe200078e0227 */
[----:B------:R-:W-:Y:S01]  /*ac30*/  SHF.R.S32.HI R0, RZ, 0x18, R4 ;  /* 0x00000018ff007819 */ /* 0x000fe20000011404 */
[-C--:B------:R-:W-:Y:S01]  /*ac40*/  IMAD R36, R3, R72.reuse, R36 ;  /* 0x0000004803247224 */ /* 0x080fe200078e0224 */
[----:B------:R-:W-:Y:S02]  /*ac50*/  SHF.R.S32.HI R5, RZ, 0x18, R2 ;  /* 0x00000018ff057819 */ /* 0x000fe40000011402 */
[----:B------:R-:W-:Y:S01]  /*ac60*/  SHF.L.U32 R2, R94, 0x10, RZ ;  /* 0x000000105e027819 */ /* 0x000fe200000006ff */
[-C--:B------:R-:W-:Y:S01]  /*ac70*/  IMAD R37, R0, R72.reuse, R37 ;  /* 0x0000004800257224 */ /* 0x080fe200078e0225 */
[----:B------:R-:W-:Y:S01]  /*ac80*/  SHF.R.S32.HI R0, RZ, 0x18, R93 ;  /* 0x00000018ff007819 */ /* 0x000fe2000001145d */
[-C--:B------:R-:W-:Y:S01]  /*ac90*/  IMAD R38, R5, R72.reuse, R38 ;  /* 0x0000004805267224 */ /* 0x080fe200078e0226 */
[C---:B------:R-:W-:Y:S02]  /*aca0*/  PRMT R3, R94.reuse, 0x8880, RZ ;  /* 0x000088805e037816 */ /* 0x040fe400000000ff */
[----:B------:R-:W-:Y:S01]  /*acb0*/  SHF.L.U32 R5, R94, 0x8, RZ ;  /* 0x000000085e057819 */ /* 0x000fe200000006ff */
[-C--:B------:R-:W-:Y:S01]  /*acc0*/  IMAD R43, R0, R72.reuse, R43 ;  /* 0x00000048002b7224 */ /* 0x080fe200078e022b */
[----:B------:R-:W-:Y:S01]  /*acd0*/  SHF.R.S32.HI R2, RZ, 0x18, R2 ;  /* 0x00000018ff027819 */ /* 0x000fe20000011402 */
[-C--:B------:R-:W-:Y:S01]  /*ace0*/  IMAD R40, R3, R72.reuse, R40 ;  /* 0x0000004803287224 */ /* 0x080fe200078e0228 */
[----:B------:R-:W-:Y:S02]  /*acf0*/  SHF.R.S32.HI R5, RZ, 0x18, R5 ;  /* 0x00000018ff057819 */ /* 0x000fe40000011405 */
[----:B------:R-:W-:Y:S01]  /*ad00*/  SHF.R.S32.HI R4, RZ, 0x18, R94 ;  /* 0x00000018ff047819 */ /* 0x000fe2000001145e */
[-C--:B------:R-:W-:Y:S01]  /*ad10*/  IMAD R41, R2, R72.reuse, R41 ;  /* 0x0000004802297224 */ /* 0x080fe200078e0229 */
[----:B------:R-:W-:Y:S01]  /*ad20*/  SHF.L.U32 R0, R95, 0x10, RZ ;  /* 0x000000105f007819 */ /* 0x000fe200000006ff */
[-C--:B------:R-:W-:Y:S01]  /*ad30*/  IMAD R42, R5, R72.reuse, R42 ;  /* 0x00000048052a7224 */ /* 0x080fe200078e022a */
[C---:B------:R-:W-:Y:S01]  /*ad40*/  PRMT R3, R95.reuse, 0x8880, RZ ;  /* 0x000088805f037816 */ /* 0x040fe200000000ff */
[-C--:B------:R-:W-:Y:S01]  /*ad50*/  IMAD R47, R4, R72.reuse, R47 ;  /* 0x00000048042f7224 */ /* 0x080fe200078e022f */
[----:B------:R-:W-:Y:S02]  /*ad60*/  SHF.L.U32 R2, R95, 0x8, RZ ;  /* 0x000000085f027819 */ /* 0x000fe400000006ff */
[----:B------:R-:W-:Y:S01]  /*ad70*/  SHF.R.S32.HI R0, RZ, 0x18, R0 ;  /* 0x00000018ff007819 */ /* 0x000fe20000011400 */
[-C--:B------:R-:W-:Y:S01]  /*ad80*/  IMAD R44, R3, R72.reuse, R44 ;  /* 0x00000048032c7224 */ /* 0x080fe200078e022c */
[----:B------:R-:W-:Y:S02]  /*ad90*/  SHF.R.S32.HI R5, RZ, 0x18, R2 ;  /* 0x00000018ff057819 */ /* 0x000fe40000011402 */
[----:B------:R-:W-:Y:S01]  /*ada0*/  SHF.R.S32.HI R2, RZ, 0x18, R95 ;  /* 0x00000018ff027819 */ /* 0x000fe2000001145f */
[-C--:B------:R-:W-:Y:S01]  /*adb0*/  IMAD R45, R0, R72.reuse, R45 ;  /* 0x00000048002d7224 */ /* 0x080fe200078e022d */
[----:B------:R-:W-:Y:S01]  /*adc0*/  PRMT R3, R96, 0x8880, RZ ;  /* 0x0000888060037816 */ /* 0x000fe200000000ff */
[-C--:B------:R-:W-:Y:S01]  /*add0*/  IMAD R46, R5, R72.reuse, R46 ;  /* 0x00000048052e7224 */ /* 0x080fe200078e022e */
[C---:B------:R-:W-:Y:S01]  /*ade0*/  SHF.L.U32 R4, R97.reuse, 0x10, RZ ;  /* 0x0000001061047819 */ /* 0x040fe200000006ff */
[-C--:B------:R-:W-:Y:S01]  /*adf0*/  IMAD R51, R2, R72.reuse, R51 ;  /* 0x0000004802337224 */ /* 0x080fe200078e0233 */
[----:B------:R-:W-:Y:S01]  /*ae00*/  SHF.R.S32.HI R2, RZ, 0x18, R96 ;  /* 0x00000018ff027819 */ /* 0x000fe20000011460 */
[C---:B------:R-:W-:Y:S01]  /*ae10*/  IMAD.U32 R0, R96.reuse, 0x10000, RZ ;  /* 0x0001000060007824 */ /* 0x040fe200078e00ff */
[----:B------:R-:W-:Y:S01]  /*ae20*/  PRMT R5, R97, 0x8880, RZ ;  /* 0x0000888061057816 */ /* 0x000fe200000000ff */
[-C--:B------:R-:W-:Y:S01]  /*ae30*/  IMAD R48, R3, R72.reuse, R48 ;  /* 0x0000004803307224 */ /* 0x080fe200078e0230 */
[----:B------:R-:W-:Y:S02]  /*ae40*/  SHF.L.U32 R3, R96, 0x8, RZ ;  /* 0x0000000860037819 */ /* 0x000fe400000006ff */
[----:B------:R-:W-:Y:S02]  /*ae50*/  SHF.R.S32.HI R0, RZ, 0x18, R0 ;  /* 0x00000018ff007819 */ /* 0x000fe40000011400 */
[----:B------:R-:W-:Y:S02]  /*ae60*/  SHF.R.S32.HI R3, RZ, 0x18, R3 ;  /* 0x00000018ff037819 */ /* 0x000fe40000011403 */
[----:B------:R-:W-:Y:S01]  /*ae70*/  SHF.R.S32.HI R4, RZ, 0x18, R4 ;  /* 0x00000018ff047819 */ /* 0x000fe20000011404 */
[-C--:B------:R-:W-:Y:S01]  /*ae80*/  IMAD R49, R0, R72.reuse, R49 ;  /* 0x0000004800317224 */ /* 0x080fe200078e0231 */
[----:B------:R-:W-:Y:S01]  /*ae90*/  SHF.R.S32.HI R0, RZ, 0x18, R97 ;  /* 0x00000018ff007819 */ /* 0x000fe20000011461 */
[-C--:B------:R-:W-:Y:S01]  /*aea0*/  IMAD R50, R3, R72.reuse, R50 ;  /* 0x0000004803327224 */ /* 0x080fe200078e0232 */
[----:B------:R-:W-:Y:S01]  /*aeb0*/  SHF.L.U32 R3, R97, 0x8, RZ ;  /* 0x0000000861037819 */ /* 0x000fe200000006ff */
[-C--:B------:R-:W-:Y:S01]  /*aec0*/  IMAD R55, R2, R72.reuse, R55 ;  /* 0x0000004802377224 */ /* 0x080fe200078e0237 */
        /* <DEDUP_REMOVED lines=8> */
[----:B------:R-:W-:Y:S01]  /*af50*/  IMAD R59, R0, R72, R59 ;  /* 0x00000048003b7224 */ /* 0x000fe200078e023b */
[----:B------:R-:W-:Y:S01]  /*af60*/  I2IP.S8.S32.SAT R18, R23, R18, RZ ;  /* 0x0000001217127239 */ /* 0x000fe200000014ff */
[----:B------:R-:W-:Y:S01]  /*af70*/  IMAD R56, R5, R72, R56 ;  /* 0x0000004805387224 */ /* 0x000fe200078e0238 */
[----:B------:R-:W-:Y:S01]  /*af80*/  I2IP.S8.S32.SAT R90, R9, R8, R10 ;  /* 0x00000008095a7239 */ /* 0x000fe2000000140a */
[----:B------:R-:W-:Y:S01]  /*af90*/  IMAD R57, R2, R72, R57 ;  /* 0x0000004802397224 */ /* 0x000fe200078e0239 */
[----:B------:R-:W-:Y:S02]  /*afa0*/  I2IP.S8.S32.SAT R91, R13, R12, R14 ;  /* 0x0000000c0d5b7239 */ /* 0x000fe4000000140e */
[----:B------:R-:W-:Y:S02]  /*afb0*/  SHF.R.S32.HI R7, RZ, 0x18, R7 ;  /* 0x00000018ff077819 */ /* 0x000fe40000011407 */
[----:B------:R-:W-:Y:S01]  /*afc0*/  SHF.L.U32 R2, R99, 0x10, RZ ;  /* 0x0000001063027819 */ /* 0x000fe200000006ff */
[----:B------:R1:W-:Y:S01]  /*afd0*/  STS.128 [R135+UR44+0x8400], R88 ;  /* 0x0084005887007988 */ /* 0x0003e20008000c2c */
[----:B------:R-:W-:Y:S01]  /*afe0*/  SHF.R.S32.HI R0, RZ, 0x18, R98 ;  /* 0x00000018ff007819 */ /* 0x000fe20000011462 */
[----:B------:R-:W-:Y:S01]  /*aff0*/  IMAD R58, R7, R72, R58 ;  /* 0x00000048073a7224 */ /* 0x000fe200078e023a */
[----:B------:R-:W-:Y:S02]  /*b000*/  I2IP.S8.S32.SAT R16, R17, R16, R18 ;  /* 0x0000001011107239 */ /* 0x000fe40000001412 */
[----:B------:R-:W-:Y:S01]  /*b010*/  I2IP.S8.S32.SAT R17, R27, R22, RZ ;  /* 0x000000161b117239 */ /* 0x000fe200000014ff */
[----:B------:R-:W-:Y:S01]  /*b020*/  IMAD R63, R0, R72, R63 ;  /* 0x00000048003f7224 */ /* 0x000fe200078e023f */
[----:B------:R-:W-:Y:S02]  /*b030*/  I2IP.S8.S32.SAT R18, R31, R26, RZ ;  /* 0x0000001a1f127239 */ /* 0x000fe400000014ff */
[----:B------:R-:W-:Y:S02]  /*b040*/  I2IP.S8.S32.SAT R19, R35, R30, RZ ;  /* 0x0000001e23137239 */ /* 0x000fe400000014ff */
[C---:B------:R-:W-:Y:S02]  /*b050*/  PRMT R3, R99.reuse, 0x8880, RZ ;  /* 0x0000888063037816 */ /* 0x040fe400000000ff */
[----:B------:R-:W-:Y:S02]  /*b060*/  SHF.L.U32 R5, R99, 0x8, RZ ;  /* 0x0000000863057819 */ /* 0x000fe400000006ff */
[----:B------:R-:W-:Y:S01]  /*b070*/  SHF.R.S32.HI R2, RZ, 0x18, R2 ;  /* 0x00000018ff027819 */ /* 0x000fe20000011402 */
[----:B------:R-:W-:Y:S01]  /*b080*/  IMAD R60, R3, R72, R60 ;  /* 0x00000048033c7224 */ /* 0x000fe200078e023c */
[----:B------:R-:W-:Y:S02]  /*b090*/  I2IP.S8.S32.SAT R17, R21, R20, R17 ;  /* 0x0000001415117239 */ /* 0x000fe40000001411 */
[----:B------:R-:W-:Y:S01]  /*b0a0*/  I2IP.S8.S32.SAT R18, R25, R24, R18 ;  /* 0x0000001819127239 */ /* 0x000fe20000001412 */
[----:B------:R-:W-:Y:S01]  /*b0b0*/  IMAD R61, R2, R72, R61 ;  /* 0x00000048023d7224 */ /* 0x000fe200078e023d */
[----:B------:R-:W-:Y:S02]  /*b0c0*/  I2IP.S8.S32.SAT R19, R29, R28, R19 ;  /* 0x0000001c1d137239 */ /* 0x000fe40000001413 */
[----:B------:R-:W-:Y:S02]  /*b0d0*/  SHF.R.S32.HI R5, RZ, 0x18, R5 ;  /* 0x00000018ff057819 */ /* 0x000fe40000011405 */
[----:B------:R-:W-:Y:S01]  /*b0e0*/  SHF.R.S32.HI R4, RZ, 0x18, R99 ;  /* 0x00000018ff047819 */ /* 0x000fe20000011463 */
[----:B------:R1:W-:Y:S01]  /*b0f0*/  STS.128 [R160+0x8400], R16 ;  /* 0x00840010a0007388 */ /* 0x0003e20000000c00 */
[----:B------:R-:W-:Y:S01]  /*b100*/  I2IP.S8.S32.SAT R34, R39, R34, RZ ;  /* 0x0000002227227239 */ /* 0x000fe200000014ff */
[----:B------:R-:W-:Y:S01]  /*b110*/  IMAD R62, R5, R72, R62 ;  /* 0x00000048053e7224 */ /* 0x000fe200078e023e */
[----:B------:R-:W-:Y:S01]  /*b120*/  I2IP.S8.S32.SAT R38, R43, R38, RZ ;  /* 0x000000262b267239 */ /* 0x000fe200000014ff */
[----:B------:R-:W-:Y:S01]  /*b130*/  IMAD R67, R4, R72, R67 ;  /* 0x0000004804437224 */ /* 0x000fe200078e0243 */
[----:B------:R-:W-:Y:S02]  /*b140*/  I2IP.S8.S32.SAT R42, R47, R42, RZ ;  /* 0x0000002a2f2a7239 */ /* 0x000fe400000014ff */
[----:B------:R-:W-:Y:S02]  /*b150*/  I2IP.S8.S32.SAT R35, R51, R46, RZ ;  /* 0x0000002e33237239 */ /* 0x000fe400000014ff */
[----:B------:R-:W-:Y:S02]  /*b160*/  I2IP.S8.S32.SAT R32, R33, R32, R34 ;  /* 0x0000002021207239 */ /* 0x000fe40000001422 */
[----:B------:R-:W-:Y:S02]  /*b170*/  I2IP.S8.S32.SAT R33, R37, R36, R38 ;  /* 0x0000002425217239 */ /* 0x000fe40000001426 */
[----:B------:R-:W-:Y:S02]  /*b180*/  I2IP.S8.S32.SAT R34, R41, R40, R42 ;  /* 0x0000002829227239 */ /* 0x000fe4000000142a */
[----:B------:R-:W-:Y:S02]  /*b190*/  I2IP.S8.S32.SAT R35, R45, R44, R35 ;  /* 0x0000002c2d237239 */ /* 0x000fe40000001423 */
[----:B------:R-:W-:Y:S02]  /*b1a0*/  I2IP.S8.S32.SAT R50, R55, R50, RZ ;  /* 0x0000003237327239 */ /* 0x000fe400000014ff */
[----:B------:R-:W-:Y:S01]  /*b1b0*/  I2IP.S8.S32.SAT R54, R59, R54, RZ ;  /* 0x000000363b367239 */ /* 0x000fe200000014ff */
[----:B------:R1:W-:Y:S01]  /*b1c0*/  STS.128 [R159+0x8400], R32 ;  /* 0x008400209f007388 */ /* 0x0003e20000000c00 */
[----:B------:R-:W-:Y:S02]  /*b1d0*/  I2IP.S8.S32.SAT R58, R63, R58, RZ ;  /* 0x0000003a3f3a7239 */ /* 0x000fe400000014ff */
[----:B------:R-:W-:Y:S02]  /*b1e0*/  I2IP.S8.S32.SAT R62, R67, R62, RZ ;  /* 0x0000003e433e7239 */ /* 0x000fe400000014ff */
[----:B------:R-:W-:Y:S02]  /*b1f0*/  I2IP.S8.S32.SAT R48, R49, R48, R50 ;  /* 0x0000003031307239 */ /* 0x000fe40000001432 */
[----:B------:R-:W-:Y:S02]  /*b200*/  I2IP.S8.S32.SAT R49, R53, R52, R54 ;  /* 0x0000003435317239 */ /* 0x000fe40000001436 */
[----:B------:R-:W-:Y:S02]  /*b210*/  I2IP.S8.S32.SAT R50, R57, R56, R58 ;  /* 0x0000003839327239 */ /* 0x000fe4000000143a */
[----:B------:R-:W-:Y:S02]  /*b220*/  I2IP.S8.S32.SAT R51, R61, R60, R62 ;  /* 0x0000003c3d337239 */ /* 0x000fe4000000143e */
[----:B------:R-:W-:Y:S02]  /*b230*/  LEA R0, R150, UR44, 0x3 ;  /* 0x0000002c96007c11 */ /* 0x000fe4000f8e18ff */
[----:B------:R-:W-:Y:S01]  /*b240*/  @P6 SHF.L.U32 R3, R149, 0x1f, RZ ;  /* 0x0000001f95036819 */ /* 0x000fe200000006ff */
        /* <DEDUP_REMOVED lines=9> */
[----:B------:R-:W-:Y:S02]  /*b2e0*/  UIADD3 UR4, UPT, UPT, UR44, 0x8400, URZ ;  /* 0x000084002c047890 */ /* 0x000fe4000fffe0ff */
[----:B------:R-:W-:Y:S01]  /*b2f0*/  UIADD3 UR9, UPT, UPT, UR49, 0x80, URZ ;  /* 0x0000008031097890 */ /* 0x000fe2000fffe0ff */
[----:B------:R-:W-:Y:S01]  /*b300*/  UMOV UR10, UR50 ;  /* 0x00000032000a7c82 */ /* 0x000fe20008000000 */
[----:B------:R-:W-:Y:S02]  /*b310*/  UMOV UR11, UR36 ;  /* 0x00000024000b7c82 */ /* 0x000fe40008000000 */
        /* <DEDUP_REMOVED lines=8> */
.L_x_150:
[----:B------:R-:W-:Y:S05]  /*b3a0*/  BSYNC.RECONVERGENT B0 ;  /* 0x0000000000007941 */ /* 0x000fea0003800200 */
.L_x_149:
        /* <DEDUP_REMOVED lines=16> */
.L_x_154:
[----:B------:R-:W-:Y:S05]  /*b4b0*/  BSYNC B0 ;  /* 0x0000000000007941 */ /* 0x000fea0003800000 */
.L_x_153:
        /* <DEDUP_REMOVED lines=20> */
.L_x_152:
[----:B------:R-:W-:Y:S05]  /*b600*/  BSYNC B1 ;  /* 0x0000000000017941 */ /* 0x000fea0003800000 */
.L_x_151:
        /* <DEDUP_REMOVED lines=21> */
.L_x_156:
[----:B------:R-:W-:Y:S01]  /*b760*/  ISETP.NE.AND P0, PT, R157, RZ, PT ;  /* 0x000000ff9d00720c */ /* 0x000fe20003f05270 */
[----:B------:R-:W-:Y:S05]  /*b770*/  WARPSYNC.ALL ;  /* 0x0000000000007948 */ /* 0x000fea0003800000 */
[----:B------:R-:W-:Y:S01]  /*b780*/  R2UR UR4, R71 ;  /* 0x00000000470472ca */ /* 0x000fe200000e0000 */
[----:B------:R-:W-:Y:S01]  /*b790*/  IMAD.U32 R130, R82, 0x10000, RZ ;  /* 0x0001000052827824 */ /* 0x000fe200078e00ff */
[C---:B------:R-:W-:Y:S01]  /*b7a0*/  SHF.L.U32 R75, R80.reuse, 0x10, RZ ;  /* 0x00000010504b7819 */ /* 0x040fe200000006ff */
[----:B------:R-:W-:Y:S01]  /*b7b0*/  IMAD.U32 R115, R87, 0x10000, RZ ;  /* 0x0001000057737824 */ /* 0x000fe200078e00ff */
[----:B------:R-:W-:Y:S01]  /*b7c0*/  PRMT R73, R80, 0x8880, RZ ;  /* 0x0000888050497816 */ /* 0x000fe200000000ff */
[----:B-1----:R-:W-:Y:S01]  /*b7d0*/  IMAD.U32 R104, R96, 0x10000, RZ ;  /* 0x0001000060687824 */ /* 0x002fe200078e00ff */
[----:B------:R-:W-:Y:S01]  /*b7e0*/  SHF.L.U32 R74, R80, 0x8, RZ ;  /* 0x00000008504a7819 */ /* 0x000fe200000006ff */
[----:B------:R-:W-:Y:S01]  /*b7f0*/  IMAD.SHL.U32 R123, R84, 0x100, RZ ;  /* 0x00000100547b7824 */ /* 0x000fe200078e00ff */
[----:B------:R-:W-:Y:S01]  /*b800*/  SHF.R.S32.HI R75, RZ, 0x18, R75 ;  /* 0x00000018ff4b7819 */ /* 0x000fe2000001144b */
[----:B------:R-:W-:Y:S01]  /*b810*/  IMAD.SHL.U32 R108, R93, 0x100, RZ ;  /* 0x000001005d6c7824 */ /* 0x000fe200078e00ff */
[----:B------:R-:W-:Y:S01]  /*b820*/  SHF.R.S32.HI R74, RZ, 0x18, R74 ;  /* 0x00000018ff4a7819 */ /* 0x000fe2000001144a */
[----:B------:R-:W-:Y:S01]  /*b830*/  BSSY.RECONVERGENT B0, `(.L_x_157) ;  /* 0x0000121000007945 */ /* 0x000fe20003800200 */
[----:B------:R-:W-:Y:S01]  /*b840*/  SHF.R.S32.HI R76, RZ, 0x18, R80 ;  /* 0x00000018ff4c7819 */ /* 0x000fe20000011450 */
[----:B------:R-:W1:Y:S01]  /*b850*/  LDTM.x64 R4, tmem[UR4+0xc0] ;  /* 0x0000c004000479ee */ /* 0x000e620008340000 */
[----:B------:R-:W-:Y:S01]  /*b860*/  NOP ;  /* 0x0000000000007918 */ /* 0x000fe20000000000 */
[----:B------:R-:W-:Y:S02]  /*b870*/  IADD3 R147, PT, PT, R147, 0x1e0, RZ ;  /* 0x000001e093937810 */ /* 0x000fe40007ffe0ff */
[----:B------:R-:W-:Y:S02]  /*b880*/  PRMT R134, R81, 0x8880, RZ ;  /* 0x0000888051867816 */ /* 0x000fe400000000ff */
[----:B------:R-:W-:Y:S02]  /*b890*/  LOP3.LUT R147, R147, 0xfefffff8, RZ, 0xc0, !PT ;  /* 0xfefffff893937812 */ /* 0x000fe400078ec0ff */
[----:B------:R-:W-:Y:S02]  /*b8a0*/  SHF.L.U32 R133, R81, 0x10, RZ ;  /* 0x0000001051857819 */ /* 0x000fe400000006ff */
[----:B-1----:R1:W-:Y:S01]  /*b8b0*/  SYNCS.ARRIVE.TRANS64.RED.A1T0 RZ, [R147+URZ], RZ ;  /* 0x000000ff93ff79a7 */ /* 0x0023e200081004ff */
[----:B------:R-:W-:Y:S02]  /*b8c0*/  PRMT R131, R82, 0x8880, RZ ;  /* 0x0000888052837816 */ /* 0x000fe400000000ff */
[----:B------:R-:W-:Y:S02]  /*b8d0*/  SHF.R.S32.HI R77, RZ, 0x18, R81 ;  /* 0x00000018ff4d7819 */ /* 0x000fe40000011451 */
[C---:B------:R-:W-:Y:S02]  /*b8e0*/  PRMT R128, R83.reuse, 0x8880, RZ ;  /* 0x0000888053807816 */ /* 0x040fe400000000ff */
[----:B------:R-:W-:Y:S02]  /*b8f0*/  SHF.R.S32.HI R78, RZ, 0x18, R82 ;  /* 0x00000018ff4e7819 */ /* 0x000fe40000011452 */
[----:B------:R-:W-:Y:S02]  /*b900*/  SHF.L.U32 R127, R83, 0x10, RZ ;  /* 0x00000010537f7819 */ /* 0x000fe400000006ff */
[----:B------:R-:W-:Y:S02]  /*b910*/  PRMT R125, R84, 0x8880, RZ ;  /* 0x00008880547d7816 */ /* 0x000fe400000000ff */
[----:B------:R-:W-:Y:S01]  /*b920*/  SHF.R.S32.HI R79, RZ, 0x18, R83 ;  /* 0x00000018ff4f7819 */ /* 0x000fe20000011453 */
[C---:B------:R-:W-:Y:S01]  /*b930*/  IMAD R0, R70.reuse, R4, RZ ;  /* 0x0000000446007224 */ /* 0x040fe200078e02ff */
[----:B------:R-:W-:Y:S01]  /*b940*/  SHF.R.S32.HI R4, RZ, 0x18, R133 ;  /* 0x00000018ff047819 */ /* 0x000fe20000011485 */
[----:B------:R-:W-:Y:S01]  /*b950*/  IMAD R2, R70, R5, RZ ;  /* 0x0000000546027224 */ /* 0x000fe200078e02ff */
[----:B------:R-:W-:Y:S01]  /*b960*/  SHF.L.U32 R124, R84, 0x10, RZ ;  /* 0x00000010547c7819 */ /* 0x000fe200000006ff */
[C---:B------:R-:W-:Y:S01]  /*b970*/  IMAD R3, R70.reuse, R6, RZ ;  /* 0x0000000646037224 */ /* 0x040fe200078e02ff */
[----:B------:R-:W-:Y:S01]  /*b980*/  PRMT R122, R85, 0x8880, RZ ;  /* 0x00008880557a7816 */ /* 0x000fe200000000ff */
[-C--:B------:R-:W-:Y:S01]  /*b990*/  IMAD R0, R73, R72.reuse, R0 ;  /* 0x0000004849007224 */ /* 0x080fe200078e0200 */
[----:B------:R-:W-:Y:S01]  /*b9a0*/  SHF.L.U32 R121, R85, 0x10, RZ ;  /* 0x0000001055797819 */ /* 0x000fe200000006ff */
[----:B------:R-:W-:Y:S01]  /*b9b0*/  IMAD R7, R70, R7, RZ ;  /* 0x0000000746077224 */ /* 0x000fe200078e02ff */
[C---:B------:R-:W-:Y:S01]  /*b9c0*/  PRMT R119, R86.reuse, 0x8880, RZ ;  /* 0x0000888056777816 */ /* 0x040fe200000000ff */
[-C--:B------:R-:W-:Y:S01]  /*b9d0*/  IMAD R2, R75, R72.reuse, R2 ;  /* 0x000000484b027224 */ /* 0x080fe200078e0202 */
[----:B------:R-:W-:Y:S01]  /*b9e0*/  SHF.L.U32 R118, R86, 0x10, RZ ;  /* 0x0000001056767819 */ /* 0x000fe200000006ff */
[-C--:B------:R-:W-:Y:S01]  /*b9f0*/  IMAD R3, R74, R72.reuse, R3 ;  /* 0x000000484a037224 */ /* 0x080fe200078e0203 */
[----:B------:R-:W-:Y:S01]  /*ba00*/  PRMT R116, R87, 0x8880, RZ ;  /* 0x0000888057747816 */ /* 0x000fe200000000ff */
[----:B------:R-:W-:Y:S01]  /*ba10*/  IMAD R7, R76, R72, R7 ;  /* 0x000000484c077224 */ /* 0x000fe200078e0207 */
[----:B------:R-:W-:Y:S01]  /*ba20*/  PRMT R113, R92, 0x8880, RZ ;  /* 0x000088805c717816 */ /* 0x000fe200000000ff */
[----:B------:R-:W-:Y:S01]  /*ba30*/  IMAD R8, R70, R8, RZ ;  /* 0x0000000846087224 */ /* 0x000fe200078e02ff */
[----:B------:R-:W-:Y:S01]  /*ba40*/  SHF.L.U32 R112, R92, 0x10, RZ ;  /* 0x000000105c707819 */ /* 0x000fe200000006ff */
[C---:B------:R-:W-:Y:S01]  /*ba50*/  IMAD R9, R70.reuse, R9, RZ ;  /* 0x0000000946097224 */ /* 0x040fe200078e02ff */
[----:B------:R-:W-:Y:S01]  /*ba60*/  I2IP.S8.S32.SAT R161, R7, R3, RZ ;  /* 0x0000000307a17239 */ /* 0x000fe200000014ff */
[C---:B------:R-:W-:Y:S01]  /*ba70*/  IMAD R10, R70.reuse, R10, RZ ;  /* 0x0000000a460a7224 */ /* 0x040fe200078e02ff */
[----:B------:R-:W-:Y:S01]  /*ba80*/  MOV R3, R134 ;  /* 0x0000008600037202 */ /* 0x000fe20000000f00 */
[C---:B------:R-:W-:Y:S01]  /*ba90*/  IMAD R7, R70.reuse, R20, RZ ;  /* 0x0000001446077224 */ /* 0x040fe200078e02ff */
[----:B------:R-:W-:Y:S01]  /*baa0*/  PRMT R110, R93, 0x8880, RZ ;  /* 0x000088805d6e7816 */ /* 0x000fe200000000ff */
[----:B------:R-:W-:Y:S01]  /*bab0*/  IMAD R11, R70, R11, RZ ;  /* 0x0000000b460b7224 */ /* 0x000fe200078e02ff */
[----:B------:R-:W-:Y:S01]  /*bac0*/  SHF.R.S32.HI R89, RZ, 0x18, R92 ;  /* 0x00000018ff597819 */ /* 0x000fe2000001145c */
[-C--:B------:R-:W-:Y:S01]  /*bad0*/  IMAD R8, R3, R72.reuse, R8 ;  /* 0x0000004803087224 */ /* 0x080fe200078e0208 */
[----:B------:R-:W-:Y:S01]  /*bae0*/  MOV R3, R131 ;  /* 0x0000008300037202 */ /* 0x000fe20000000f00 */
[----:B------:R-:W-:Y:S01]  /*baf0*/  IMAD R9, R4, R72, R9 ;  /* 0x0000004804097224 */ /* 0x000fe200078e0209 */
[----:B------:R-:W-:Y:S01]  /*bb00*/  SHF.R.S32.HI R4, RZ, 0x18, R130 ;  /* 0x00000018ff047819 */ /* 0x000fe20000011482 */
[C---:B------:R-:W-:Y:S01]  /*bb10*/  IMAD R20, R70.reuse, R25, RZ ;  /* 0x0000001946147224 */ /* 0x040fe200078e02ff */
[----:B------:R-:W-:Y:S01]  /*bb20*/  SHF.L.U32 R109, R93, 0x10, RZ ;  /* 0x000000105d6d7819 */ /* 0x000fe200000006ff */
[----:B------:R-:W-:Y:S01]  /*bb30*/  IMAD R25, R70, R30, RZ ;  /* 0x0000001e46197224 */ /* 0x000fe200078e02ff */
[----:B------:R-:W-:Y:S01]  /*bb40*/  PRMT R107, R94, 0x8880, RZ ;  /* 0x000088805e6b7816 */ /* 0x000fe200000000ff */
[C---:B------:R-:W-:Y:S01]  /*bb50*/  IMAD R12, R70.reuse, R12, RZ ;  /* 0x0000000c460c7224 */ /* 0x040fe200078e02ff */
[----:B------:R-:W-:Y:S01]  /*bb60*/  SHF.R.S32.HI R91, RZ, 0x18, R93 ;  /* 0x00000018ff5b7819 */ /* 0x000fe2000001145d */
[----:B------:R-:W-:Y:S01]  /*bb70*/  IMAD R6, R70, R19, RZ ;  /* 0x0000001346067224 */ /* 0x000fe200078e02ff */
[----:B------:R-:W-:Y:S01]  /*bb80*/  SHF.L.U32 R105, R94, 0x10, RZ ;  /* 0x000000105e697819 */ /* 0x000fe200000006ff */
[C---:B------:R-:W-:Y:S01]  /*bb90*/  IMAD R30, R70.reuse, R35, RZ ;  /* 0x00000023461e7224 */ /* 0x040fe200078e02ff */
[C---:B------:R-:W-:Y:S01]  /*bba0*/  PRMT R101, R95.reuse, 0x8880, RZ ;  /* 0x000088805f657816 */ /* 0x040fe200000000ff */
[C---:B------:R-:W-:Y:S01]  /*bbb0*/  IMAD R19, R70.reuse, R24, RZ ;  /* 0x0000001846137224 */ /* 0x040fe200078e02ff */
[----:B------:R-:W-:Y:S01]  /*bbc0*/  SHF.R.S32.HI R93, RZ, 0x18, R94 ;  /* 0x00000018ff5d7819 */ /* 0x000fe2000001145e */
[C---:B------:R-:W-:Y:S01]  /*bbd0*/  IMAD R35, R70.reuse, R40, RZ ;  /* 0x0000002846237224 */ /* 0x040fe200078e02ff */
[----:B------:R-:W-:Y:S01]  /*bbe0*/  SHF.L.U32 R100, R95, 0x10, RZ ;  /* 0x000000105f647819 */ /* 0x000fe200000006ff */
[----:B------:R-:W-:Y:S01]  /*bbf0*/  IMAD R13, R70, R13, RZ ;  /* 0x0000000d460d7224 */ /* 0x000fe200078e02ff */
[----:B------:R-:W-:Y:S01]  /*bc00*/  PRMT R106, R96, 0x8880, RZ ;  /* 0x00008880606a7816 */ /* 0x000fe200000000ff */
[C---:B------:R-:W-:Y:S01]  /*bc10*/  IMAD R24, R70.reuse, R29, RZ ;  /* 0x0000001d46187224 */ /* 0x040fe200078e02ff */
[----:B------:R-:W-:Y:S01]  /*bc20*/  SHF.R.S32.HI R73, RZ, 0x18, R96 ;  /* 0x00000018ff497819 */ /* 0x000fe20000011460 */
[C---:B------:R-:W-:Y:S01]  /*bc30*/  IMAD R40, R70.reuse, R45, RZ ;  /* 0x0000002d46287224 */ /* 0x040fe200078e02ff */
[----:B------:R-:W-:Y:S01]  /*bc40*/  SHF.L.U32 R90, R97, 0x10, RZ ;  /* 0x00000010615a7819 */ /* 0x000fe200000006ff */
[C---:B------:R-:W-:Y:S01]  /*bc50*/  IMAD R29, R70.reuse, R34, RZ ;  /* 0x00000022461d7224 */ /* 0x040fe200078e02ff */
[----:B------:R-:W-:Y:S01]  /*bc60*/  SHF.R.S32.HI R75, RZ, 0x18, R97 ;  /* 0x00000018ff4b7819 */ /* 0x000fe20000011461 */
[C---:B------:R-:W-:Y:S01]  /*bc70*/  IMAD R45, R70.reuse, R50, RZ ;  /* 0x00000032462d7224 */ /* 0x040fe200078e02ff */
[C---:B------:R-:W-:Y:S01]  /*bc80*/  PRMT R80, R99.reuse, 0x8880, RZ ;  /* 0x0000888063507816 */ /* 0x040fe200000000ff */
[C---:B------:R-:W-:Y:S01]  /*bc90*/  IMAD R14, R70.reuse, R14, RZ ;  /* 0x0000000e460e7224 */ /* 0x040fe200078e02ff */
[----:B------:R-:W-:Y:S01]  /*bca0*/  SHF.L.U32 R76, R99, 0x10, RZ ;  /* 0x00000010634c7819 */ /* 0x000fe200000006ff */
[C---:B------:R-:W-:Y:S01]  /*bcb0*/  IMAD R34, R70.reuse, R39, RZ ;  /* 0x0000002746227224 */ /* 0x040fe200078e02ff */
[----:B------:R-:W-:Y:S01]  /*bcc0*/  SHF.L.U32 R132, R81, 0x8, RZ ;  /* 0x0000000851847819 */ /* 0x000fe200000006ff */
[C---:B------:R-:W-:Y:S01]  /*bcd0*/  IMAD R50, R70.reuse, R55, RZ ;  /* 0x0000003746327224 */ /* 0x040fe200078e02ff */
[----:B------:R-:W-:Y:S01]  /*bce0*/  SHF.R.S32.HI R81, RZ, 0x18, R84 ;  /* 0x00000018ff517819 */ /* 0x000fe20000011454 */
[C---:B------:R-:W-:Y:S01]  /*bcf0*/  IMAD R39, R70.reuse, R44, RZ ;  /* 0x0000002c46277224 */ /* 0x040fe200078e02ff */
[----:B------:R-:W-:Y:S01]  /*bd00*/  SHF.R.S32.HI R5, RZ, 0x18, R132 ;  /* 0x00000018ff057819 */ /* 0x000fe20000011484 */
[----:B------:R-:W-:Y:S01]  /*bd10*/  IMAD R55, R70, R60, RZ ;  /* 0x0000003c46377224 */ /* 0x000fe200078e02ff */
[----:B------:R-:W-:Y:S01]  /*bd20*/  SHF.L.U32 R84, R98, 0x10, RZ ;  /* 0x0000001062547819 */ /* 0x000fe200000006ff */
[----:B------:R-:W-:Y:S01]  /*bd30*/  IMAD R15, R70, R15, RZ ;  /* 0x0000000f460f7224 */ /* 0x000fe200078e02ff */
[----:B------:R-:W-:Y:S01]  /*bd40*/  SHF.L.U32 R129, R82, 0x8, RZ ;  /* 0x0000000852817819 */ /* 0x000fe200000006ff */
[-C--:B------:R-:W-:Y:S01]  /*bd50*/  IMAD R10, R5, R72.reuse, R10 ;  /* 0x00000048050a7224 */ /* 0x080fe200078e020a */
[----:B------:R-:W-:Y:S01]  /*bd60*/  SHF.L.U32 R126, R83, 0x8, RZ ;  /* 0x00000008537e7819 */ /* 0x000fe200000006ff */
[-C--:B------:R-:W-:Y:S01]  /*bd70*/  IMAD R11, R77, R72.reuse, R11 ;  /* 0x000000484d0b7224 */ /* 0x080fe200078e020b */
[----:B------:R-:W-:Y:S01]  /*bd80*/  SHF.R.S32.HI R5, RZ, 0x18, R129 ;  /* 0x00000018ff057819 */ /* 0x000fe20000011481 */
[-C--:B------:R-:W-:Y:S01]  /*bd90*/  IMAD R12, R3, R72.reuse, R12 ;  /* 0x00000048030c7224 */ /* 0x080fe200078e020c */
[----:B------:R-:W-:Y:S01]  /*bda0*/  SHF.R.S32.HI R83, RZ, 0x18, R85 ;  /* 0x00000018ff537819 */ /* 0x000fe20000011455 */
[----:B------:R-:W-:Y:S01]  /*bdb0*/  IMAD R13, R4, R72, R13 ;  /* 0x00000048040d7224 */ /* 0x000fe200078e020d */
[----:B------:R-:W-:Y:S01]  /*bdc0*/  SHF.L.U32 R120, R85, 0x8, RZ ;  /* 0x0000000855787819 */ /* 0x000fe200000006ff */
[C---:B------:R-:W-:Y:S01]  /*bdd0*/  IMAD R44, R70.reuse, R49, RZ ;  /* 0x00000031462c7224 */ /* 0x040fe200078e02ff */
[----:B------:R-:W-:Y:S01]  /*bde0*/  SHF.R.S32.HI R85, RZ, 0x18, R86 ;  /* 0x00000018ff557819 */ /* 0x000fe20000011456 */
[C---:B------:R-:W-:Y:S01]  /*bdf0*/  IMAD R60, R70.reuse, R65, RZ ;  /* 0x00000041463c7224 */ /* 0x040fe200078e02ff */
[----:B------:R-:W-:Y:S01]  /*be00*/  I2IP.S8.S32.SAT R65, R11, R10, RZ ;  /* 0x0000000a0b417239 */ /* 0x000fe200000014ff */
[C---:B------:R-:W-:Y:S01]  /*be10*/  IMAD R49, R70.reuse, R54, RZ ;  /* 0x0000003646317224 */ /* 0x040fe200078e02ff */
[----:B------:R-:W-:Y:S01]  /*be20*/  SHF.R.S32.HI R11, RZ, 0x18, R127 ;  /* 0x00000018ff0b7819 */ /* 0x000fe2000001147f */
[----:B------:R-:W-:Y:S01]  /*be30*/  IMAD R14, R5, R72, R14 ;  /* 0x00000048050e7224 */ /* 0x000fe200078e020e */
[----:B------:R-:W-:Y:S01]  /*be40*/  I2IP.S8.S32.SAT R65, R9, R8, R65 ;  /* 0x0000000809417239 */ /* 0x000fe20000001441 */
[C---:B------:R-:W-:Y:S01]  /*be50*/  IMAD R3, R70.reuse, R16, RZ ;  /* 0x0000001046037224 */ /* 0x040fe200078e02ff */
[----:B------:R-:W-:Y:S01]  /*be60*/  SHF.R.S32.HI R9, RZ, 0x18, R124 ;  /* 0x00000018ff097819 */ /* 0x000fe2000001147c */
[----:B------:R-:W-:Y:S01]  /*be70*/  IMAD R54, R70, R59, RZ ;  /* 0x0000003b46367224 */ /* 0x000fe200078e02ff */
[----:B------:R-:W-:Y:S01]  /*be80*/  SHF.R.S32.HI R8, RZ, 0x18, R123 ;  /* 0x00000018ff087819 */ /* 0x000fe2000001147b */
[----:B------:R-:W-:Y:S01]  /*be90*/  IMAD.MOV.U32 R10, RZ, RZ, R128 ;  /* 0x000000ffff0a7224 */ /* 0x000fe200078e0080 */
[----:B------:R-:W-:Y:S01]  /*bea0*/  SHF.L.U32 R117, R86, 0x8, RZ ;  /* 0x0000000856757819 */ /* 0x000fe200000006ff */
[----:B------:R-:W-:Y:S01]  /*beb0*/  IMAD R59, R70, R64, RZ ;  /* 0x00000040463b7224 */ /* 0x000fe200078e02ff */
[----:B------:R-:W-:Y:S01]  /*bec0*/  I2IP.S8.S32.SAT R64, R2, R0, R161 ;  /* 0x0000000002407239 */ /* 0x000fe200000014a1 */
[----:B------:R-:W-:Y:S01]  /*bed0*/  IMAD R15, R78, R72, R15 ;  /* 0x000000484e0f7224 */ /* 0x000fe200078e020f */
[----:B------:R-:W-:Y:S01]  /*bee0*/  MOV R2, R125 ;  /* 0x0000007d00027202 */ /* 0x000fe20000000f00 */
[C---:B------:R-:W-:Y:S01]  /*bef0*/  IMAD R4, R70.reuse, R17, RZ ;  /* 0x0000001146047224 */ /* 0x040fe200078e02ff */
        /* <DEDUP_REMOVED lines=8> */
[----:B------:R-:W-:Y:S01]  /*bf80*/  MOV R0, R122 ;  /* 0x0000007a00007202 */ /* 0x000fe20000000f00 */
[----:B------:R-:W-:Y:S01]  /*bf90*/  IMAD R16, R70, R21, RZ ;  /* 0x0000001546107224 */ /* 0x000fe200078e02ff */
[----:B------:R-:W-:Y:S01]  /*bfa0*/  SHF.R.S32.HI R87, RZ, 0x18, R87 ;  /* 0x00000018ff577819 */ /* 0x000fe20000011457 */
[----:B------:R-:W-:Y:S01]  /*bfb0*/  IMAD R6, R79, R72, R6 ;  /* 0x000000484f067224 */ /* 0x000fe200078e0206 */
[----:B------:R-:W-:Y:S01]  /*bfc0*/  SHF.L.U32 R111, R92, 0x8, RZ ;  /* 0x000000085c6f7819 */ /* 0x000fe200000006ff */
[----:B------:R-:W-:Y:S01]  /*bfd0*/  IMAD R17, R70, R22, RZ ;  /* 0x0000001646117224 */ /* 0x000fe200078e02ff */
[----:B------:R-:W-:Y:S01]  /*bfe0*/  PRMT R92, R97, 0x8880, RZ ;  /* 0x00008880615c7816 */ /* 0x000fe200000000ff */
[-C--:B------:R-:W-:Y:S01]  /*bff0*/  IMAD R7, R2, R72.reuse, R7 ;  /* 0x0000004802077224 */ /* 0x080fe200078e0207 */
[----:B------:R-:W-:Y:S01]  /*c000*/  I2IP.S8.S32.SAT R5, R6, R5, RZ ;  /* 0x0000000506057239 */ /* 0x000fe200000014ff */
[----:B------:R-:W-:Y:S01]  /*c010*/  IMAD R18, R70, R23, RZ ;  /* 0x0000001746127224 */ /* 0x000fe200078e02ff */
[----:B------:R-:W-:Y:S01]  /*c020*/  SHF.R.S32.HI R2, RZ, 0x18, R120 ;  /* 0x00000018ff027819 */ /* 0x000fe20000011478 */
[-C--:B------:R-:W-:Y:S01]  /*c030*/  IMAD R16, R9, R72.reuse, R16 ;  /* 0x0000004809107224 */ /* 0x080fe200078e0210 */
[----:B------:R-:W-:Y:S01]  /*c040*/  SHF.R.S32.HI R9, RZ, 0x18, R121 ;  /* 0x00000018ff097819 */ /* 0x000fe20000011479 */
[----:B------:R-:W-:Y:S01]  /*c050*/  IMAD R17, R8, R72, R17 ;  /* 0x0000004808117224 */ /* 0x000fe200078e0211 */
[----:B------:R-:W-:Y:S01]  /*c060*/  SHF.L.U32 R102, R94, 0x8, RZ ;  /* 0x000000085e667819 */ /* 0x000fe200000006ff */
[C---:B------:R-:W-:Y:S01]  /*c070*/  IMAD R22, R70.reuse, R27, RZ ;  /* 0x0000001b46167224 */ /* 0x040fe200078e02ff */
[----:B------:R-:W-:Y:S01]  /*c080*/  SHF.L.U32 R94, R95, 0x8, RZ ;  /* 0x000000085f5e7819 */ /* 0x000fe200000006ff */
[----:B------:R-:W-:Y:S01]  /*c090*/  IMAD R27, R70, R32, RZ ;  /* 0x00000020461b7224 */ /* 0x000fe200078e02ff */
[----:B------:R-:W-:Y:S01]  /*c0a0*/  SHF.R.S32.HI R95, RZ, 0x18, R95 ;  /* 0x00000018ff5f7819 */ /* 0x000fe2000001145f */
[----:B------:R-:W-:Y:S01]  /*c0b0*/  IMAD R18, R81, R72, R18 ;  /* 0x0000004851127224 */ /* 0x000fe200078e0212 */
[----:B------:R-:W-:Y:S01]  /*c0c0*/  SHF.L.U32 R103, R96, 0x8, RZ ;  /* 0x0000000860677819 */ /* 0x000fe200000006ff */
[C---:B------:R-:W-:Y:S01]  /*c0d0*/  IMAD R32, R70.reuse, R37, RZ ;  /* 0x0000002546207224 */ /* 0x040fe200078e02ff */
[----:B------:R-:W-:Y:S01]  /*c0e0*/  SHF.L.U32 R88, R97, 0x8, RZ ;  /* 0x0000000861587819 */ /* 0x000fe200000006ff */
[----:B------:R-:W-:Y:S01]  /*c0f0*/  IMAD R21, R70, R26, RZ ;  /* 0x0000001a46157224 */ /* 0x000fe200078e02ff */
[----:B------:R-:W-:Y:S01]  /*c100*/  I2IP.S8.S32.SAT R17, R18, R17, RZ ;  /* 0x0000001112117239 */ /* 0x000fe200000014ff */
[----:B------:R-:W-:Y:S01]  /*c110*/  IMAD R37, R70, R42, RZ ;  /* 0x0000002a46257224 */ /* 0x000fe200078e02ff */
[----:B------:R-:W-:Y:S01]  /*c120*/  SHF.R.S32.HI R97, RZ, 0x18, R98 ;  /* 0x00000018ff617819 */ /* 0x000fe20000011462 */
[----:B------:R-:W-:Y:S01]  /*c130*/  IMAD R19, R0, R72, R19 ;  /* 0x0000004800137224 */ /* 0x000fe200078e0213 */
[----:B------:R-:W-:Y:S01]  /*c140*/  I2IP.S8.S32.SAT R16, R16, R7, R17 ;  /* 0x0000000710107239 */ /* 0x000fe20000001411 */
[C---:B------:R-:W-:Y:S01]  /*c150*/  IMAD R42, R70.reuse, R47, RZ ;  /* 0x0000002f462a7224 */ /* 0x040fe200078e02ff */
[----:B------:R-:W-:Y:S01]  /*c160*/  MOV R0, R119 ;  /* 0x0000007700007202 */ /* 0x000fe20000000f00 */
[C---:B------:R-:W-:Y:S01]  /*c170*/  IMAD R47, R70.reuse, R52, RZ ;  /* 0x00000034462f7224 */ /* 0x040fe200078e02ff */
[----:B------:R-:W-:Y:S01]  /*c180*/  SHF.L.U32 R74, R99, 0x8, RZ ;  /* 0x00000008634a7819 */ /* 0x000fe200000006ff */
[----:B------:R-:W-:Y:S01]  /*c190*/  IMAD R20, R9, R72, R20 ;  /* 0x0000004809147224 */ /* 0x000fe200078e0214 */
[----:B------:R-:W-:Y:S01]  /*c1a0*/  SHF.R.S32.HI R99, RZ, 0x18, R99 ;  /* 0x00000018ff637819 */ /* 0x000fe20000011463 */
[----:B------:R-:W-:Y:S01]  /*c1b0*/  IMAD R52, R70, R57, RZ ;  /* 0x0000003946347224 */ /* 0x000fe200078e02ff */
[----:B------:R-:W-:Y:S01]  /*c1c0*/  IADD3 R68, PT, PT, R68, 0x1, RZ ;  /* 0x0000000144447810 */ /* 0x000fe20007ffe0ff */
[C---:B------:R-:W-:Y:S02]  /*c1d0*/  IMAD R23, R70.reuse, R28, RZ ;  /* 0x0000001c46177224 */ /* 0x040fe400078e02ff */
[----:B------:R-:W-:Y:S02]  /*c1e0*/  IMAD R57, R70, R62, RZ ;  /* 0x0000003e46397224 */ /* 0x000fe400078e02ff */
[----:B------:R-:W-:Y:S01]  /*c1f0*/  IMAD R21, R2, R72, R21 ;  /* 0x0000004802157224 */ /* 0x000fe200078e0215 */
[----:B------:R-:W-:Y:S01]  /*c200*/  MOV R2, R116 ;  /* 0x0000007400027202 */ /* 0x000fe20000000f00 */
[----:B------:R-:W-:Y:S01]  /*c210*/  IMAD R62, R70, R67, RZ ;  /* 0x00000043463e7224 */ /* 0x000fe200078e02ff */
[----:B------:R-:W-:Y:S01]  /*c220*/  I2IP.S8.S32.SAT R67, R4, R3, R5 ;  /* 0x0000000304437239 */ /* 0x000fe20000001405 */
[-C--:B------:R-:W-:Y:S01]  /*c230*/  IMAD R22, R83, R72.reuse, R22 ;  /* 0x0000004853167224 */ /* 0x080fe200078e0216 */
[----:B------:R-:W-:Y:S01]  /*c240*/  SHF.R.S32.HI R3, RZ, 0x18, R118 ;  /* 0x00000018ff037819 */ /* 0x000fe20000011476 */
[-C--:B------:R-:W-:Y:S01]  /*c250*/  IMAD R23, R0, R72.reuse, R23 ;  /* 0x0000004800177224 */ /* 0x080fe200078e0217 */
[----:B------:R-:W-:Y:S01]  /*c260*/  SHF.R.S32.HI R0, RZ, 0x18, R117 ;  /* 0x00000018ff007819 */ /* 0x000fe20000011475 */
[----:B------:R-:W-:Y:S01]  /*c270*/  IMAD R26, R70, R31, RZ ;  /* 0x0000001f461a7224 */ /* 0x000fe200078e02ff */
[----:B------:R-:W-:Y:S01]  /*c280*/  I2IP.S8.S32.SAT R17, R22, R21, RZ ;  /* 0x0000001516117239 */ /* 0x000fe200000014ff */
[-C--:B------:R-:W-:Y:S01]  /*c290*/  IMAD R24, R3, R72.reuse, R24 ;  /* 0x0000004803187224 */ /* 0x080fe200078e0218 */
[----:B------:R-:W-:Y:S01]  /*c2a0*/  SHF.R.S32.HI R3, RZ, 0x18, R115 ;  /* 0x00000018ff037819 */ /* 0x000fe20000011473 */
[-C--:B------:R-:W-:Y:S01]  /*c2b0*/  IMAD R25, R0, R72.reuse, R25 ;  /* 0x0000004800197224 */ /* 0x080fe200078e0219 */
[----:B------:R-:W-:Y:S01]  /*c2c0*/  I2IP.S8.S32.SAT R17, R20, R19, R17 ;  /* 0x0000001314117239 */ /* 0x000fe20000001411 */
[----:B------:R-:W-:Y:S01]  /*c2d0*/  IMAD R28, R70, R33, RZ ;  /* 0x00000021461c7224 */ /* 0x000fe200078e02ff */
[----:B------:R-:W-:Y:S01]  /*c2e0*/  SHF.R.S32.HI R4, RZ, 0x18, R114 ;  /* 0x00000018ff047819 */ /* 0x000fe20000011472 */
[-C--:B------:R-:W-:Y:S02]  /*c2f0*/  IMAD R26, R85, R72.reuse, R26 ;  /* 0x00000048551a7224 */ /* 0x080fe400078e021a */
[----:B------:R-:W-:Y:S01]  /*c300*/  IMAD R27, R2, R72, R27 ;  /* 0x00000048021b7224 */ /* 0x000fe200078e021b */
[----:B------:R-:W-:Y:S01]  /*c310*/  MOV R2, R110 ;  /* 0x0000006e00027202 */ /* 0x000fe20000000f00 */
[----:B------:R-:W-:Y:S01]  /*c320*/  IMAD R28, R3, R72, R28 ;  /* 0x00000048031c7224 */ /* 0x000fe200078e021c */
[----:B------:R-:W-:Y:S01]  /*c330*/  I2IP.S8.S32.SAT R18, R26, R25, RZ ;  /* 0x000000191a127239 */ /* 0x000fe200000014ff */
[----:B------:R-:W-:Y:S01]  /*c340*/  IMAD R31, R70, R36, RZ ;  /* 0x00000024461f7224 */ /* 0x000fe200078e02ff */
[----:B------:R-:W-:Y:S01]  /*c350*/  SHF.R.S32.HI R3, RZ, 0x18, R112 ;  /* 0x00000018ff037819 */ /* 0x000fe20000011470 */
[-C--:B------:R-:W-:Y:S01]  /*c360*/  IMAD R29, R4, R72.reuse, R29 ;  /* 0x00000048041d7224 */ /* 0x080fe200078e021d */
[----:B------:R-:W-:Y:S01]  /*c370*/  I2IP.S8.S32.SAT R18, R24, R23, R18 ;  /* 0x0000001718127239 */ /* 0x000fe20000001412 */
[----:B------:R-:W-:Y:S01]  /*c380*/  IMAD.MOV.U32 R0, RZ, RZ, R113 ;  /* 0x000000ffff007224 */ /* 0x000fe200078e0071 */
[----:B------:R-:W-:Y:S01]  /*c390*/  SHF.R.S32.HI R4, RZ, 0x18, R108 ;  /* 0x00000018ff047819 */ /* 0x000fe2000001146c */
[-C--:B------:R-:W-:Y:S02]  /*c3a0*/  IMAD R30, R87, R72.reuse, R30 ;  /* 0x00000048571e7224 */ /* 0x080fe400078e021e */
[----:B------:R-:W-:Y:S01]  /*c3b0*/  IMAD R31, R0, R72, R31 ;  /* 0x00000048001f7224 */ /* 0x000fe200078e021f */
        /* <DEDUP_REMOVED lines=8> */
[----:B------:R-:W-:Y:S01]  /*c440*/  MOV R0, R107 ;  /* 0x0000006b00007202 */ /* 0x000fe20000000f00 */
[-C--:B------:R-:W-:Y:S02]  /*c450*/  IMAD R34, R89, R72.reuse, R34 ;  /* 0x0000004859227224 */ /* 0x080fe400078e0222 */
[-C--:B------:R-:W-:Y:S01]  /*c460*/  IMAD R35, R2, R72.reuse, R35 ;  /* 0x0000004802237224 */ /* 0x080fe200078e0223 */
[----:B------:R-:W-:Y:S01]  /*c470*/  MOV R2, R101 ;  /* 0x0000006500027202 */ /* 0x000fe20000000f00 */
[----:B------:R-:W-:Y:S01]  /*c480*/  IMAD R38, R70, R43, RZ ;  /* 0x0000002b46267224 */ /* 0x000fe200078e02ff */
[----:B------:R-:W-:Y:S01]  /*c490*/  I2IP.S8.S32.SAT R33, R34, R33, RZ ;  /* 0x0000002122217239 */ /* 0x000fe200000014ff */
[-C--:B------:R-:W-:Y:S01]  /*c4a0*/  IMAD R36, R3, R72.reuse, R36 ;  /* 0x0000004803247224 */ /* 0x080fe200078e0224 */
[----:B------:R-:W-:Y:S01]  /*c4b0*/  SHF.R.S32.HI R3, RZ, 0x18, R105 ;  /* 0x00000018ff037819 */ /* 0x000fe20000011469 */
[-C--:B------:R-:W-:Y:S01]  /*c4c0*/  IMAD R37, R4, R72.reuse, R37 ;  /* 0x0000004804257224 */ /* 0x080fe200078e0225 */
[----:B------:R-:W-:Y:S01]  /*c4d0*/  I2IP.S8.S32.SAT R32, R32, R31, R33 ;  /* 0x0000001f20207239 */ /* 0x000fe20000001421 */
        /* <DEDUP_REMOVED lines=8> */
[----:B------:R-:W-:Y:S01]  /*c560*/  IMAD R43, R70, R48, RZ ;  /* 0x00000030462b7224 */ /* 0x000fe200078e02ff */
[----:B------:R-:W-:Y:S01]  /*c570*/  I2IP.S8.S32.SAT R33, R36, R35, R37 ;  /* 0x0000002324217239 */ /* 0x000fe20000001425 */
[----:B------:R-:W-:Y:S01]  /*c580*/  IMAD R41, R0, R72, R41 ;  /* 0x0000004800297224 */ /* 0x000fe200078e0229 */
[----:B------:R-:W-:Y:S01]  /*c590*/  MOV R0, R106 ;  /* 0x0000006a00007202 */ /* 0x000fe20000000f00 */
[-C--:B------:R-:W-:Y:S02]  /*c5a0*/  IMAD R42, R93, R72.reuse, R42 ;  /* 0x000000485d2a7224 */ /* 0x080fe400078e022a */
        /* <DEDUP_REMOVED lines=11> */
[-C--:B------:R-:W-:Y:S02]  /*c660*/  IMAD R47, R0, R72.reuse, R47 ;  /* 0x00000048002f7224 */ /* 0x080fe400078e022f */
[----:B------:R-:W-:Y:S01]  /*c670*/  IMAD R48, R3, R72, R48 ;  /* 0x0000004803307224 */ /* 0x000fe200078e0230 */
[----:B------:R-:W-:Y:S01]  /*c680*/  SHF.R.S32.HI R3, RZ, 0x18, R90 ;  /* 0x00000018ff037819 */ /* 0x000fe2000001145a */
[----:B------:R-:W-:Y:S01]  /*c690*/  IMAD R51, R70, R56, RZ ;  /* 0x0000003846337224 */ /* 0x000fe200078e02ff */
[----:B------:R-:W-:Y:S01]  /*c6a0*/  I2IP.S8.S32.SAT R35, R46, R45, RZ ;  /* 0x0000002d2e237239 */ /* 0x000fe200000014ff */
[-C--:B------:R-:W-:Y:S01]  /*c6b0*/  IMAD R49, R2, R72.reuse, R49 ;  /* 0x0000004802317224 */ /* 0x080fe200078e0231 */
[----:B------:R-:W-:Y:S01]  /*c6c0*/  SHF.R.S32.HI R2, RZ, 0x18, R88 ;  /* 0x00000018ff027819 */ /* 0x000fe20000011458 */
[----:B------:R-:W-:Y:S01]  /*c6d0*/  IMAD.MOV.U32 R0, RZ, RZ, R92 ;  /* 0x000000ffff007224 */ /* 0x000fe200078e005c */
[----:B------:R-:W-:Y:S01]  /*c6e0*/  I2IP.S8.S32.SAT R35, R44, R43, R35 ;  /* 0x0000002b2c237239 */ /* 0x000fe20000001423 */
[-C--:B------:R-:W-:Y:S02]  /*c6f0*/  IMAD R50, R73, R72.reuse, R50 ;  /* 0x0000004849327224 */ /* 0x080fe400078e0232 */
[----:B------:R-:W-:Y:S01]  /*c700*/  IMAD R51, R0, R72, R51 ;  /* 0x0000004800337224 */ /* 0x000fe200078e0233 */
[----:B------:R-:W-:Y:S01]  /*c710*/  MOV R0, R86 ;  /* 0x0000005600007202 */ /* 0x000fe20000000f00 */
[----:B------:R-:W-:Y:S01]  /*c720*/  IMAD R53, R70, R58, RZ ;  /* 0x0000003a46357224 */ /* 0x000fe200078e02ff */
[----:B------:R-:W-:Y:S01]  /*c730*/  I2IP.S8.S32.SAT R49, R50, R49, RZ ;  /* 0x0000003132317239 */ /* 0x000fe200000014ff */
[-C--:B------:R-:W-:Y:S01]  /*c740*/  IMAD R52, R3, R72.reuse, R52 ;  /* 0x0000004803347224 */ /* 0x080fe200078e0234 */
[----:B------:R-:W-:Y:S01]  /*c750*/  SHF.R.S32.HI R3, RZ, 0x18, R84 ;  /* 0x00000018ff037819 */ /* 0x000fe20000011454 */
[----:B------:R-:W-:Y:S01]  /*c760*/  IMAD R53, R2, R72, R53 ;  /* 0x0000004802357224 */ /* 0x000fe200078e0235 */
[----:B------:R-:W-:Y:S01]  /*c770*/  MOV R2, R80 ;  /* 0x0000005000027202 */ /* 0x000fe20000000f00 */
[----:B------:R-:W-:Y:S01]  /*c780*/  IMAD.SHL.U32 R82, R98, 0x100, RZ ;  /* 0x0000010062527824 */ /* 0x000fe200078e00ff */
[----:B------:R-:W-:Y:S01]  /*c790*/  I2IP.S8.S32.SAT R48, R48, R47, R49 ;  /* 0x0000002f30307239 */ /* 0x000fe20000001431 */
[----:B------:R-:W-:Y:S02]  /*c7a0*/  IMAD R54, R75, R72, R54 ;  /* 0x000000484b367224 */ /* 0x000fe400078e0236 */
[C---:B------:R-:W-:Y:S02]  /*c7b0*/  IMAD R56, R70.reuse, R61, RZ ;  /* 0x0000003d46387224 */ /* 0x040fe400078e02ff */
[----:B------:R-:W-:Y:S01]  /*c7c0*/  IMAD R61, R70, R66, RZ ;  /* 0x00000042463d7224 */ /* 0x000fe200078e02ff */
[----:B------:R-:W-:Y:S01]  /*c7d0*/  I2IP.S8.S32.SAT R66, R13, R12, R14 ;  /* 0x0000000c0d427239 */ /* 0x000fe2000000140e */
[-C--:B------:R-:W-:Y:S01]  /*c7e0*/  IMAD R55, R0, R72.reuse, R55 ;  /* 0x0000004800377224 */ /* 0x080fe200078e0237 */
[----:B------:R-:W-:Y:S01]  /*c7f0*/  SHF.R.S32.HI R0, RZ, 0x18, R82 ;  /* 0x00000018ff007819 */ /* 0x000fe20000011452 */
[-C--:B------:R-:W-:Y:S01]  /*c800*/  IMAD R56, R3, R72.reuse, R56 ;  /* 0x0000004803387224 */ /* 0x080fe200078e0238 */
[----:B------:R-:W-:Y:S01]  /*c810*/  I2IP.S8.S32.SAT R49, R54, R53, RZ ;  /* 0x0000003536317239 */ /* 0x000fe200000014ff */
[----:B------:R1:W-:Y:S01]  /*c820*/  STS.128 [R135+UR44+0xa400], R64 ;  /* 0x00a4004087007988 */ /* 0x0003e20008000c2c */
[----:B------:R-:W-:Y:S01]  /*c830*/  IMAD R58, R70, R63, RZ ;  /* 0x0000003f463a7224 */ /* 0x000fe200078e02ff */
[----:B------:R-:W-:Y:S01]  /*c840*/  SHF.R.S32.HI R3, RZ, 0x18, R76 ;  /* 0x00000018ff037819 */ /* 0x000fe2000001144c */
[-C--:B------:R-:W-:Y:S01]  /*c850*/  IMAD R57, R0, R72.reuse, R57 ;  /* 0x0000004800397224 */ /* 0x080fe200078e0239 */
[----:B------:R-:W-:Y:S01]  /*c860*/  I2IP.S8.S32.SAT R49, R52, R51, R49 ;  /* 0x0000003334317239 */ /* 0x000fe20000001431 */
[-C--:B------:R-:W-:Y:S02]  /*c870*/  IMAD R58, R97, R72.reuse, R58 ;  /* 0x00000048613a7224 */ /* 0x080fe400078e023a */
[-C--:B------:R-:W-:Y:S01]  /*c880*/  IMAD R59, R2, R72.reuse, R59 ;  /* 0x00000048023b7224 */ /* 0x080fe200078e023b */
[----:B------:R1:W-:Y:S01]  /*c890*/  STS.128 [R160+0xa400], R16 ;  /* 0x00a40010a0007388 */ /* 0x0003e20000000c00 */
[-C--:B------:R-:W-:Y:S01]  /*c8a0*/  IMAD R60, R3, R72.reuse, R60 ;  /* 0x00000048033c7224 */ /* 0x080fe200078e023c */
[----:B------:R-:W-:Y:S01]  /*c8b0*/  I2IP.S8.S32.SAT R50, R58, R57, RZ ;  /* 0x000000393a327239 */ /* 0x000fe200000014ff */
[-C--:B------:R-:W-:Y:S02]  /*c8c0*/  IMAD R61, R4, R72.reuse, R61 ;  /* 0x00000048043d7224 */ /* 0x080fe400078e023d */
[----:B------:R-:W-:Y:S01]  /*c8d0*/  IMAD R62, R99, R72, R62 ;  /* 0x00000048633e7224 */ /* 0x000fe200078e023e */
[----:B------:R-:W-:Y:S02]  /*c8e0*/  I2IP.S8.S32.SAT R50, R56, R55, R50 ;  /* 0x0000003738327239 */ /* 0x000fe40000001432 */
[----:B------:R1:W-:Y:S02]  /*c8f0*/  STS.128 [R159+0xa400], R32 ;  /* 0x00a400209f007388 */ /* 0x0003e40000000c00 */
        /* <DEDUP_REMOVED lines=20> */
.L_x_158:
[----:B------:R-:W-:Y:S05]  /*ca40*/  BSYNC.RECONVERGENT B0 ;  /* 0x0000000000007941 */ /* 0x000fea0003800200 */
.L_x_157:
[----:B------:R-:W-:Y:S01]  /*ca50*/  R2UR UR4, R146 ;  /* 0x00000000920472ca */ /* 0x000fe200000e0000 */
[----:B------:R-:W-:Y:S01]  /*ca60*/  BAR.SYNC.DEFER_BLOCKING 0x1, 0x80 ;  /* 0x0042000000007b1d */ /* 0x000fe20000010000 */
[----:B------:R-:W-:Y:S01]  /*ca70*/  ISETP.NE.AND P0, PT, R148, 0x2, PT ;  /* 0x000000029400780c */ /* 0x000fe20003f05270 */
[----:B------:R-:W-:Y:S01]  /*ca80*/  UISETP.NE.AND UP0, UPT, UR46, URZ, UPT ;  /* 0x000000ff2e00728c */ /* 0x000fe2000bf05270 */
[----:B------:R-:W-:Y:S01]  /*ca90*/  ISETP.NE.AND P1, PT, R68, 0x2, PT ;  /* 0x000000024400780c */ /* 0x000fe20003f25270 */
[----:B------:R-:W-:Y:S01]  /*caa0*/  UIADD3 UR16, UPT, UPT, UR38, UR61, URZ ;  /* 0x0000003d26107290 */ /* 0x000fe2000fffe0ff */
[----:B------:R-:W-:Y:S02]  /*cab0*/  SEL R0, RZ, 0x1, P0 ;  /* 0x00000001ff007807 */ /* 0x000fe40000000000 */
[----:B------:R-:W-:Y:S02]  /*cac0*/  SEL R3, RZ, 0x1, P1 ;  /* 0x00000001ff037807 */ /* 0x000fe40000800000 */
[----:B------:R-:W-:Y:S02]  /*cad0*/  LOP3.LUT R151, R151, R0, RZ, 0x3c, !PT ;  /* 0x0000000097977212 */ /* 0x000fe400078e3cff */
[----:B------:R-:W-:Y:S01]  /*cae0*/  LOP3.LUT R152, R152, R3, RZ, 0x3c, !PT ;  /* 0x0000000398987212 */ /* 0x000fe200078e3cff */
[----:B------:R-:W-:Y:S01]  /*caf0*/  UIADD3 UR20, UPT, UPT, UR37, UR4, URZ ;  /* 0x0000000425147290 */ /* 0x000fe2000fffe0ff */
[----:B------:R-:W-:Y:S02]  /*cb00*/  SEL R148, R148, RZ, P0 ;  /* 0x000000ff94947207 */ /* 0x000fe40000000000 */
[----:B------:R-:W-:Y:S01]  /*cb10*/  SEL R68, R68, RZ, P1 ;  /* 0x000000ff44447207 */ /* 0x000fe20000800000 */
[----:B------:R-:W-:Y:S01]  /*cb20*/  UMOV UR36, UR59 ;  /* 0x0000003b00247c82 */ /* 0x000fe20008000000 */
[----:B------:R-:W-:Y:S07]  /*cb30*/  BRA.U UP0, `(.L_x_159) ;  /* 0xffffff9900607547 */ /* 0x000fee000b83ffff */
[----:B------:R-:W-:Y:S05]  /*cb40*/  EXIT ;  /* 0x000000000000794d */ /* 0x000fea0003800000 */
.L_x_25:
[----:B--2---:R2:W3:Y:S02]  /*cb50*/  SYNCS.PHASECHK.TRANS64.TRYWAIT P0, [R3+URZ+0x200], R2 ;  /* 0x00020002030075a7 */ /* 0x0044e400080011ff */
[----:B---3--:R-:W-:Y:S05]  /*cb60*/  @!P0 NANOSLEEP.SYNCS 0x989680 ;  /* 0x009896800000895d */ /* 0x008fea0003900000 */
[----:B------:R-:W3:Y:S02]  /*cb70*/  @!P0 SYNCS.PHASECHK.TRANS64 P0, [R3+URZ+0x200], R2 ;  /* 0x00020002030085a7 */ /* 0x000ee400080010ff */
[----:B---3--:R-:W-:Y:S05]  /*cb80*/  @!P0 BRA `(.L_x_25) ;  /* 0xfffffffc00f08947 */ /* 0x008fea000383ffff */
[----:B------:R-:W-:Y:S05]  /*cb90*/  BRA `(.L_x_160) ;  /* 0xffffff5000d87947 */ /* 0x000fea000383ffff */
.L_x_28:
[----:B-1----:R-:W-:-:S07]  /*cba0*/  MOV R0, UR33 ;  /* 0x0000002100007c02 */ /* 0x002fce0008000f00 */
.L_x_161:
[----:B-1----:R1:W2:Y:S02]  /*cbb0*/  SYNCS.PHASECHK.TRANS64.TRYWAIT P0, [R0+URZ+0xb0], R3 ;  /* 0x0000b003000075a7 */ /* 0x0022a400080011ff */
[----:B--2---:R-:W-:Y:S05]  /*cbc0*/  @!P0 NANOSLEEP.SYNCS 0x989680 ;  /* 0x009896800000895d */ /* 0x004fea0003900000 */
[----:B------:R-:W2:Y:S02]  /*cbd0*/  @!P0 SYNCS.PHASECHK.TRANS64 P0, [R0+URZ+0xb0], R3 ;  /* 0x0000b003000085a7 */ /* 0x000ea400080010ff */
[----:B--2---:R-:W-:Y:S05]  /*cbe0*/  @!P0 BRA `(.L_x_161) ;  /* 0xfffffffc00f08947 */ /* 0x004fea000383ffff */
[----:B------:R-:W-:Y:S05]  /*cbf0*/  BRA `(.L_x_27) ;  /* 0xffffff5400307947 */ /* 0x000fea000383ffff */
.L_x_35:
[----:B-1----:R-:W-:-:S07]  /*cc00*/  MOV R0, UR17 ;  /* 0x0000001100007c02 */ /* 0x002fce0008000f00 */
.L_x_162:
[----:B-1----:R1:W2:Y:S02]  /*cc10*/  SYNCS.PHASECHK.TRANS64.TRYWAIT P0, [R0+URZ+0xb0], R3 ;  /* 0x0000b003000075a7 */ /* 0x0022a400080011ff */
[----:B--2---:R-:W-:Y:S05]  /*cc20*/  @!P0 NANOSLEEP.SYNCS 0x989680 ;  /* 0x009896800000895d */ /* 0x004fea0003900000 */
[----:B------:R-:W2:Y:S02]  /*cc30*/  @!P0 SYNCS.PHASECHK.TRANS64 P0, [R0+URZ+0xb0], R3 ;  /* 0x0000b003000085a7 */ /* 0x000ea400080010ff */
[----:B--2---:R-:W-:Y:S05]  /*cc40*/  @!P0 BRA `(.L_x_162) ;  /* 0xfffffffc00f08947 */ /* 0x004fea000383ffff */
[----:B------:R-:W-:Y:S05]  /*cc50*/  BRA `(.L_x_34) ;  /* 0xffffff5400f87947 */ /* 0x000fea000383ffff */
.L_x_40:
[----:B-1----:R1:W2:Y:S02]  /*cc60*/  SYNCS.PHASECHK.TRANS64.TRYWAIT P0, [R3+URZ+0x1b0], R0 ;  /* 0x0001b000030075a7 */ /* 0x0022a400080011ff */
[----:B--2---:R-:W-:Y:S05]  /*cc70*/  @!P0 NANOSLEEP.SYNCS 0x989680 ;  /* 0x009896800000895d */ /* 0x004fea0003900000 */
[----:B------:R-:W2:Y:S02]  /*cc80*/  @!P0 SYNCS.PHASECHK.TRANS64 P0, [R3+URZ+0x1b0], R0 ;  /* 0x0001b000030085a7 */ /* 0x000ea400080010ff */
[----:B--2---:R-:W-:Y:S05]  /*cc90*/  @!P0 BRA `(.L_x_40) ;  /* 0xfffffffc00f08947 */ /* 0x004fea000383ffff */
[----:B------:R-:W-:Y:S05]  /*cca0*/  BRA `(.L_x_163) ;  /* 0xffffff5800a87947 */ /* 0x000fea000383ffff */
.L_x_44:
[----:B-1----:R-:W-:-:S07]  /*ccb0*/  MOV R0, UR4 ;  /* 0x0000000400007c02 */ /* 0x002fce0008000f00 */
.L_x_164:
[----:B-1----:R1:W2:Y:S02]  /*ccc0*/  SYNCS.PHASECHK.TRANS64.TRYWAIT P0, [R0+URZ], R3 ;  /* 0x00000003000075a7 */ /* 0x0022a400080011ff */
[----:B--2---:R-:W-:Y:S05]  /*ccd0*/  @!P0 NANOSLEEP.SYNCS 0x989680 ;  /* 0x009896800000895d */ /* 0x004fea0003900000 */
[----:B------:R-:W2:Y:S02]  /*cce0*/  @!P0 SYNCS.PHASECHK.TRANS64 P0, [R0+URZ], R3 ;  /* 0x00000003000085a7 */ /* 0x000ea400080010ff */
[----:B--2---:R-:W-:Y:S05]  /*ccf0*/  @!P0 BRA `(.L_x_164) ;  /* 0xfffffffc00f08947 */ /* 0x004fea000383ffff */
[----:B------:R-:W-:Y:S05]  /*cd00*/  BRA `(.L_x_165) ;  /* 0xffffff6000507947 */ /* 0x000fea000383ffff */
.L_x_45:
[----:B------:R-:W-:-:S07]  /*cd10*/  MOV R0, UR5 ;  /* 0x0000000500007c02 */ /* 0x000fce0008000f00 */
.L_x_166:
[----:B-1----:R1:W2:Y:S02]  /*cd20*/  SYNCS.PHASECHK.TRANS64.TRYWAIT P0, [R0+URZ], R3 ;  /* 0x00000003000075a7 */ /* 0x0022a400080011ff */
[----:B--2---:R-:W-:Y:S05]  /*cd30*/  @!P0 NANOSLEEP.SYNCS 0x989680 ;  /* 0x009896800000895d */ /* 0x004fea0003900000 */
[----:B------:R-:W2:Y:S02]  /*cd40*/  @!P0 SYNCS.PHASECHK.TRANS64 P0, [R0+URZ], R3 ;  /* 0x00000003000085a7 */ /* 0x000ea400080010ff */
[----:B--2---:R-:W-:Y:S05]  /*cd50*/  @!P0 BRA `(.L_x_166) ;  /* 0xfffffffc00f08947 */ /* 0x004fea000383ffff */
[----:B------:R-:W-:Y:S05]  /*cd60*/  BRA `(.L_x_167) ;  /* 0xffffff60005c7947 */ /* 0x000fea000383ffff */
.L_x_46:
[----:B------:R-:W-:-:S07]  /*cd70*/  MOV R0, UR5 ;  /* 0x0000000500007c02 */ /* 0x000fce0008000f00 */
.L_x_168:
[----:B-1----:R1:W2:Y:S02]  /*cd80*/  SYNCS.PHASECHK.TRANS64.TRYWAIT P0, [R0+URZ], R3 ;  /* 0x00000003000075a7 */ /* 0x0022a400080011ff */
[----:B--2---:R-:W-:Y:S05]  /*cd90*/  @!P0 NANOSLEEP.SYNCS 0x989680 ;  /* 0x009896800000895d */ /* 0x004fea0003900000 */
[----:B------:R-:W2:Y:S02]  /*cda0*/  @!P0 SYNCS.PHASECHK.TRANS64 P0, [R0+URZ], R3 ;  /* 0x00000003000085a7 */ /* 0x000ea400080010ff */
[----:B--2---:R-:W-:Y:S05]  /*cdb0*/  @!P0 BRA `(.L_x_168) ;  /* 0xfffffffc00f08947 */ /* 0x004fea000383ffff */
[----:B------:R-:W-:Y:S05]  /*cdc0*/  BRA `(.L_x_169) ;  /* 0xffffff6000687947 */ /* 0x000fea000383ffff */
.L_x_47:
[----:B------:R-:W-:-:S07]  /*cdd0*/  MOV R0, UR5 ;  /* 0x0000000500007c02 */ /* 0x000fce0008000f00 */
.L_x_170:
[----:B-1----:R1:W2:Y:S02]  /*cde0*/  SYNCS.PHASECHK.TRANS64.TRYWAIT P0, [R0+URZ], R3 ;  /* 0x00000003000075a7 */ /* 0x0022a400080011ff */
[----:B--2---:R-:W-:Y:S05]  /*cdf0*/  @!P0 NANOSLEEP.SYNCS 0x989680 ;  /* 0x009896800000895d */ /* 0x004fea0003900000 */
[----:B------:R-:W2:Y:S02]  /*ce00*/  @!P0 SYNCS.PHASECHK.TRANS64 P0, [R0+URZ], R3 ;  /* 0x00000003000085a7 */ /* 0x000ea400080010ff */
[----:B--2---:R-:W-:Y:S05]  /*ce10*/  @!P0 BRA `(.L_x_170) ;  /* 0xfffffffc00f08947 */ /* 0x004fea000383ffff */
[----:B------:R-:W-:Y:S05]  /*ce20*/  BRA `(.L_x_171) ;  /* 0xffffff6000747947 */ /* 0x000fea000383ffff */
.L_x_48:
[----:B------:R-:W-:-:S07]  /*ce30*/  MOV R0, UR5 ;  /* 0x0000000500007c02 */ /* 0x000fce0008000f00 */
.L_x_172:
[----:B-1----:R1:W2:Y:S02]  /*ce40*/  SYNCS.PHASECHK.TRANS64.TRYWAIT P0, [R0+URZ], R3 ;  /* 0x00000003000075a7 */ /* 0x0022a400080011ff */
[----:B--2---:R-:W-:Y:S05]  /*ce50*/  @!P0 NANOSLEEP.SYNCS 0x989680 ;  /* 0x009896800000895d */ /* 0x004fea0003900000 */
[----:B------:R-:W2:Y:S02]  /*ce60*/  @!P0 SYNCS.PHASECHK.TRANS64 P0, [R0+URZ], R3 ;  /* 0x00000003000085a7 */ /* 0x000ea400080010ff */
[----:B--2---:R-:W-:Y:S05]  /*ce70*/  @!P0 BRA `(.L_x_172) ;  /* 0xfffffffc00f08947 */ /* 0x004fea000383ffff */
[----:B------:R-:W-:Y:S05]  /*ce80*/  BRA `(.L_x_173) ;  /* 0xffffff6000807947 */ /* 0x000fea000383ffff */
.L_x_49:
[----:B------:R-:W-:-:S07]  /*ce90*/  MOV R0, UR5 ;  /* 0x0000000500007c02 */ /* 0x000fce0008000f00 */
.L_x_174:
[----:B-1----:R1:W2:Y:S02]  /*cea0*/  SYNCS.PHASECHK.TRANS64.TRYWAIT P0, [R0+URZ], R3 ;  /* 0x00000003000075a7 */ /* 0x0022a400080011ff */
[----:B--2---:R-:W-:Y:S05]  /*ceb0*/  @!P0 NANOSLEEP.SYNCS 0x989680 ;  /* 0x009896800000895d */ /* 0x004fea0003900000 */
[----:B------:R-:W2:Y:S02]  /*cec0*/  @!P0 SYNCS.PHASECHK.TRANS64 P0, [R0+URZ], R3 ;  /* 0x00000003000085a7 */ /* 0x000ea400080010ff */
[----:B--2---:R-:W-:Y:S05]  /*ced0*/  @!P0 BRA `(.L_x_174) ;  /* 0xfffffffc00f08947 */ /* 0x004fea000383ffff */
[----:B------:R-:W-:Y:S05]  /*cee0*/  BRA `(.L_x_175) ;  /* 0xffffff60008c7947 */ /* 0x000fea000383ffff */
.L_x_50:
[----:B------:R-:W-:-:S07]  /*cef0*/  MOV R0, UR5 ;  /* 0x0000000500007c02 */ /* 0x000fce0008000f00 */
.L_x_176:
[----:B-1----:R1:W2:Y:S02]  /*cf00*/  SYNCS.PHASECHK.TRANS64.TRYWAIT P0, [R0+URZ], R3 ;  /* 0x00000003000075a7 */ /* 0x0022a400080011ff */
[----:B--2---:R-:W-:Y:S05]  /*cf10*/  @!P0 NANOSLEEP.SYNCS 0x989680 ;  /* 0x009896800000895d */ /* 0x004fea0003900000 */
[----:B------:R-:W2:Y:S02]  /*cf20*/  @!P0 SYNCS.PHASECHK.TRANS64 P0, [R0+URZ], R3 ;  /* 0x00000003000085a7 */ /* 0x000ea400080010ff */
[----:B--2---:R-:W-:Y:S05]  /*cf30*/  @!P0 BRA `(.L_x_176) ;  /* 0xfffffffc00f08947 */ /* 0x004fea000383ffff */
[----:B------:R-:W-:Y:S05]  /*cf40*/  BRA `(.L_x_177) ;  /* 0xffffff6000987947 */ /* 0x000fea000383ffff */
.L_x_51:
[----:B------:R-:W-:-:S07]  /*cf50*/  MOV R0, UR5 ;  /* 0x0000000500007c02 */ /* 0x000fce0008000f00 */
.L_x_178:
[----:B-1----:R1:W2:Y:S02]  /*cf60*/  SYNCS.PHASECHK.TRANS64.TRYWAIT P0, [R0+URZ], R3 ;  /* 0x00000003000075a7 */ /* 0x0022a400080011ff */
[----:B--2---:R-:W-:Y:S05]  /*cf70*/  @!P0 NANOSLEEP.SYNCS 0x989680 ;  /* 0x009896800000895d */ /* 0x004fea0003900000 */
[----:B------:R-:W2:Y:S02]  /*cf80*/  @!P0 SYNCS.PHASECHK.TRANS64 P0, [R0+URZ], R3 ;  /* 0x00000003000085a7 */ /* 0x000ea400080010ff */
[----:B--2---:R-:W-:Y:S05]  /*cf90*/  @!P0 BRA `(.L_x_178) ;  /* 0xfffffffc00f08947 */ /* 0x004fea000383ffff */
[----:B------:R-:W-:Y:S05]  /*cfa0*/  BRA `(.L_x_179) ;  /* 0xffffff6000a47947 */ /* 0x000fea000383ffff */
.L_x_52:
[----:B------:R-:W-:-:S07]  /*cfb0*/  MOV R0, UR5 ;  /* 0x0000000500007c02 */ /* 0x000fce0008000f00 */
.L_x_180:
[----:B-1----:R1:W2:Y:S02]  /*cfc0*/  SYNCS.PHASECHK.TRANS64.TRYWAIT P0, [R0+URZ], R3 ;  /* 0x00000003000075a7 */ /* 0x0022a400080011ff */
[----:B--2---:R-:W-:Y:S05]  /*cfd0*/  @!P0 NANOSLEEP.SYNCS 0x989680 ;  /* 0x009896800000895d */ /* 0x004fea0003900000 */
[----:B------:R-:W2:Y:S02]  /*cfe0*/  @!P0 SYNCS.PHASECHK.TRANS64 P0, [R0+URZ], R3 ;  /* 0x00000003000085a7 */ /* 0x000ea400080010ff */
[----:B--2---:R-:W-:Y:S05]  /*cff0*/  @!P0 BRA `(.L_x_180) ;  /* 0xfffffffc00f08947 */ /* 0x004fea000383ffff */
[----:B------:R-:W-:Y:S05]  /*d000*/  BRA `(.L_x_181) ;  /* 0xffffff6000b07947 */ /* 0x000fea000383ffff */
.L_x_53:
[----:B------:R-:W-:-:S07]  /*d010*/  MOV R0, UR5 ;  /* 0x0000000500007c02 */ /* 0x000fce0008000f00 */
.L_x_182:
[----:B-1----:R1:W2:Y:S02]  /*d020*/  SYNCS.PHASECHK.TRANS64.TRYWAIT P0, [R0+URZ], R3 ;  /* 0x00000003000075a7 */ /* 0x0022a400080011ff */
[----:B--2---:R-:W-:Y:S05]  /*d030*/  @!P0 NANOSLEEP.SYNCS 0x989680 ;  /* 0x009896800000895d */ /* 0x004fea0003900000 */
[----:B------:R-:W2:Y:S02]  /*d040*/  @!P0 SYNCS.PHASECHK.TRANS64 P0, [R0+URZ], R3 ;  /* 0x00000003000085a7 */ /* 0x000ea400080010ff */
[----:B--2---:R-:W-:Y:S05]  /*d050*/  @!P0 BRA `(.L_x_182) ;  /* 0xfffffffc00f08947 */ /* 0x004fea000383ffff */
[----:B------:R-:W-:Y:S05]  /*d060*/  BRA `(.L_x_183) ;  /* 0xffffff6000bc7947 */ /* 0x000fea000383ffff */
.L_x_54:
[----:B------:R-:W-:-:S07]  /*d070*/  MOV R0, UR5 ;  /* 0x0000000500007c02 */ /* 0x000fce0008000f00 */
.L_x_184:
[----:B-1----:R1:W2:Y:S02]  /*d080*/  SYNCS.PHASECHK.TRANS64.TRYWAIT P0, [R0+URZ], R3 ;  /* 0x00000003000075a7 */ /* 0x0022a400080011ff */
[----:B--2---:R-:W-:Y:S05]  /*d090*/  @!P0 NANOSLEEP.SYNCS 0x989680 ;  /* 0x009896800000895d */ /* 0x004fea0003900000 */
[----:B------:R-:W2:Y:S02]  /*d0a0*/  @!P0 SYNCS.PHASECHK.TRANS64 P0, [R0+URZ], R3 ;  /* 0x00000003000085a7 */ /* 0x000ea400080010ff */
[----:B--2---:R-:W-:Y:S05]  /*d0b0*/  @!P0 BRA `(.L_x_184) ;  /* 0xfffffffc00f08947 */ /* 0x004fea000383ffff */
[----:B------:R-:W-:Y:S05]  /*d0c0*/  BRA `(.L_x_185) ;  /* 0xffffff6000c87947 */ /* 0x000fea000383ffff */
.L_x_55:
[----:B------:R-:W-:-:S07]  /*d0d0*/  MOV R0, UR5 ;  /* 0x0000000500007c02 */ /* 0x000fce0008000f00 */
.L_x_186:
[----:B-1----:R1:W2:Y:S02]  /*d0e0*/  SYNCS.PHASECHK.TRANS64.TRYWAIT P0, [R0+URZ], R3 ;  /* 0x00000003000075a7 */ /* 0x0022a400080011ff */
[----:B--2---:R-:W-:Y:S05]  /*d0f0*/  @!P0 NANOSLEEP.SYNCS 0x989680 ;  /* 0x009896800000895d */ /* 0x004fea0003900000 */
[----:B------:R-:W2:Y:S02]  /*d100*/  @!P0 SYNCS.PHASECHK.TRANS64 P0, [R0+URZ], R3 ;  /* 0x00000003000085a7 */ /* 0x000ea400080010ff */
[----:B--2---:R-:W-:Y:S05]  /*d110*/  @!P0 BRA `(.L_x_186) ;  /* 0xfffffffc00f08947 */ /* 0x004fea000383ffff */
[----:B------:R-:W-:Y:S05]  /*d120*/  BRA `(.L_x_187) ;  /* 0xffffff6000d47947 */ /* 0x000fea000383ffff */
.L_x_56:
[----:B------:R-:W-:-:S07]  /*d130*/  MOV R0, UR5 ;  /* 0x0000000500007c02 */ /* 0x000fce0008000f00 */
.L_x_188:
[----:B-1----:R1:W2:Y:S02]  /*d140*/  SYNCS.PHASECHK.TRANS64.TRYWAIT P0, [R0+URZ], R3 ;  /* 0x00000003000075a7 */ /* 0x0022a400080011ff */
[----:B--2---:R-:W-:Y:S05]  /*d150*/  @!P0 NANOSLEEP.SYNCS 0x989680 ;  /* 0x009896800000895d */ /* 0x004fea0003900000 */
[----:B------:R-:W2:Y:S02]  /*d160*/  @!P0 SYNCS.PHASECHK.TRANS64 P0, [R0+URZ], R3 ;  /* 0x00000003000085a7 */ /* 0x000ea400080010ff */
[----:B--2---:R-:W-:Y:S05]  /*d170*/  @!P0 BRA `(.L_x_188) ;  /* 0xfffffffc00f08947 */ /* 0x004fea000383ffff */
[----:B------:R-:W-:Y:S05]  /*d180*/  BRA `(.L_x_189) ;  /* 0xffffff6000e07947 */ /* 0x000fea000383ffff */
.L_x_57:
[----:B------:R-:W-:-:S07]  /*d190*/  MOV R0, UR5 ;  /* 0x0000000500007c02 */ /* 0x000fce0008000f00 */
.L_x_190:
[----:B-1----:R1:W2:Y:S02]  /*d1a0*/  SYNCS.PHASECHK.TRANS64.TRYWAIT P0, [R0+URZ], R3 ;  /* 0x00000003000075a7 */ /* 0x0022a400080011ff */
[----:B--2---:R-:W-:Y:S05]  /*d1b0*/  @!P0 NANOSLEEP.SYNCS 0x989680 ;  /* 0x009896800000895d */ /* 0x004fea0003900000 */
[----:B------:R-:W2:Y:S02]  /*d1c0*/  @!P0 SYNCS.PHASECHK.TRANS64 P0, [R0+URZ], R3 ;  /* 0x00000003000085a7 */ /* 0x000ea400080010ff */
[----:B--2---:R-:W-:Y:S05]  /*d1d0*/  @!P0 BRA `(.L_x_190) ;  /* 0xfffffffc00f08947 */ /* 0x004fea000383ffff */
[----:B------:R-:W-:Y:S05]  /*d1e0*/  BRA `(.L_x_191) ;  /* 0xffffff6000ec7947 */ /* 0x000fea000383ffff */
.L_x_58:
[----:B------:R-:W-:-:S07]  /*d1f0*/  MOV R0, UR5 ;  /* 0x0000000500007c02 */ /* 0x000fce0008000f00 */
.L_x_192:
[----:B-1----:R1:W2:Y:S02]  /*d200*/  SYNCS.PHASECHK.TRANS64.TRYWAIT P0, [R0+URZ], R3 ;  /* 0x00000003000075a7 */ /* 0x0022a400080011ff */
[----:B--2---:R-:W-:Y:S05]  /*d210*/  @!P0 NANOSLEEP.SYNCS 0x989680 ;  /* 0x009896800000895d */ /* 0x004fea0003900000 */
[----:B------:R-:W2:Y:S02]  /*d220*/  @!P0 SYNCS.PHASECHK.TRANS64 P0, [R0+URZ], R3 ;  /* 0x00000003000085a7 */ /* 0x000ea400080010ff */
[----:B--2---:R-:W-:Y:S05]  /*d230*/  @!P0 BRA `(.L_x_192) ;  /* 0xfffffffc00f08947 */ /* 0x004fea000383ffff */
[----:B------:R-:W-:Y:S05]  /*d240*/  BRA `(.L_x_193) ;  /* 0xffffff6000f87947 */ /* 0x000fea000383ffff */
.L_x_59:
[----:B------:R-:W-:-:S07]  /*d250*/  MOV R0, UR5 ;  /* 0x0000000500007c02 */ /* 0x000fce0008000f00 */
.L_x_194:
[----:B-1----:R1:W2:Y:S02]  /*d260*/  SYNCS.PHASECHK.TRANS64.TRYWAIT P0, [R0+URZ], R3 ;  /* 0x00000003000075a7 */ /* 0x0022a400080011ff */
[----:B--2---:R-:W-:Y:S05]  /*d270*/  @!P0 NANOSLEEP.SYNCS 0x989680 ;  /* 0x009896800000895d */ /* 0x004fea0003900000 */
[----:B------:R-:W2:Y:S02]  /*d280*/  @!P0 SYNCS.PHASECHK.TRANS64 P0, [R0+URZ], R3 ;  /* 0x00000003000085a7 */ /* 0x000ea400080010ff */
[----:B--2---:R-:W-:Y:S05]  /*d290*/  @!P0 BRA `(.L_x_194) ;  /* 0xfffffffc00f08947 */ /* 0x004fea000383ffff */
[----:B------:R-:W-:Y:S05]  /*d2a0*/  BRA `(.L_x_195) ;  /* 0xffffff6400047947 */ /* 0x000fea000383ffff */
.L_x_60:
[----:B------:R-:W-:-:S07]  /*d2b0*/  MOV R0, UR5 ;  /* 0x0000000500007c02 */ /* 0x000fce0008000f00 */
.L_x_196:
[----:B-1----:R1:W2:Y:S02]  /*d2c0*/  SYNCS.PHASECHK.TRANS64.TRYWAIT P0, [R0+URZ], R3 ;  /* 0x00000003000075a7 */ /* 0x0022a400080011ff */
[----:B--2---:R-:W-:Y:S05]  /*d2d0*/  @!P0 NANOSLEEP.SYNCS 0x989680 ;  /* 0x009896800000895d */ /* 0x004fea0003900000 */
[----:B------:R-:W2:Y:S02]  /*d2e0*/  @!P0 SYNCS.PHASECHK.TRANS64 P0, [R0+URZ], R3 ;  /* 0x00000003000085a7 */ /* 0x000ea400080010ff */
[----:B--2---:R-:W-:Y:S05]  /*d2f0*/  @!P0 BRA `(.L_x_196) ;  /* 0xfffffffc00f08947 */ /* 0x004fea000383ffff */
[----:B------:R-:W-:Y:S05]  /*d300*/  BRA `(.L_x_197) ;  /* 0xffffff6400107947 */ /* 0x000fea000383ffff */
.L_x_61:
[----:B------:R-:W-:-:S07]  /*d310*/  MOV R0, UR5 ;  /* 0x0000000500007c02 */ /* 0x000fce0008000f00 */
.L_x_198:
[----:B-1----:R1:W2:Y:S02]  /*d320*/  SYNCS.PHASECHK.TRANS64.TRYWAIT P0, [R0+URZ], R3 ;  /* 0x00000003000075a7 */ /* 0x0022a400080011ff */
[----:B--2---:R-:W-:Y:S05]  /*d330*/  @!P0 NANOSLEEP.SYNCS 0x989680 ;  /* 0x009896800000895d */ /* 0x004fea0003900000 */
[----:B------:R-:W2:Y:S02]  /*d340*/  @!P0 SYNCS.PHASECHK.TRANS64 P0, [R0+URZ], R3 ;  /* 0x00000003000085a7 */ /* 0x000ea400080010ff */
[----:B--2---:R-:W-:Y:S05]  /*d350*/  @!P0 BRA `(.L_x_198) ;  /* 0xfffffffc00f08947 */ /* 0x004fea000383ffff */
[----:B------:R-:W-:Y:S05]  /*d360*/  BRA `(.L_x_199) ;  /* 0xffffff64001c7947 */ /* 0x000fea000383ffff */
.L_x_62:
[----:B------:R-:W-:-:S07]  /*d370*/  MOV R0, UR5 ;  /* 0x0000000500007c02 */ /* 0x000fce0008000f00 */
.L_x_200:
[----:B-1----:R1:W2:Y:S02]  /*d380*/  SYNCS.PHASECHK.TRANS64.TRYWAIT P0, [R0+URZ], R3 ;  /* 0x00000003000075a7 */ /* 0x0022a400080011ff */
[----:B--2---:R-:W-:Y:S05]  /*d390*/  @!P0 NANOSLEEP.SYNCS 0x989680 ;  /* 0x009896800000895d */ /* 0x004fea0003900000 */
[----:B------:R-:W2:Y:S02]  /*d3a0*/  @!P0 SYNCS.PHASECHK.TRANS64 P0, [R0+URZ], R3 ;  /* 0x00000003000085a7 */ /* 0x000ea400080010ff */
[----:B--2---:R-:W-:Y:S05]  /*d3b0*/  @!P0 BRA `(.L_x_200) ;  /* 0xfffffffc00f08947 */ /* 0x004fea000383ffff */
[----:B------:R-:W-:Y:S05]  /*d3c0*/  BRA `(.L_x_201) ;  /* 0xffffff6400287947 */ /* 0x000fea000383ffff */
.L_x_63:
[----:B------:R-:W-:-:S07]  /*d3d0*/  MOV R0, UR5 ;  /* 0x0000000500007c02 */ /* 0x000fce0008000f00 */
.L_x_202:
[----:B-1----:R1:W2:Y:S02]  /*d3e0*/  SYNCS.PHASECHK.TRANS64.TRYWAIT P0, [R0+URZ], R3 ;  /* 0x00000003000075a7 */ /* 0x0022a400080011ff */
[----:B--2---:R-:W-:Y:S05]  /*d3f0*/  @!P0 NANOSLEEP.SYNCS 0x989680 ;  /* 0x009896800000895d */ /* 0x004fea0003900000 */
[----:B------:R-:W2:Y:S02]  /*d400*/  @!P0 SYNCS.PHASECHK.TRANS64 P0, [R0+URZ], R3 ;  /* 0x00000003000085a7 */ /* 0x000ea400080010ff */
[----:B--2---:R-:W-:Y:S05]  /*d410*/  @!P0 BRA `(.L_x_202) ;  /* 0xfffffffc00f08947 */ /* 0x004fea000383ffff */
[----:B------:R-:W-:Y:S05]  /*d420*/  BRA `(.L_x_203) ;  /* 0xffffff6400347947 */ /* 0x000fea000383ffff */
.L_x_64:
[----:B------:R-:W-:-:S07]  /*d430*/  MOV R0, UR5 ;  /* 0x0000000500007c02 */ /* 0x000fce0008000f00 */
.L_x_204:
[----:B-1----:R1:W2:Y:S02]  /*d440*/  SYNCS.PHASECHK.TRANS64.TRYWAIT P0, [R0+URZ], R3 ;  /* 0x00000003000075a7 */ /* 0x0022a400080011ff */
[----:B--2---:R-:W-:Y:S05]  /*d450*/  @!P0 NANOSLEEP.SYNCS 0x989680 ;  /* 0x009896800000895d */ /* 0x004fea0003900000 */
[----:B------:R-:W2:Y:S02]  /*d460*/  @!P0 SYNCS.PHASECHK.TRANS64 P0, [R0+URZ], R3 ;  /* 0x00000003000085a7 */ /* 0x000ea400080010ff */
[----:B--2---:R-:W-:Y:S05]  /*d470*/  @!P0 BRA `(.L_x_204) ;  /* 0xfffffffc00f08947 */ /* 0x004fea000383ffff */
[----:B------:R-:W-:Y:S05]  /*d480*/  BRA `(.L_x_205) ;  /* 0xffffff6400407947 */ /* 0x000fea000383ffff */
.L_x_67:
[----:B-1----:R1:W2:Y:S02]  /*d490*/  SYNCS.PHASECHK.TRANS64.TRYWAIT P0, [R2+URZ+0x1f0], R5 ;  /* 0x0001f005020075a7 */ /* 0x0022a400080011ff */
[----:B--2---:R-:W-:Y:S05]  /*d4a0*/  @!P0 NANOSLEEP.SYNCS 0x989680 ;  /* 0x009896800000895d */ /* 0x004fea0003900000 */
[----:B------:R-:W2:Y:S02]  /*d4b0*/  @!P0 SYNCS.PHASECHK.TRANS64 P0, [R2+URZ+0x1f0], R5 ;  /* 0x0001f005020085a7 */ /* 0x000ea400080010ff */
[----:B--2---:R-:W-:Y:S05]  /*d4c0*/  @!P0 BRA `(.L_x_67) ;  /* 0xfffffffc00f08947 */ /* 0x004fea000383ffff */
[----:B------:R-:W-:Y:S05]  /*d4d0*/  BRA `(.L_x_206) ;  /* 0xffffff64009c7947 */ /* 0x000fea000383ffff */
.L_x_68:
[----:B------:R-:W-:-:S07]  /*d4e0*/  MOV R2, UR4 ;  /* 0x0000000400027c02 */ /* 0x000fce0008000f00 */
.L_x_207:
[----:B-1----:R1:W2:Y:S02]  /*d4f0*/  SYNCS.PHASECHK.TRANS64.TRYWAIT P0, [R2+URZ+0x1c0], R5 ;  /* 0x0001c005020075a7 */ /* 0x0022a400080011ff */
[----:B--2---:R-:W-:Y:S05]  /*d500*/  @!P0 NANOSLEEP.SYNCS 0x989680 ;  /* 0x009896800000895d */ /* 0x004fea0003900000 */
[----:B------:R-:W2:Y:S02]  /*d510*/  @!P0 SYNCS.PHASECHK.TRANS64 P0, [R2+URZ+0x1c0], R5 ;  /* 0x0001c005020085a7 */ /* 0x000ea400080010ff */
[----:B--2---:R-:W-:Y:S05]  /*d520*/  @!P0 BRA `(.L_x_207) ;  /* 0xfffffffc00f08947 */ /* 0x004fea000383ffff */
[----:B------:R-:W-:Y:S05]  /*d530*/  BRA `(.L_x_208) ;  /* 0xffffff6400ac7947 */ /* 0x000fea000383ffff */
.L_x_69:
[----:B-1----:R1:W2:Y:S02]  /*d540*/  SYNCS.PHASECHK.TRANS64.TRYWAIT P1, [R2+URZ+0x1b0], R5 ;  /* 0x0001b005020075a7 */ /* 0x0022a400080211ff */
[----:B--2---:R-:W-:Y:S05]  /*d550*/  @!P1 NANOSLEEP.SYNCS 0x989680 ;  /* 0x009896800000995d */ /* 0x004fea0003900000 */
[----:B------:R-:W2:Y:S02]  /*d560*/  @!P1 SYNCS.PHASECHK.TRANS64 P1, [R2+URZ+0x1b0], R5 ;  /* 0x0001b005020095a7 */ /* 0x000ea400080210ff */
[----:B--2---:R-:W-:Y:S05]  /*d570*/  @!P1 BRA `(.L_x_69) ;  /* 0xfffffffc00f09947 */ /* 0x004fea000383ffff */
[----:B------:R-:W-:Y:S05]  /*d580*/  BRA `(.L_x_209) ;  /* 0xffffff6400dc7947 */ /* 0x000fea000383ffff */
.L_x_72:
[----:B------:R-:W-:-:S07]  /*d590*/  MOV R0, UR4 ;  /* 0x0000000400007c02 */ /* 0x000fce0008000f00 */
.L_x_210:
[----:B-1----:R1:W2:Y:S02]  /*d5a0*/  SYNCS.PHASECHK.TRANS64.TRYWAIT P0, [R0+URZ+0x1c0], R3 ;  /* 0x0001c003000075a7 */ /* 0x0022a400080011ff */
[----:B--2---:R-:W-:Y:S05]  /*d5b0*/  @!P0 NANOSLEEP.SYNCS 0x989680 ;  /* 0x009896800000895d */ /* 0x004fea0003900000 */
[----:B------:R-:W2:Y:S02]  /*d5c0*/  @!P0 SYNCS.PHASECHK.TRANS64 P0, [R0+URZ+0x1c0], R3 ;  /* 0x0001c003000085a7 */ /* 0x000ea400080010ff */
[----:B--2---:R-:W-:Y:S05]  /*d5d0*/  @!P0 BRA `(.L_x_210) ;  /* 0xfffffffc00f08947 */ /* 0x004fea000383ffff */
[----:B------:R-:W-:Y:S05]  /*d5e0*/  BRA `(.L_x_71) ;  /* 0xffffff6800307947 */ /* 0x000fea000383ffff */
.L_x_81:
[----:B-1----:R-:W-:-:S04]  /*d5f0*/  MOV R0, UR5 ;  /* 0x0000000500007c02 */ /* 0x002fc80008000f00 */
[----:B------:R1:W2:Y:S03]  /*d600*/  SYNCS.PHASECHK.TRANS64.TRYWAIT P0, [R0+URZ+0x8], R7 ;  /* 0x00000807000075a7 */ /* 0x0002a600080011ff */
[----:B--2---:R-:W-:Y:S05]  /*d610*/  @!P0 NANOSLEEP.SYNCS 0x989680 ;  /* 0x009896800000895d */ /* 0x004fea0003900000 */
[----:B------:R-:W2:Y:S02]  /*d620*/  @!P0 SYNCS.PHASECHK.TRANS64 P0, [R0+URZ+0x8], R7 ;  /* 0x00000807000085a7 */ /* 0x000ea400080010ff */
[----:B--2---:R-:W-:Y:S05]  /*d630*/  @!P0 BRA `(.L_x_81) ;  /* 0xfffffffc00ec8947 */ /* 0x004fea000383ffff */
[----:B------:R-:W-:Y:S05]  /*d640*/  BRA `(.L_x_80) ;  /* 0xffffff6800e47947 */ /* 0x000fea000383ffff */
.L_x_83:
[----:B------:R-:W-:Y:S01]  /*d650*/  BSSY B0, `(.L_x_211) ;  /* 0x0000006000007945 */ /* 0x000fe20003800000 */
[----:B------:R-:W-:-:S07]  /*d660*/  MOV R15, 0xffffffff ;  /* 0xffffffff000f7802 */ /* 0x000fce0000000f00 */
[----:B-1---5:R-:W-:Y:S05]  /*d670*/  WARPSYNC.COLLECTIVE R15, `(.L_x_212) ;  /* 0x000000000f0c7348 */ /* 0x022fea0003c00000 */
[----:B------:R-:W-:Y:S02]  /*d680*/  ELECT P6, UR79, PT ;  /* 0x00000000004f782f */ /* 0x000fe400038c0000 */
[----:B------:R-:W-:Y:S01]  /*d690*/  MOV R14, UR79 ;  /* 0x0000004f000e7c02 */ /* 0x000fe20008000f00 */
[----:B-1---5:R-:W-:Y:S10]  /*d6a0*/  ENDCOLLECTIVE ;  /* 0x000000000000791b */ /* 0x022ff40003800000 */
.L_x_212:
[----:B------:R-:W-:Y:S05]  /*d6b0*/  BSYNC B0 ;  /* 0x0000000000007941 */ /* 0x000fea0003800000 */
.L_x_211:
[----:B------:R-:W-:Y:S01]  /*d6c0*/  PLOP3.LUT P0, PT, P6, PT, PT, 0x80, 0x8 ;  /* 0x000000000008781c */ /* 0x000fe2000370f070 */
[----:B------:R-:W-:-:S12]  /*d6d0*/  BRA `(.L_x_213) ;  /* 0xffffff6c00107947 */ /* 0x000fd8000383ffff */
.L_x_85:
[----:B-1----:R-:W-:-:S04]  /*d6e0*/  MOV R0, UR5 ;  /* 0x0000000500007c02 */ /* 0x002fc80008000f00 */
[----:B------:R1:W2:Y:S03]  /*d6f0*/  SYNCS.PHASECHK.TRANS64.TRYWAIT P0, [R0+URZ+0x8], R5 ;  /* 0x00000805000075a7 */ /* 0x0002a600080011ff */
[----:B--2---:R-:W-:Y:S05]  /*d700*/  @!P0 NANOSLEEP.SYNCS 0x989680 ;  /* 0x009896800000895d */ /* 0x004fea0003900000 */
[----:B------:R-:W2:Y:S02]  /*d710*/  @!P0 SYNCS.PHASECHK.TRANS64 P0, [R0+URZ+0x8], R5 ;  /* 0x00000805000085a7 */ /* 0x000ea400080010ff */
[----:B--2---:R-:W-:Y:S05]  /*d720*/  @!P0 BRA `(.L_x_85) ;  /* 0xfffffffc00ec8947 */ /* 0x004fea000383ffff */
[----:B------:R-:W-:Y:S05]  /*d730*/  BRA `(.L_x_84) ;  /* 0xffffff6c00147947 */ /* 0x000fea000383ffff */
.L_x_86:
[----:B-1----:R1:W2:Y:S02]  /*d740*/  SYNCS.PHASECHK.TRANS64.TRYWAIT P0, [R0+URZ+0x1b0], R5 ;  /* 0x0001b005000075a7 */ /* 0x0022a400080011ff */
[----:B--2---:R-:W-:Y:S05]  /*d750*/  @!P0 NANOSLEEP.SYNCS 0x989680 ;  /* 0x009896800000895d */ /* 0x004fea0003900000 */
[----:B------:R-:W2:Y:S02]  /*d760*/  @!P0 SYNCS.PHASECHK.TRANS64 P0, [R0+URZ+0x1b0], R5 ;  /* 0x0001b005000085a7 */ /* 0x000ea400080010ff */
[----:B--2---:R-:W-:Y:S05]  /*d770*/  @!P0 BRA `(.L_x_86) ;  /* 0xfffffffc00f08947 */ /* 0x004fea000383ffff */
[----:B------:R-:W-:Y:S05]  /*d780*/  BRA `(.L_x_214) ;  /* 0xffffff6c00e87947 */ /* 0x000fea000383ffff */
.L_x_88:
[----:B------:R-:W-:-:S07]  /*d790*/  MOV R0, UR19 ;  /* 0x0000001300007c02 */ /* 0x000fce0008000f00 */
.L_x_215:
[----:B-1----:R1:W2:Y:S02]  /*d7a0*/  SYNCS.PHASECHK.TRANS64.TRYWAIT P0, [R0+URZ+0x1e0], R5 ;  /* 0x0001e005000075a7 */ /* 0x0022a400080011ff */
[----:B--2---:R-:W-:Y:S05]  /*d7b0*/  @!P0 NANOSLEEP.SYNCS 0x989680 ;  /* 0x009896800000895d */ /* 0x004fea0003900000 */
[----:B------:R-:W2:Y:S02]  /*d7c0*/  @!P0 SYNCS.PHASECHK.TRANS64 P0, [R0+URZ+0x1e0], R5 ;  /* 0x0001e005000085a7 */ /* 0x000ea400080010ff */
[----:B--2---:R-:W-:Y:S05]  /*d7d0*/  @!P0 BRA `(.L_x_215) ;  /* 0xfffffffc00f08947 */ /* 0x004fea000383ffff */
[----:B------:R-:W-:Y:S05]  /*d7e0*/  BRA `(.L_x_216) ;  /* 0xffffff7000307947 */ /* 0x000fea000383ffff */
.L_x_91:
[----:B------:R-:W-:Y:S07]  /*d7f0*/  MOV R0, UR6 ;  /* 0x0000000600007c02 */ /* 0x000fee0008000f00 */
.L_x_217:
[----:B-1----:R1:W2:Y:S02]  /*d800*/  SYNCS.PHASECHK.TRANS64.TRYWAIT P0, [R0+URZ], R5 ;  /* 0x00000005000075a7 */ /* 0x0022a400080011ff */
[----:B--2---:R-:W-:Y:S05]  /*d810*/  @!P0 NANOSLEEP.SYNCS 0x989680 ;  /* 0x009896800000895d */ /* 0x004fea0003900000 */
[----:B------:R-:W2:Y:S02]  /*d820*/  @!P0 SYNCS.PHASECHK.TRANS64 P0, [R0+URZ], R5 ;  /* 0x00000005000085a7 */ /* 0x000ea400080010ff */
[----:B--2---:R-:W-:Y:S05]  /*d830*/  @!P0 BRA `(.L_x_217) ;  /* 0xfffffffc00f08947 */ /* 0x004fea000383ffff */
[----:B------:R-:W-:Y:S05]  /*d840*/  BRA `(.L_x_90) ;  /* 0xffffff7000487947 */ /* 0x000fea000383ffff */
.L_x_95:
[----:B-1----:R-:W-:-:S07]  /*d850*/  MOV R0, UR4 ;  /* 0x0000000400007c02 */ /* 0x002fce0008000f00 */
.L_x_218:
[----:B-1----:R1:W2:Y:S02]  /*d860*/  SYNCS.PHASECHK.TRANS64.TRYWAIT P0, [R0+URZ], R3 ;  /* 0x00000003000075a7 */ /* 0x0022a400080011ff */
[----:B--2---:R-:W-:Y:S05]  /*d870*/  @!P0 NANOSLEEP.SYNCS 0x989680 ;  /* 0x009896800000895d */ /* 0x004fea0003900000 */
[----:B------:R-:W2:Y:S02]  /*d880*/  @!P0 SYNCS.PHASECHK.TRANS64 P0, [R0+URZ], R3 ;  /* 0x00000003000085a7 */ /* 0x000ea400080010ff */
[----:B--2---:R-:W-:Y:S05]  /*d890*/  @!P0 BRA `(.L_x_218) ;  /* 0xfffffffc00f08947 */ /* 0x004fea000383ffff */
[----:B------:R-:W-:Y:S05]  /*d8a0*/  BRA `(.L_x_219) ;  /* 0xffffff7400007947 */ /* 0x000fea000383ffff */
.L_x_98:
[----:B------:R-:W-:-:S07]  /*d8b0*/  MOV R0, UR13 ;  /* 0x0000000d00007c02 */ /* 0x000fce0008000f00 */
.L_x_220:
[----:B-1----:R1:W2:Y:S02]  /*d8c0*/  SYNCS.PHASECHK.TRANS64.TRYWAIT P1, [R0+URZ+0x210], R3 ;  /* 0x00021003000075a7 */ /* 0x0022a400080211ff */
[----:B--2---:R-:W-:Y:S05]  /*d8d0*/  @!P1 NANOSLEEP.SYNCS 0x989680 ;  /* 0x009896800000995d */ /* 0x004fea0003900000 */
[----:B------:R-:W2:Y:S02]  /*d8e0*/  @!P1 SYNCS.PHASECHK.TRANS64 P1, [R0+URZ+0x210], R3 ;  /* 0x00021003000095a7 */ /* 0x000ea400080210ff */
[----:B--2---:R-:W-:Y:S05]  /*d8f0*/  @!P1 BRA `(.L_x_220) ;  /* 0xfffffffc00f09947 */ /* 0x004fea000383ffff */
[----:B------:R-:W-:Y:S05]  /*d900*/  BRA `(.L_x_221) ;  /* 0xffffff74004c7947 */ /* 0x000fea000383ffff */
.L_x_103:
[----:B--2---:R2:W3:Y:S02]  /*d910*/  SYNCS.PHASECHK.TRANS64.TRYWAIT P0, [R12+URZ+0x1b0], R9 ;  /* 0x0001b0090c0075a7 */ /* 0x0044e400080011ff */
[----:B---3--:R-:W-:Y:S05]  /*d920*/  @!P0 NANOSLEEP.SYNCS 0x989680 ;  /* 0x009896800000895d */ /* 0x008fea0003900000 */
[----:B------:R-:W3:Y:S02]  /*d930*/  @!P0 SYNCS.PHASECHK.TRANS64 P0, [R12+URZ+0x1b0], R9 ;  /* 0x0001b0090c0085a7 */ /* 0x000ee400080010ff */
[----:B---3--:R-:W-:Y:S05]  /*d940*/  @!P0 BRA `(.L_x_103) ;  /* 0xfffffffc00f08947 */ /* 0x008fea000383ffff */
[----:B------:R-:W-:Y:S05]  /*d950*/  BRA `(.L_x_222) ;  /* 0xffffff7800747947 */ /* 0x000fea000383ffff */
.L_x_106:
[----:B------:R-:W-:Y:S07]  /*d960*/  MOV R0, UR21 ;  /* 0x0000001500007c02 */ /* 0x000fee0008000f00 */
.L_x_223:
[----:B--2---:R2:W3:Y:S02]  /*d970*/  SYNCS.PHASECHK.TRANS64.TRYWAIT P2, [R0+URZ+0x1a8], R11 ;  /* 0x0001a80b000075a7 */ /* 0x0044e400080411ff */
[----:B---3--:R-:W-:Y:S05]  /*d980*/  @!P2 NANOSLEEP.SYNCS 0x989680 ;  /* 0x009896800000a95d */ /* 0x008fea0003900000 */
[----:B------:R-:W3:Y:S02]  /*d990*/  @!P2 SYNCS.PHASECHK.TRANS64 P2, [R0+URZ+0x1a8], R11 ;  /* 0x0001a80b0000a5a7 */ /* 0x000ee400080410ff */
[----:B---3--:R-:W-:Y:S05]  /*d9a0*/  @!P2 BRA `(.L_x_223) ;  /* 0xfffffffc00f0a947 */ /* 0x008fea000383ffff */
[----:B------:R-:W-:Y:S05]  /*d9b0*/  BRA `(.L_x_105) ;  /* 0xffffff7c00dc7947 */ /* 0x000fea000383ffff */
.L_x_109:
[----:B--2---:R-:W-:Y:S07]  /*d9c0*/  MOV R0, UR21 ;  /* 0x0000001500007c02 */ /* 0x004fee0008000f00 */
.L_x_224:
[----:B--2---:R2:W3:Y:S02]  /*d9d0*/  SYNCS.PHASECHK.TRANS64.TRYWAIT P0, [R0+URZ+0x180], R9 ;  /* 0x00018009000075a7 */ /* 0x0044e400080011ff */
[----:B---3--:R-:W-:Y:S05]  /*d9e0*/  @!P0 NANOSLEEP.SYNCS 0x989680 ;  /* 0x009896800000895d */ /* 0x008fea0003900000 */
[----:B------:R-:W3:Y:S02]  /*d9f0*/  @!P0 SYNCS.PHASECHK.TRANS64 P0, [R0+URZ+0x180], R9 ;  /* 0x00018009000085a7 */ /* 0x000ee400080010ff */
[----:B---3--:R-:W-:Y:S05]  /*da00*/  @!P0 BRA `(.L_x_224) ;  /* 0xfffffffc00f08947 */ /* 0x008fea000383ffff */
[----:B------:R-:W-:Y:S05]  /*da10*/  BRA `(.L_x_225) ;  /* 0xffffff8000387947 */ /* 0x000fea000383ffff */
.L_x_110:
[----:B------:R-:W-:Y:S07]  /*da20*/  MOV R0, UR21 ;  /* 0x0000001500007c02 */ /* 0x000fee0008000f00 */
.L_x_226:
[----:B--2---:R2:W3:Y:S02]  /*da30*/  SYNCS.PHASECHK.TRANS64.TRYWAIT P0, [R0+URZ+0x188], R9 ;  /* 0x00018809000075a7 */ /* 0x0044e400080011ff */
[----:B---3--:R-:W-:Y:S05]  /*da40*/  @!P0 NANOSLEEP.SYNCS 0x989680 ;  /* 0x009896800000895d */ /* 0x008fea0003900000 */
[----:B------:R-:W3:Y:S02]  /*da50*/  @!P0 SYNCS.PHASECHK.TRANS64 P0, [R0+URZ+0x188], R9 ;  /* 0x00018809000085a7 */ /* 0x000ee400080010ff */
[----:B---3--:R-:W-:Y:S05]  /*da60*/  @!P0 BRA `(.L_x_226) ;  /* 0xfffffffc00f08947 */ /* 0x008fea000383ffff */
[----:B------:R-:W-:Y:S05]  /*da70*/  BRA `(.L_x_227) ;  /* 0xffffff8000747947 */ /* 0x000fea000383ffff */
.L_x_111:
[----:B------:R-:W-:Y:S07]  /*da80*/  MOV R0, UR21 ;  /* 0x0000001500007c02 */ /* 0x000fee0008000f00 */
.L_x_228:
[----:B--2---:R2:W3:Y:S02]  /*da90*/  SYNCS.PHASECHK.TRANS64.TRYWAIT P0, [R0+URZ+0x190], R9 ;  /* 0x00019009000075a7 */ /* 0x0044e400080011ff */
[----:B---3--:R-:W-:Y:S05]  /*daa0*/  @!P0 NANOSLEEP.SYNCS 0x989680 ;  /* 0x009896800000895d */ /* 0x008fea0003900000 */
[----:B------:R-:W3:Y:S02]  /*dab0*/  @!P0 SYNCS.PHASECHK.TRANS64 P0, [R0+URZ+0x190], R9 ;  /* 0x00019009000085a7 */ /* 0x000ee400080010ff */
[----:B---3--:R-:W-:Y:S05]  /*dac0*/  @!P0 BRA `(.L_x_228) ;  /* 0xfffffffc00f08947 */ /* 0x008fea000383ffff */
[----:B------:R-:W-:Y:S05]  /*dad0*/  BRA `(.L_x_229) ;  /* 0xffffff8000bc7947 */ /* 0x000fea000383ffff */
.L_x_112:
[----:B------:R-:W-:Y:S07]  /*dae0*/  MOV R0, UR21 ;  /* 0x0000001500007c02 */ /* 0x000fee0008000f00 */
.L_x_230:
[----:B--2---:R2:W3:Y:S02]  /*daf0*/  SYNCS.PHASECHK.TRANS64.TRYWAIT P0, [R0+URZ+0x198], R9 ;  /* 0x00019809000075a7 */ /* 0x0044e400080011ff */
[----:B---3--:R-:W-:Y:S05]  /*db00*/  @!P0 NANOSLEEP.SYNCS 0x989680 ;  /* 0x009896800000895d */ /* 0x008fea0003900000 */
[----:B------:R-:W3:Y:S02]  /*db10*/  @!P0 SYNCS.PHASECHK.TRANS64 P0, [R0+URZ+0x198], R9 ;  /* 0x00019809000085a7 */ /* 0x000ee400080010ff */
[----:B---3--:R-:W-:Y:S05]  /*db20*/  @!P0 BRA `(.L_x_230) ;  /* 0xfffffffc00f08947 */ /* 0x008fea000383ffff */
[----:B------:R-:W-:Y:S05]  /*db30*/  BRA `(.L_x_231) ;  /* 0xffffff8400007947 */ /* 0x000fea000383ffff */
.L_x_114:
[----:B------:R-:W-:-:S07]  /*db40*/  MOV R0, UR21 ;  /* 0x0000001500007c02 */ /* 0x000fce0008000f00 */
.L_x_232:
[----:B---3--:R3:W4:Y:S02]  /*db50*/  SYNCS.PHASECHK.TRANS64.TRYWAIT P0, [R0+URZ+0x180], R3 ;  /* 0x00018003000075a7 */ /* 0x00872400080011ff */
[----:B----4-:R-:W-:Y:S05]  /*db60*/  @!P0 NANOSLEEP.SYNCS 0x989680 ;  /* 0x009896800000895d */ /* 0x010fea0003900000 */
[----:B------:R-:W4:Y:S02]  /*db70*/  @!P0 SYNCS.PHASECHK.TRANS64 P0, [R0+URZ+0x180], R3 ;  /* 0x00018003000085a7 */ /* 0x000f2400080010ff */
[----:B----4-:R-:W-:Y:S05]  /*db80*/  @!P0 BRA `(.L_x_232) ;  /* 0xfffffffc00f08947 */ /* 0x010fea000383ffff */
[----:B------:R-:W-:Y:S05]  /*db90*/  BRA `(.L_x_233) ;  /* 0xffffff8400747947 */ /* 0x000fea000383ffff */
.L_x_115:
[----:B---3--:R-:W-:-:S07]  /*dba0*/  MOV R0, UR21 ;  /* 0x0000001500007c02 */ /* 0x008fce0008000f00 */
.L_x_234:
[----:B---3--:R3:W4:Y:S02]  /*dbb0*/  SYNCS.PHASECHK.TRANS64.TRYWAIT P0, [R0+URZ+0x188], R3 ;  /* 0x00018803000075a7 */ /* 0x00872400080011ff */
[----:B----4-:R-:W-:Y:S05]  /*dbc0*/  @!P0 NANOSLEEP.SYNCS 0x989680 ;  /* 0x009896800000895d */ /* 0x010fea0003900000 */
[----:B------:R-:W4:Y:S02]  /*dbd0*/  @!P0 SYNCS.PHASECHK.TRANS64 P0, [R0+URZ+0x188], R3 ;  /* 0x00018803000085a7 */ /* 0x000f2400080010ff */
[----:B----4-:R-:W-:Y:S05]  /*dbe0*/  @!P0 BRA `(.L_x_234) ;  /* 0xfffffffc00f08947 */ /* 0x010fea000383ffff */
[----:B------:R-:W-:Y:S05]  /*dbf0*/  BRA `(.L_x_235) ;  /* 0xffffff8400647947 */ /* 0x000fea000383ffff */
.L_x_116:
[----:B---3--:R-:W-:-:S07]  /*dc00*/  MOV R0, UR21 ;  /* 0x0000001500007c02 */ /* 0x008fce0008000f00 */
.L_x_236:
[----:B---3--:R3:W4:Y:S02]  /*dc10*/  SYNCS.PHASECHK.TRANS64.TRYWAIT P0, [R0+URZ+0x190], R3 ;  /* 0x00019003000075a7 */ /* 0x00872400080011ff */
[----:B----4-:R-:W-:Y:S05]  /*dc20*/  @!P0 NANOSLEEP.SYNCS 0x989680 ;  /* 0x009896800000895d */ /* 0x010fea0003900000 */
[----:B------:R-:W4:Y:S02]  /*dc30*/  @!P0 SYNCS.PHASECHK.TRANS64 P0, [R0+URZ+0x190], R3 ;  /* 0x00019003000085a7 */ /* 0x000f2400080010ff */
[----:B----4-:R-:W-:Y:S05]  /*dc40*/  @!P0 BRA `(.L_x_236) ;  /* 0xfffffffc00f08947 */ /* 0x010fea000383ffff */
[----:B------:R-:W-:Y:S05]  /*dc50*/  BRA `(.L_x_237) ;  /* 0xffffff8400547947 */ /* 0x000fea000383ffff */
.L_x_118:
[----:B--2---:R2:W4:Y:S02]  /*dc60*/  SYNCS.PHASECHK.TRANS64.TRYWAIT P0, [R3+URZ+0x1b0], R0 ;  /* 0x0001b000030075a7 */ /* 0x00452400080011ff */
[----:B----4-:R-:W-:Y:S05]  /*dc70*/  @!P0 NANOSLEEP.SYNCS 0x989680 ;  /* 0x009896800000895d */ /* 0x010fea0003900000 */
[----:B------:R-:W4:Y:S02]  /*dc80*/  @!P0 SYNCS.PHASECHK.TRANS64 P0, [R3+URZ+0x1b0], R0 ;  /* 0x0001b000030085a7 */ /* 0x000f2400080010ff */
[----:B----4-:R-:W-:Y:S05]  /*dc90*/  @!P0 BRA `(.L_x_118) ;  /* 0xfffffffc00f08947 */ /* 0x010fea000383ffff */
[----:B------:R-:W-:Y:S05]  /*dca0*/  BRA `(.L_x_238) ;  /* 0xffffff8800187947 */ /* 0x000fea000383ffff */
.L_x_129:
[----:B-1----:R1:W2:Y:S02]  /*dcb0*/  SYNCS.PHASECHK.TRANS64.TRYWAIT P1, [R3+URZ+0x160], R0 ;  /* 0x00016000030075a7 */ /* 0x0022a400080211ff */
[----:B--2---:R-:W-:Y:S05]  /*dcc0*/  @!P1 NANOSLEEP.SYNCS 0x989680 ;  /* 0x009896800000995d */ /* 0x004fea0003900000 */
[----:B------:R-:W2:Y:S02]  /*dcd0*/  @!P1 SYNCS.PHASECHK.TRANS64 P1, [R3+URZ+0x160], R0 ;  /* 0x00016000030095a7 */ /* 0x000ea400080210ff */
[----:B--2---:R-:W-:Y:S05]  /*dce0*/  @!P1 BRA `(.L_x_129) ;  /* 0xfffffffc00f09947 */ /* 0x004fea000383ffff */
[----:B------:R-:W-:Y:S05]  /*dcf0*/  BRA `(.L_x_128) ;  /* 0xffffff9400887947 */ /* 0x000fea000383ffff */
.L_x_131:
[----:B--2---:R2:W3:Y:S02]  /*dd00*/  SYNCS.PHASECHK.TRANS64.TRYWAIT P0, [R147+URZ+0x1d0], R2 ;  /* 0x0001d002930075a7 */ /* 0x0044e400080011ff */
[----:B---3--:R-:W-:Y:S05]  /*dd10*/  @!P0 NANOSLEEP.SYNCS 0x989680 ;  /* 0x009896800000895d */ /* 0x008fea0003900000 */
[----:B------:R-:W3:Y:S02]  /*dd20*/  @!P0 SYNCS.PHASECHK.TRANS64 P0, [R147+URZ+0x1d0], R2 ;  /* 0x0001d002930085a7 */ /* 0x000ee400080010ff */
[----:B---3--:R-:W-:Y:S05]  /*dd30*/  @!P0 BRA `(.L_x_131) ;  /* 0xfffffffc00f08947 */ /* 0x008fea000383ffff */
[----:B------:R-:W-:Y:S05]  /*dd40*/  BRA `(.L_x_130) ;  /* 0xffffff9400e47947 */ /* 0x000fea000383ffff */
.L_x_139:
[----:B--2---:R2:W3:Y:S02]  /*dd50*/  SYNCS.PHASECHK.TRANS64.TRYWAIT P0, [R107+URZ+0x160], R0 ;  /* 0x000160006b0075a7 */ /* 0x0044e400080011ff */
[----:B---3--:R-:W-:Y:S05]  /*dd60*/  @!P0 NANOSLEEP.SYNCS 0x989680 ;  /* 0x009896800000895d */ /* 0x008fea0003900000 */
[----:B------:R-:W3:Y:S02]  /*dd70*/  @!P0 SYNCS.PHASECHK.TRANS64 P0, [R107+URZ+0x160], R0 ;  /* 0x000160006b0085a7 */ /* 0x000ee400080010ff */
[----:B---3--:R-:W-:Y:S05]  /*dd80*/  @!P0 BRA `(.L_x_139) ;  /* 0xfffffffc00f08947 */ /* 0x008fea000383ffff */
[----:B------:R-:W-:Y:S05]  /*dd90*/  BRA `(.L_x_138) ;  /* 0xffffffa800e87947 */ /* 0x000fea000383ffff */
.L_x_147:
[----:B--2---:R2:W3:Y:S02]  /*dda0*/  SYNCS.PHASECHK.TRANS64.TRYWAIT P0, [R0+URZ+0x160], R7 ;  /* 0x00016007000075a7 */ /* 0x0044e400080011ff */
[----:B---3--:R-:W-:Y:S05]  /*ddb0*/  @!P0 NANOSLEEP.SYNCS 0x989680 ;  /* 0x009896800000895d */ /* 0x008fea0003900000 */
[----:B------:R-:W3:Y:S02]  /*ddc0*/  @!P0 SYNCS.PHASECHK.TRANS64 P0, [R0+URZ+0x160], R7 ;  /* 0x00016007000085a7 */ /* 0x000ee400080010ff */
[----:B---3--:R-:W-:Y:S05]  /*ddd0*/  @!P0 BRA `(.L_x_147) ;  /* 0xfffffffc00f08947 */ /* 0x008fea000383ffff */
[----:B------:R-:W-:Y:S05]  /*dde0*/  BRA `(.L_x_146) ;  /* 0xffffffc0003c7947 */ /* 0x000fea000383ffff */
.L_x_155:
[----:B--2---:R2:W3:Y:S02]  /*ddf0*/  SYNCS.PHASECHK.TRANS64.TRYWAIT P0, [R0+URZ+0x160], R5 ;  /* 0x00016005000075a7 */ /* 0x0044e400080011ff */
[----:B---3--:R-:W-:Y:S05]  /*de00*/  @!P0 NANOSLEEP.SYNCS 0x989680 ;  /* 0x009896800000895d */ /* 0x008fea0003900000 */
[----:B------:R-:W3:Y:S02]  /*de10*/  @!P0 SYNCS.PHASECHK.TRANS64 P0, [R0+URZ+0x160], R5 ;  /* 0x00016005000085a7 */ /* 0x000ee400080010ff */
[----:B---3--:R-:W-:Y:S05]  /*de20*/  @!P0 BRA `(.L_x_155) ;  /* 0xfffffffc00f08947 */ /* 0x008fea000383ffff */
[----:B------:R-:W-:Y:S05]  /*de30*/  BRA `(.L_x_154) ;  /* 0xffffffd4009c7947 */ /* 0x000fea000383ffff */
        .weak           $__internal_0_$__cuda_sm10x_tcgen05_guardrail_trap_col_being_dealloced_not_returned_by_alloc
        .type           $__internal_0_$__cuda_sm10x_tcgen05_guardrail_trap_col_being_dealloced_not_returned_by_alloc,@function
        .size           $__internal_0_$__cuda_sm10x_tcgen05_guardrail_trap_col_being_dealloced_not_returned_by_alloc,($__internal_1_$__cuda_sm10x_tcgen05_guardrail_trap_phase_invalid_during_alloc - $__internal_0_$__cuda_sm10x_tcgen05_guardrail_trap_col_being_dealloced_not_returned_by_alloc)
$__internal_0_$__cuda_sm10x_tcgen05_guardrail_trap_col_being_dealloced_not_returned_by_alloc:
[----:B------:R-:W-:Y:S05]  /*de40*/  BPT.TRAP 0x1 ;  /* 0x000000040000795c */ /* 0x000fea0000300000 */
[----:B------:R-:W-:-:S04]  /*de50*/  HFMA2 R3, -RZ, RZ, 0, 0 ;  /* 0x00000000ff037431 */ /* 0x000fc800000001ff */
[----:B------:R-:W-:Y:S05]  /*de60*/  RET.REL.NODEC R2 `(_ZN7cutlass13device_kernelINS_4gemm6kernel13GemmUniversalIN4cute5tupleIJiiiiEEENS1_10collective13CollectiveMmaINS1_35MainloopSm100TmaUmmaWarpSpecializedILi22ELi2ELi2ENS5_IJNS4_1CILi4EEESB_NSA_ILi1EEEEEEEENS5_IJNSA_ILi256EEESF_NSA_ILi32EEEEEEaNS5_IJlSC_lEEEaSI_NS4_8TiledMMAINS4_8MMA_AtomIJNS4_21SM100_MMA_S8_2x1SM_SSIaaiLi256ELi256ELNS4_4UMMA5MajorE0ELSN_0ELNSM_8SaturateE0EEEEEENS4_6LayoutINS5_IJSC_SC_SC_EEENS5_IJNSA_ILi0EEEST_ST_EEEEENS5_IJNS4_10UnderscoreESW_SW_EEEEENS4_28SM100_TMA_2SM_LOAD_MULTICASTENS4_14ComposedLayoutINS4_7SwizzleILi1ELi4ELi3EEENS4_18smem_ptr_flag_bitsILi8EEENSR_INS5_IJNSA_ILi8EEESG_EEENS5_IJSG_SC_EEEEEEEvNS4_8identityESZ_S19_vS1A_EENS_8epilogue10collective18CollectiveEpilogueINS1C_23Sm100TmaWarpSpecializedILi4ELi2ELi64ELb0ELb0EEEJNS5_IJNSA_ILi128EEESF_SG_EEENS5_IJNSR_IS1H_SC_EENSR_INSA_ILi64EEESC_EEEEEaSI_aSI_NS1C_6fusion15FusionCallbacksIS1G_NS1N_17LinearCombinationIaiaiLNS_15FloatRoundStyleE2EEES1I_S1M_JEEENS4_5SM1004TMEM4LOAD26SM100_TMEM_LOAD_32dp32b64xENS4_13SM90_TMA_LOADENS10_INS11_ILi2ELi4ELi3EEES14_NSR_INS5_IJS15_S1K_EEENS5_IJS1K_SC_EEEEEEENS4_39AutoVectorizingCopyWithAssumedAlignmentILi128EEENS4_14SM90_TMA_STOREES22_S24_S24_EEEvvEEEEvNT_6ParamsE) ;  /* 0xffffff2002647950 */ /* 0x000fea0003c3ffff */
        .weak           $__internal_1_$__cuda_sm10x_tcgen05_guardrail_trap_phase_invalid_during_alloc
        .type           $__internal_1_$__cuda_sm10x_tcgen05_guardrail_trap_phase_invalid_during_alloc,@function
        .size           $__internal_1_$__cuda_sm10x_tcgen05_guardrail_trap_phase_invalid_during_alloc,($__internal_2_$__cuda_sm10x_tcgen05_guardrail_trap_unallocated_columns_being_dealloced - $__internal_1_$__cuda_sm10x_tcgen05_guardrail_trap_phase_invalid_during_alloc)
$__internal_1_$__cuda_sm10x_tcgen05_guardrail_trap_phase_invalid_during_alloc:
[----:B------:R-:W-:Y:S05]  /*de70*/  BPT.TRAP 0x1 ;  /* 0x000000040000795c */ /* 0x000fea0000300000 */
[----:B------:R-:W-:-:S04]  /*de80*/  MOV R5, 0x0 ;  /* 0x0000000000057802 */ /* 0x000fc80000000f00 */
[----:B------:R-:W-:Y:S05]  /*de90*/  RET.REL.NODEC R4 `(_ZN7cutlass13device_kernelINS_4gemm6kernel13GemmUniversalIN4cute5tupleIJiiiiEEENS1_10collective13CollectiveMmaINS1_35MainloopSm100TmaUmmaWarpSpecializedILi22ELi2ELi2ENS5_IJNS4_1CILi4EEESB_NSA_ILi1EEEEEEEENS5_IJNSA_ILi256EEESF_NSA_ILi32EEEEEEaNS5_IJlSC_lEEEaSI_NS4_8TiledMMAINS4_8MMA_AtomIJNS4_21SM100_MMA_S8_2x1SM_SSIaaiLi256ELi256ELNS4_4UMMA5MajorE0ELSN_0ELNSM_8SaturateE0EEEEEENS4_6LayoutINS5_IJSC_SC_SC_EEENS5_IJNSA_ILi0EEEST_ST_EEEEENS5_IJNS4_10UnderscoreESW_SW_EEEEENS4_28SM100_TMA_2SM_LOAD_MULTICASTENS4_14ComposedLayoutINS4_7SwizzleILi1ELi4ELi3EEENS4_18smem_ptr_flag_bitsILi8EEENSR_INS5_IJNSA_ILi8EEESG_EEENS5_IJSG_SC_EEEEEEEvNS4_8identityESZ_S19_vS1A_EENS_8epilogue10collective18CollectiveEpilogueINS1C_23Sm100TmaWarpSpecializedILi4ELi2ELi64ELb0ELb0EEEJNS5_IJNSA_ILi128EEESF_SG_EEENS5_IJNSR_IS1H_SC_EENSR_INSA_ILi64EEESC_EEEEEaSI_aSI_NS1C_6fusion15FusionCallbacksIS1G_NS1N_17LinearCombinationIaiaiLNS_15FloatRoundStyleE2EEES1I_S1M_JEEENS4_5SM1004TMEM4LOAD26SM100_TMEM_LOAD_32dp32b64xENS4_13SM90_TMA_LOADENS10_INS11_ILi2ELi4ELi3EEES14_NSR_INS5_IJS15_S1K_EEENS5_IJS1K_SC_EEEEEEENS4_39AutoVectorizingCopyWithAssumedAlignmentILi128EEENS4_14SM90_TMA_STOREES22_S24_S24_EEEvvEEEEvNT_6ParamsE) ;  /* 0xffffff2004587950 */ /* 0x000fea0003c3ffff */
        .weak           $__internal_2_$__cuda_sm10x_tcgen05_guardrail_trap_unallocated_columns_being_dealloced
        .type           $__internal_2_$__cuda_sm10x_tcgen05_guardrail_trap_unallocated_columns_being_dealloced,@function
        .size           $__internal_2_$__cuda_sm10x_tcgen05_guardrail_trap_unallocated_columns_being_dealloced,(.L_x_240 - $__internal_2_$__cuda_sm10x_tcgen05_guardrail_trap_unallocated_columns_being_dealloced)
$__internal_2_$__cuda_sm10x_tcgen05_guardrail_trap_unallocated_columns_being_dealloced:
[----:B------:R-:W-:Y:S05]  /*dea0*/  BPT.TRAP 0x1 ;  /* 0x000000040000795c */ /* 0x000fea0000300000 */
[----:B------:R-:W-:-:S04]  /*deb0*/  HFMA2 R3, -RZ, RZ, 0, 0 ;  /* 0x00000000ff037431 */ /* 0x000fc800000001ff */
[----:B------:R-:W-:Y:S05]  /*dec0*/  RET.REL.NODEC R2 `(_ZN7cutlass13device_kernelINS_4gemm6kernel13GemmUniversalIN4cute5tupleIJiiiiEEENS1_10collective13CollectiveMmaINS1_35MainloopSm100TmaUmmaWarpSpecializedILi22ELi2ELi2ENS5_IJNS4_1CILi4EEESB_NSA_ILi1EEEEEEEENS5_IJNSA_ILi256EEESF_NSA_ILi32EEEEEEaNS5_IJlSC_lEEEaSI_NS4_8TiledMMAINS4_8MMA_AtomIJNS4_21SM100_MMA_S8_2x1SM_SSIaaiLi256ELi256ELNS4_4UMMA5MajorE0ELSN_0ELNSM_8SaturateE0EEEEEENS4_6LayoutINS5_IJSC_SC_SC_EEENS5_IJNSA_ILi0EEEST_ST_EEEEENS5_IJNS4_10UnderscoreESW_SW_EEEEENS4_28SM100_TMA_2SM_LOAD_MULTICASTENS4_14ComposedLayoutINS4_7SwizzleILi1ELi4ELi3EEENS4_18smem_ptr_flag_bitsILi8EEENSR_INS5_IJNSA_ILi8EEESG_EEENS5_IJSG_SC_EEEEEEEvNS4_8identityESZ_S19_vS1A_EENS_8epilogue10collective18CollectiveEpilogueINS1C_23Sm100TmaWarpSpecializedILi4ELi2ELi64ELb0ELb0EEEJNS5_IJNSA_ILi128EEESF_SG_EEENS5_IJNSR_IS1H_SC_EENSR_INSA_ILi64EEESC_EEEEEaSI_aSI_NS1C_6fusion15FusionCallbacksIS1G_NS1N_17LinearCombinationIaiaiLNS_15FloatRoundStyleE2EEES1I_S1M_JEEENS4_5SM1004TMEM4LOAD26SM100_TMEM_LOAD_32dp32b64xENS4_13SM90_TMA_LOADENS10_INS11_ILi2ELi4ELi3EEES14_NSR_INS5_IJS15_S1K_EEENS5_IJS1K_SC_EEEEEEENS4_39AutoVectorizingCopyWithAssumedAlignmentILi128EEENS4_14SM90_TMA_STOREES22_S24_S24_EEEvvEEEEvNT_6ParamsE) ;  /* 0xffffff20024c7950 */ /* 0x000fea0003c3ffff */
.L_x_239:
[----:B------:R-:W-:-:S00]  /*ded0*/  BRA `(.L_x_239) ;  /* 0xfffffffc00fc7947 */ /* 0x000fc0000383ffff */
[----:B------:R-:W-:-:S00]  /*dee0*/  NOP ;  /* 0x0000000000007918 */ /* 0x000fc00000000000 */
        /* <DEDUP_REMOVED lines=9> */
.L_x_240:


//--------------------- .nv.global.init           --------------------------
	.section	.nv.global.init,"aw",@progbits
.nv.global.init:
	.type		$str$27,@object
	.size		$str$27,($str$28 - $str$27)
$str$27:
        /*0000*/ 	.byte	0x28, 0x61, 0x64, 0x64, 0x72, 0x65, 0x73, 0x73, 0x20, 0x26, 0x20, 0x6d, 0x61, 0x73, 0x6b, 0x29
        /*0010*/ 	.byte	0x20, 0x3d, 0x3d, 0x20, 0x30, 0x00
	.type		$str$28,@object
	.size		$str$28,($str$26 - $str$28)
$str$28:
        /*0016*/ 	.byte	0x2f, 0x74, 0x6d, 0x70, 0x2f, 0x63, 0x75, 0x74, 0x6c, 0x61, 0x73, 0x73, 0x5f, 0x73, 0x77, 0x65
        /*0026*/ 	.byte	0x65, 0x70, 0x5f, 0x73, 0x72, 0x63, 0x2f, 0x69, 0x6e, 0x63, 0x6c, 0x75, 0x64, 0x65, 0x2f, 0x63
        /*0036*/ 	.byte	0x75, 0x74, 0x65, 0x2f, 0x70, 0x6f, 0x69, 0x6e, 0x74, 0x65, 0x72, 0x5f, 0x66, 0x6c, 0x61, 0x67
        /*0046*/ 	.byte	0x67, 0x65, 0x64, 0x2e, 0x68, 0x70, 0x70, 0x00
	.type		$str$26,@object
	.size		$str$26,($str$25 - $str$26)
$str$26:
        /*004e*/ 	.byte	0x2f, 0x74, 0x6d, 0x70, 0x2f, 0x63, 0x75, 0x74, 0x6c, 0x61, 0x73, 0x73, 0x5f, 0x73, 0x77, 0x65
        /*005e*/ 	.byte	0x65, 0x70, 0x5f, 0x73, 0x72, 0x63, 0x2f, 0x69, 0x6e, 0x63, 0x6c, 0x75, 0x64, 0x65, 0x2f, 0x63
        /*006e*/ 	.byte	0x75, 0x74, 0x65, 0x2f, 0x61, 0x74, 0x6f, 0x6d, 0x2f, 0x63, 0x6f, 0x70, 0x79, 0x5f, 0x74, 0x72
        /*007e*/ 	.byte	0x61, 0x69, 0x74, 0x73, 0x5f, 0x73, 0x6d, 0x31, 0x30, 0x30, 0x2e, 0x68, 0x70, 0x70, 0x00
	.type		$str$25,@object
	.size		$str$25,(__unnamed_1 - $str$25)
$str$25:
        /*008d*/ 	.byte	0x28, 0x28, 0x75, 0x69, 0x6e, 0x74, 0x33, 0x32, 0x5f, 0x74, 0x28, 0x74, 0x68, 0x72, 0x65, 0x61
        /*009d*/ 	.byte	0x64, 0x49, 0x64, 0x78, 0x2e, 0x78, 0x29, 0x20, 0x2f, 0x20, 0x33, 0x32, 0x29, 0x20, 0x25, 0x20
        /*00ad*/ 	.byte	0x34, 0x29, 0x20, 0x3d, 0x3d, 0x20, 0x28, 0x28, 0x28, 0x74, 0x6d, 0x65, 0x6d, 0x5f, 0x61, 0x64
        /*00bd*/ 	.byte	0x64, 0x72, 0x20, 0x3e, 0x3e, 0x20, 0x31, 0x36, 0x29, 0x20, 0x2f, 0x20, 0x33, 0x32, 0x29, 0x20
        /*00cd*/ 	.byte	0x25, 0x20, 0x34, 0x29, 0x00
	.type		__unnamed_1,@object
	.size		__unnamed_1,(__unnamed_2 - __unnamed_1)
__unnamed_1:
        /*00d2*/ 	.byte	0x61, 0x75, 0x74, 0x6f, 0x20, 0x63, 0x75, 0x74, 0x65, 0x3a, 0x3a, 0x61, 0x73, 0x5f, 0x70, 0x6f
        /* <DEDUP_REMOVED lines=24> */
        /*0262*/ 	.byte	0x5d, 0x00
	.type		__unnamed_2,@object
	.size		__unnamed_2,(__unnamed_3 - __unnamed_2)
__unnamed_2:
        /* <DEDUP_REMOVED lines=26> */
	.type		__unnamed_3,@object
	.size		__unnamed_3,(.L_3 - __unnamed_3)
__unnamed_3:
        /* <DEDUP_REMOVED lines=42> */
        /*0696*/ 	.byte	0x43, 0x3c, 0x30, 0x3e, 0x3e, 0x3e, 0x3e, 0x5d, 0x00
.L_3:


//--------------------- .nv.shared._ZN7cutlass13device_kernelINS_4gemm6kernel13GemmUniversalIN4cute5tupleIJiiiiEEENS1_10collective13CollectiveMmaINS1_35MainloopSm100TmaUmmaWarpSpecializedILi22ELi2ELi2ENS5_IJNS4_1CILi4EEESB_NSA_ILi1EEEEEEEENS5_IJNSA_ILi256EEESF_NSA_ILi32EEEEEEaNS5_IJlSC_lEEEaSI_NS4_8TiledMMAINS4_8MMA_AtomIJNS4_21SM100_MMA_S8_2x1SM_SSIaaiLi256ELi256ELNS4_4UMMA5MajorE0ELSN_0ELNSM_8SaturateE0EEEEEENS4_6LayoutINS5_IJSC_SC_SC_EEENS5_IJNSA_ILi0EEEST_ST_EEEEENS5_IJNS4_10UnderscoreESW_SW_EEEEENS4_28SM100_TMA_2SM_LOAD_MULTICASTENS4_14ComposedLayoutINS4_7SwizzleILi1ELi4ELi3EEENS4_18smem_ptr_flag_bitsILi8EEENSR_INS5_IJNSA_ILi8EEESG_EEENS5_IJSG_SC_EEEEEEEvNS4_8identityESZ_S19_vS1A_EENS_8epilogue10collective18CollectiveEpilogueINS1C_23Sm100TmaWarpSpecializedILi4ELi2ELi64ELb0ELb0EEEJNS5_IJNSA_ILi128EEESF_SG_EEENS5_IJNSR_IS1H_SC_EENSR_INSA_ILi64EEESC_EEEEEaSI_aSI_NS1C_6fusion15FusionCallbacksIS1G_NS1N_17LinearCombinationIaiaiLNS_15FloatRoundStyleE2EEES1I_S1M_JEEENS4_5SM1004TMEM4LOAD26SM100_TMEM_LOAD_32dp32b64xENS4_13SM90_TMA_LOADENS10_INS11_ILi2ELi4ELi3EEES14_NSR_INS5_IJS15_S1K_EEENS5_IJS1K_SC_EEEEEEENS4_39AutoVectorizingCopyWithAssumedAlignmentILi128EEENS4_14SM90_TMA_STOREES22_S24_S24_EEEvvEEEEvNT_6ParamsE --------------------------
	.section	.nv.shared._ZN7cutlass13device_kernelINS_4gemm6kernel13GemmUniversalIN4cute5tupleIJiiiiEEENS1_10collective13CollectiveMmaINS1_35MainloopSm100TmaUmmaWarpSpecializedILi22ELi2ELi2ENS5_IJNS4_1CILi4EEESB_NSA_ILi1EEEEEEEENS5_IJNSA_ILi256EEESF_NSA_ILi32EEEEEEaNS5_IJlSC_lEEEaSI_NS4_8TiledMMAINS4_8MMA_AtomIJNS4_21SM100_MMA_S8_2x1SM_SSIaaiLi256ELi256ELNS4_4UMMA5MajorE0ELSN_0ELNSM_8SaturateE0EEEEEENS4_6LayoutINS5_IJSC_SC_SC_EEENS5_IJNSA_ILi0EEEST_ST_EEEEENS5_IJNS4_10UnderscoreESW_SW_EEEEENS4_28SM100_TMA_2SM_LOAD_MULTICASTENS4_14ComposedLayoutINS4_7SwizzleILi1ELi4ELi3EEENS4_18smem_ptr_flag_bitsILi8EEENSR_INS5_IJNSA_ILi8EEESG_EEENS5_IJSG_SC_EEEEEEEvNS4_8identityESZ_S19_vS1A_EENS_8epilogue10collective18CollectiveEpilogueINS1C_23Sm100TmaWarpSpecializedILi4ELi2ELi64ELb0ELb0EEEJNS5_IJNSA_ILi128EEESF_SG_EEENS5_IJNSR_IS1H_SC_EENSR_INSA_ILi64EEESC_EEEEEaSI_aSI_NS1C_6fusion15FusionCallbacksIS1G_NS1N_17LinearCombinationIaiaiLNS_15FloatRoundStyleE2EEES1I_S1M_JEEENS4_5SM1004TMEM4LOAD26SM100_TMEM_LOAD_32dp32b64xENS4_13SM90_TMA_LOADENS10_INS11_ILi2ELi4ELi3EEES14_NSR_INS5_IJS15_S1K_EEENS5_IJS1K_SC_EEEEEEENS4_39AutoVectorizingCopyWithAssumedAlignmentILi128EEENS4_14SM90_TMA_STOREES22_S24_S24_EEEvvEEEEvNT_6ParamsE,"aw",@nobits
	.sectionflags	@""
	.align	16
	.zero		1024


//--------------------- .nv.shared.reserved.0     --------------------------
	.section	.nv.shared.reserved.0,"aw",@nobits
	.weak		__nv_reservedSMEM_offset_0_alias
	.size		__nv_reservedSMEM_offset_0_alias, 0, 64
	.other		__nv_reservedSMEM_offset_0_alias,@"STO_CUDA_RESERVED_SHARED STV_DEFAULT"
__nv_reservedSMEM_offset_0_alias:
	.zero		0
.nv.shared.reserved.0:
	.zero		64
	.weak		__nv_reservedSMEM_tcgen05_partition
	.type		__nv_reservedSMEM_tcgen05_partition,@object
	.size		__nv_reservedSMEM_tcgen05_partition,(.L_0 - __nv_reservedSMEM_tcgen05_partition)
__nv_reservedSMEM_tcgen05_partition:
	.zero		32
.L_0:


//--------------------- .nv.global                --------------------------
	.section	.nv.global,"aw",@nobits
.nv.global:
	.type		_ZN40_INTERNAL_04daf659_4_k_cu_c5ff9333_279924cute1_E,@object
	.size		_ZN40_INTERNAL_04daf659_4_k_cu_c5ff9333_279924cute1_E,(_ZN40_INTERNAL_04daf659_4_k_cu_c5ff9333_279924cuda3std3__45__cpo6cbeginE - _ZN40_INTERNAL_04daf659_4_k_cu_c5ff9333_279924cute1_E)
_ZN40_INTERNAL_04daf659_4_k_cu_c5ff9333_279924cute1_E:
	.zero		1
	.type		_ZN40_INTERNAL_04daf659_4_k_cu_c5ff9333_279924cuda3std3__45__cpo6cbeginE,@object
	.size		_ZN40_INTERNAL_04daf659_4_k_cu_c5ff9333_279924cuda3std3__45__cpo6cbeginE,(_ZN40_INTERNAL_04daf659_4_k_cu_c5ff9333_279924cuda3std3__48in_placeE - _ZN40_INTERNAL_04daf659_4_k_cu_c5ff9333_279924cuda3std3__45__cpo6cbeginE)
_ZN40_INTERNAL_04daf659_4_k_cu_c5ff9333_279924cuda3std3__45__cpo6cbeginE:
	.zero		1
	.type		_ZN40_INTERNAL_04daf659_4_k_cu_c5ff9333_279924cuda3std3__48in_placeE,@object
	.size		_ZN40_INTERNAL_04daf659_4_k_cu_c5ff9333_279924cuda3std3__48in_placeE,(_ZN40_INTERNAL_04daf659_4_k_cu_c5ff9333_279924cuda3std6ranges3__45__cpo9iter_moveE - _ZN40_INTERNAL_04daf659_4_k_cu_c5ff9333_279924cuda3std3__48in_placeE)
_ZN40_INTERNAL_04daf659_4_k_cu_c5ff9333_279924cuda3std3__48in_placeE:
	.zero		1
	.type		_ZN40_INTERNAL_04daf659_4_k_cu_c5ff9333_279924cuda3std6ranges3__45__cpo9iter_moveE,@object
	.size		_ZN40_INTERNAL_04daf659_4_k_cu_c5ff9333_279924cuda3std6ranges3__45__cpo9iter_moveE,(_ZN40_INTERNAL_04daf659_4_k_cu_c5ff9333_279924cuda3std3__45__cpo5beginE - _ZN40_INTERNAL_04daf659_4_k_cu_c5ff9333_279924cuda3std6ranges3__45__cpo9iter_moveE)
_ZN40_INTERNAL_04daf659_4_k_cu_c5ff9333_279924cuda3std6ranges3__45__cpo9iter_moveE:
	.zero		1
	.type		_ZN40_INTERNAL_04daf659_4_k_cu_c5ff9333_279924cuda3std3__45__cpo5beginE,@object
	.size		_ZN40_INTERNAL_04daf659_4_k_cu_c5ff9333_279924cuda3std3__45__cpo5beginE,(_ZN40_INTERNAL_04daf659_4_k_cu_c5ff9333_279924cuda3std3__442_GLOBAL__N__04daf659_4_k_cu_c5ff9333_279926ignoreE - _ZN40_INTERNAL_04daf659_4_k_cu_c5ff9333_279924cuda3std3__45__cpo5beginE)
_ZN40_INTERNAL_04daf659_4_k_cu_c5ff9333_279924cuda3std3__45__cpo5beginE:
	.zero		1
	.type		_ZN40_INTERNAL_04daf659_4_k_cu_c5ff9333_279924cuda3std3__442_GLOBAL__N__04daf659_4_k_cu_c5ff9333_279926ignoreE,@object
	.size		_ZN40_INTERNAL_04daf659_4_k_cu_c5ff9333_279924cuda3std3__442_GLOBAL__N__04daf659_4_k_cu_c5ff9333_279926ignoreE,(_ZN40_INTERNAL_04daf659_4_k_cu_c5ff9333_279924cute7productE - _ZN40_INTERNAL_04daf659_4_k_cu_c5ff9333_279924cuda3std3__442_GLOBAL__N__04daf659_4_k_cu_c5ff9333_279926ignoreE)
_ZN40_INTERNAL_04daf659_4_k_cu_c5ff9333_279924cuda3std3__442_GLOBAL__N__04daf659_4_k_cu_c5ff9333_279926ignoreE:
	.zero		1
	.type		_ZN40_INTERNAL_04daf659_4_k_cu_c5ff9333_279924cute7productE,@object
	.size		_ZN40_INTERNAL_04daf659_4_k_cu_c5ff9333_279924cute7productE,(_ZN40_INTERNAL_04daf659_4_k_cu_c5ff9333_279924cuda3std3__45__cpo3endE - _ZN40_INTERNAL_04daf659_4_k_cu_c5ff9333_279924cute7productE)
_ZN40_INTERNAL_04daf659_4_k_cu_c5ff9333_279924cute7productE:
	.zero		1
	.type		_ZN40_INTERNAL_04daf659_4_k_cu_c5ff9333_279924cuda3std3__45__cpo3endE,@object
	.size		_ZN40_INTERNAL_04daf659_4_k_cu_c5ff9333_279924cuda3std3__45__cpo3endE,(_ZN40_INTERNAL_04daf659_4_k_cu_c5ff9333_279924cuda3std3__419piecewise_constructE - _ZN40_INTERNAL_04daf659_4_k_cu_c5ff9333_279924cuda3std3__45__cpo3endE)
_ZN40_INTERNAL_04daf659_4_k_cu_c5ff9333_279924cuda3std3__45__cpo3endE:
	.zero		1
	.type		_ZN40_INTERNAL_04daf659_4_k_cu_c5ff9333_279924cuda3std3__419piecewise_constructE,@object
	.size		_ZN40_INTERNAL_04daf659_4_k_cu_c5ff9333_279924cuda3std3__419piecewise_constructE,(_ZN40_INTERNAL_04daf659_4_k_cu_c5ff9333_279924cuda3std3__45__cpo4cendE - _ZN40_INTERNAL_04daf659_4_k_cu_c5ff9333_279924cuda3std3__419piecewise_constructE)
_ZN40_INTERNAL_04daf659_4_k_cu_c5ff9333_279924cuda3std3__419piecewise_constructE:
	.zero		1
	.type		_ZN40_INTERNAL_04daf659_4_k_cu_c5ff9333_279924cuda3std3__45__cpo4cendE,@object
	.size		_ZN40_INTERNAL_04daf659_4_k_cu_c5ff9333_279924cuda3std3__45__cpo4cendE,(_ZN40_INTERNAL_04daf659_4_k_cu_c5ff9333_279924cuda3std6ranges3__45__cpo4swapE - _ZN40_INTERNAL_04daf659_4_k_cu_c5ff9333_279924cuda3std3__45__cpo4cendE)
_ZN40_INTERNAL_04daf659_4_k_cu_c5ff9333_279924cuda3std3__45__cpo4cendE:
	.zero		1
	.type		_ZN40_INTERNAL_04daf659_4_k_cu_c5ff9333_279924cuda3std6ranges3__45__cpo4swapE,@object
	.size		_ZN40_INTERNAL_04daf659_4_k_cu_c5ff9333_279924cuda3std6ranges3__45__cpo4swapE,(.L_11 - _ZN40_INTERNAL_04daf659_4_k_cu_c5ff9333_279924cuda3std6ranges3__45__cpo4swapE)
_ZN40_INTERNAL_04daf659_4_k_cu_c5ff9333_279924cuda3std6ranges3__45__cpo4swapE:
	.zero		1
.L_11:


//--------------------- .nv.constant0._ZN7cutlass13device_kernelINS_4gemm6kernel13GemmUniversalIN4cute5tupleIJiiiiEEENS1_10collective13CollectiveMmaINS1_35MainloopSm100TmaUmmaWarpSpecializedILi22ELi2ELi2ENS5_IJNS4_1CILi4EEESB_NSA_ILi1EEEEEEEENS5_IJNSA_ILi256EEESF_NSA_ILi32EEEEEEaNS5_IJlSC_lEEEaSI_NS4_8TiledMMAINS4_8MMA_AtomIJNS4_21SM100_MMA_S8_2x1SM_SSIaaiLi256ELi256ELNS4_4UMMA5MajorE0ELSN_0ELNSM_8SaturateE0EEEEEENS4_6LayoutINS5_IJSC_SC_SC_EEENS5_IJNSA_ILi0EEEST_ST_EEEEENS5_IJNS4_10UnderscoreESW_SW_EEEEENS4_28SM100_TMA_2SM_LOAD_MULTICASTENS4_14ComposedLayoutINS4_7SwizzleILi1ELi4ELi3EEENS4_18smem_ptr_flag_bitsILi8EEENSR_INS5_IJNSA_ILi8EEESG_EEENS5_IJSG_SC_EEEEEEEvNS4_8identityESZ_S19_vS1A_EENS_8epilogue10collective18CollectiveEpilogueINS1C_23Sm100TmaWarpSpecializedILi4ELi2ELi64ELb0ELb0EEEJNS5_IJNSA_ILi128EEESF_SG_EEENS5_IJNSR_IS1H_SC_EENSR_INSA_ILi64EEESC_EEEEEaSI_aSI_NS1C_6fusion15FusionCallbacksIS1G_NS1N_17LinearCombinationIaiaiLNS_15FloatRoundStyleE2EEES1I_S1M_JEEENS4_5SM1004TMEM4LOAD26SM100_TMEM_LOAD_32dp32b64xENS4_13SM90_TMA_LOADENS10_INS11_ILi2ELi4ELi3EEES14_NSR_INS5_IJS15_S1K_EEENS5_IJS1K_SC_EEEEEEENS4_39AutoVectorizingCopyWithAssumedAlignmentILi128EEENS4_14SM90_TMA_STOREES22_S24_S24_EEEvvEEEEvNT_6ParamsE --------------------------
	.section	.nv.constant0._ZN7cutlass13device_kernelINS_4gemm6kernel13GemmUniversalIN4cute5tupleIJiiiiEEENS1_10collective13CollectiveMmaINS1_35MainloopSm100TmaUmmaWarpSpecializedILi22ELi2ELi2ENS5_IJNS4_1CILi4EEESB_NSA_ILi1EEEEEEEENS5_IJNSA_ILi256EEESF_NSA_ILi32EEEEEEaNS5_IJlSC_lEEEaSI_NS4_8TiledMMAINS4_8MMA_AtomIJNS4_21SM100_MMA_S8_2x1SM_SSIaaiLi256ELi256ELNS4_4UMMA5MajorE0ELSN_0ELNSM_8SaturateE0EEEEEENS4_6LayoutINS5_IJSC_SC_SC_EEENS5_IJNSA_ILi0EEEST_ST_EEEEENS5_IJNS4_10UnderscoreESW_SW_EEEEENS4_28SM100_TMA_2SM_LOAD_MULTICASTENS4_14ComposedLayoutINS4_7SwizzleILi1ELi4ELi3EEENS4_18smem_ptr_flag_bitsILi8EEENSR_INS5_IJNSA_ILi8EEESG_EEENS5_IJSG_SC_EEEEEEEvNS4_8identityESZ_S19_vS1A_EENS_8epilogue10collective18CollectiveEpilogueINS1C_23Sm100TmaWarpSpecializedILi4ELi2ELi64ELb0ELb0EEEJNS5_IJNSA_ILi128EEESF_SG_EEENS5_IJNSR_IS1H_SC_EENSR_INSA_ILi64EEESC_EEEEEaSI_aSI_NS1C_6fusion15FusionCallbacksIS1G_NS1N_17LinearCombinationIaiaiLNS_15FloatRoundStyleE2EEES1I_S1M_JEEENS4_5SM1004TMEM4LOAD26SM100_TMEM_LOAD_32dp32b64xENS4_13SM90_TMA_LOADENS10_INS11_ILi2ELi4ELi3EEES14_NSR_INS5_IJS15_S1K_EEENS5_IJS1K_SC_EEEEEEENS4_39AutoVectorizingCopyWithAssumedAlignmentILi128EEENS4_14SM90_TMA_STOREES22_S24_S24_EEEvvEEEEvNT_6ParamsE,"a",@progbits
	.sectionflags	@""
	.align	4
.nv.constant0._ZN7cutlass13device_kernelINS_4gemm6kernel13GemmUniversalIN4cute5tupleIJiiiiEEENS1_10collective13CollectiveMmaINS1_35MainloopSm100TmaUmmaWarpSpecializedILi22ELi2ELi2ENS5_IJNS4_1CILi4EEESB_NSA_ILi1EEEEEEEENS5_IJNSA_ILi256EEESF_NSA_ILi32EEEEEEaNS5_IJlSC_lEEEaSI_NS4_8TiledMMAINS4_8MMA_AtomIJNS4_21SM100_MMA_S8_2x1SM_SSIaaiLi256ELi256ELNS4_4UMMA5MajorE0ELSN_0ELNSM_8SaturateE0EEEEEENS4_6LayoutINS5_IJSC_SC_SC_EEENS5_IJNSA_ILi0EEEST_ST_EEEEENS5_IJNS4_10UnderscoreESW_SW_EEEEENS4_28SM100_TMA_2SM_LOAD_MULTICASTENS4_14ComposedLayoutINS4_7SwizzleILi1ELi4ELi3EEENS4_18smem_ptr_flag_bitsILi8EEENSR_INS5_IJNSA_ILi8EEESG_EEENS5_IJSG_SC_EEEEEEEvNS4_8identityESZ_S19_vS1A_EENS_8epilogue10collective18CollectiveEpilogueINS1C_23Sm100TmaWarpSpecializedILi4ELi2ELi64ELb0ELb0EEEJNS5_IJNSA_ILi128EEESF_SG_EEENS5_IJNSR_IS1H_SC_EENSR_INSA_ILi64EEESC_EEEEEaSI_aSI_NS1C_6fusion15FusionCallbacksIS1G_NS1N_17LinearCombinationIaiaiLNS_15FloatRoundStyleE2EEES1I_S1M_JEEENS4_5SM1004TMEM4LOAD26SM100_TMEM_LOAD_32dp32b64xENS4_13SM90_TMA_LOADENS10_INS11_ILi2ELi4ELi3EEES14_NSR_INS5_IJS15_S1K_EEENS5_IJS1K_SC_EEEEEEENS4_39AutoVectorizingCopyWithAssumedAlignmentILi128EEENS4_14SM90_TMA_STOREES22_S24_S24_EEEvvEEEEvNT_6ParamsE:
	.zero		2944


//--------------------- SYMBOLS --------------------------

	.type		.nv.reservedSmem.offset0,@object
	.size		.nv.reservedSmem.offset0,0x4
	.type		.nv.reservedSmem.cap,@object
	.size		.nv.reservedSmem.cap,0x4
	.type		__assertfail,@function
